def matmul_kernel(
    a_ptr,
    b_ptr,
    c_ptr,
    M,
    N,
    K,
    stride_am,
    stride_ak,
    stride_bk,
    stride_bn,
    stride_cm,
    stride_cn,
    BLOCK_M: tl.constexpr,
    BLOCK_N: tl.constexpr,
    BLOCK_K: tl.constexpr,
    GROUP_M: tl.constexpr,
):
    pid = tl.program_id(axis=0)
    num_pid_m = tl.cdiv(M, BLOCK_M)
    num_pid_n = tl.cdiv(N, BLOCK_N)
    num_pid_in_group = GROUP_M * num_pid_n
    group_id = pid // num_pid_in_group
    first_pid_m = group_id * GROUP_M
    group_size_m = min(num_pid_m - first_pid_m, GROUP_M)
    pid_m = first_pid_m + ((pid % num_pid_in_group) % group_size_m)
    pid_n = (pid % num_pid_in_group) // group_size_m

    offs_am = (pid_m * BLOCK_M + tl.arange(0, BLOCK_M)) % M
    offs_bn = (pid_n * BLOCK_N + tl.arange(0, BLOCK_N)) % N
    offs_k = tl.arange(0, BLOCK_K)
    a_ptrs = a_ptr + offs_am[:, None] * stride_am + offs_k[None, :] * stride_ak
    b_ptrs = b_ptr + offs_k[:, None] * stride_bk + offs_bn[None, :] * stride_bn

    acc = tl.zeros((BLOCK_M, BLOCK_N), dtype=tl.float32)
    for kk in range(0, tl.cdiv(K, BLOCK_K)):
        a = tl.load(a_ptrs, mask=offs_k[None, :] < K - kk * BLOCK_K, other=0.0)
        b = tl.load(b_ptrs, mask=offs_k[:, None] < K - kk * BLOCK_K, other=0.0)
        acc = tl.dot(a, b, acc)
        a_ptrs += BLOCK_K * stride_ak
        b_ptrs += BLOCK_K * stride_bk

    c = acc.to(c_ptr.dtype.element_ty)
    offs_cm = pid_m * BLOCK_M + tl.arange(0, BLOCK_M)
    offs_cn = pid_n * BLOCK_N + tl.arange(0, BLOCK_N)
    c_ptrs = c_ptr + offs_cm[:, None] * stride_cm + offs_cn[None, :] * stride_cn
    mask = (offs_cm[:, None] < M) & (offs_cn[None, :] < N)
    tl.store(c_ptrs, c, mask=mask)

# config = {"BLOCK_K": 128, "BLOCK_M": 256, "BLOCK_N": 64, "GROUP_M": 1, "arch": "sm_80", "dtype": "bf16", "num_ctas": 1, "num_stages": 3, "num_warps": 4}
# arch = sm_80


// ===== COMPILED SASS (sm_80) =====

	.target	sm_80

	.elftype	@"ET_EXEC"


//--------------------- .note.nv.tkinfo           --------------------------
	.section	.note.nv.tkinfo,"",@"SHT_NOTE"
	.sectionflags	@"SHF_NOTE_NV_TKINFO"
	.tkinfo
        /*0018*/ 	.word	0x00000002
        /*0030*/ 	.string	""
        /*0030*/ 	.string	"ptxas"
        /*0030*/ 	.string	"Cuda compilation tools, release 13.0, V13.0.88"
        /*0030*/ 	.string	"Build cuda_13.0.r13.0/compiler.36424714_0"
        /*0030*/ 	.string	"-v  -suppress-debug-info  -lineinfo  -arch sm_80 "



//--------------------- .note.nv.cuinfo           --------------------------
	.section	.note.nv.cuinfo,"",@"SHT_NOTE"
	.sectionflags	@"SHF_NOTE_NV_CUINFO"
        /*0018*/ 	.short	0x0002
        /*001a*/ 	.short	0x0050
        /*001c*/ 	.short	0x0082
	.zero		2


//--------------------- .nv.info                  --------------------------
	.section	.nv.info,"",@"SHT_CUDA_INFO"
	.align	4


	//----- nvinfo : EIATTR_REGCOUNT
	.align		4
        /*0000*/ 	.byte	0x04, 0x2f
        /*0002*/ 	.short	(.L_1 - .L_0)
	.align		4
.L_0:
        /*0004*/ 	.word	index@(matmul_kernel)
        /*0008*/ 	.word	0x00000020


	//----- nvinfo : EIATTR_FRAME_SIZE
	.align		4
.L_1:
        /*000c*/ 	.byte	0x04, 0x11
        /*000e*/ 	.short	(.L_3 - .L_2)
	.align		4
.L_2:
        /*0010*/ 	.word	index@(matmul_kernel)
        /*0014*/ 	.word	0x00002868


	//----- nvinfo : EIATTR_MIN_STACK_SIZE
	.align		4
.L_3:
        /*0018*/ 	.byte	0x04, 0x12
        /*001a*/ 	.short	(.L_5 - .L_4)
	.align		4
.L_4:
        /*001c*/ 	.word	index@(matmul_kernel)
        /*0020*/ 	.word	0x00002868
.L_5:


//--------------------- .nv.info.matmul_kernel    --------------------------
	.section	.nv.info.matmul_kernel,"",@"SHT_CUDA_INFO"
	.sectionflags	@""
	.align	4


	//----- nvinfo : EIATTR_CUDA_API_VERSION
	.align		4
        /*0000*/ 	.byte	0x04, 0x37
        /*0002*/ 	.short	(.L_7 - .L_6)
.L_6:
        /*0004*/ 	.word	0x00000082


	//----- nvinfo : EIATTR_SW2861232_WAR
	.align		4
.L_7:
        /*0008*/ 	.byte	0x01, 0x35
	.zero		2


	//----- nvinfo : EIATTR_PARAM_CBANK
	.align		4
        /*000c*/ 	.byte	0x04, 0x0a
        /*000e*/ 	.short	(.L_9 - .L_8)
	.align		4
.L_8:
        /*0010*/ 	.word	index@(.nv.constant0.matmul_kernel)
        /*0014*/ 	.short	0x0160
        /*0016*/ 	.short	0x0050


	//----- nvinfo : EIATTR_CBANK_PARAM_SIZE
	.align		4
.L_9:
        /*0018*/ 	.byte	0x03, 0x19
        /*001a*/ 	.short	0x0050


	//----- nvinfo : EIATTR_KPARAM_INFO
	.align		4
        /*001c*/ 	.byte	0x04, 0x17
        /*001e*/ 	.short	(.L_11 - .L_10)
.L_10:
        /*0020*/ 	.word	0x00000000
        /*0024*/ 	.short	0x000d
        /*0026*/ 	.short	0x0048
        /*0028*/ 	.byte	0x00, 0xf4, 0x21, 0x00


	//----- nvinfo : EIATTR_KPARAM_INFO
	.align		4
.L_11:
        /*002c*/ 	.byte	0x04, 0x17
        /*002e*/ 	.short	(.L_13 - .L_12)
.L_12:
        /*0030*/ 	.word	0x00000000
        /*0034*/ 	.short	0x000c
        /*0036*/ 	.short	0x0040
        /*0038*/ 	.byte	0x00, 0xf4, 0x21, 0x00


	//----- nvinfo : EIATTR_KPARAM_INFO
	.align		4
.L_13:
        /*003c*/ 	.byte	0x04, 0x17
        /*003e*/ 	.short	(.L_15 - .L_14)
.L_14:
        /*0040*/ 	.word	0x00000000
        /*0044*/ 	.short	0x000b
        /*0046*/ 	.short	0x0038
        /*0048*/ 	.byte	0x00, 0xf0, 0x11, 0x00


	//----- nvinfo : EIATTR_KPARAM_INFO
	.align		4
.L_15:
        /*004c*/ 	.byte	0x04, 0x17
        /*004e*/ 	.short	(.L_17 - .L_16)
.L_16:
        /*0050*/ 	.word	0x00000000
        /*0054*/ 	.short	0x000a
        /*0056*/ 	.short	0x0034
        /*0058*/ 	.byte	0x00, 0xf0, 0x11, 0x00


	//----- nvinfo : EIATTR_KPARAM_INFO
	.align		4
.L_17:
        /*005c*/ 	.byte	0x04, 0x17
        /*005e*/ 	.short	(.L_19 - .L_18)
.L_18:
        /*0060*/ 	.word	0x00000000
        /*0064*/ 	.short	0x0009
        /*0066*/ 	.short	0x0030
        /*0068*/ 	.byte	0x00, 0xf0, 0x11, 0x00


	//----- nvinfo : EIATTR_KPARAM_INFO
	.align		4
.L_19:
        /*006c*/ 	.byte	0x04, 0x17
        /*006e*/ 	.short	(.L_21 - .L_20)
.L_20:
        /*0070*/ 	.word	0x00000000
        /*0074*/ 	.short	0x0008
        /*0076*/ 	.short	0x002c
        /*0078*/ 	.byte	0x00, 0xf0, 0x11, 0x00


	//----- nvinfo : EIATTR_KPARAM_INFO
	.align		4
.L_21:
        /*007c*/ 	.byte	0x04, 0x17
        /*007e*/ 	.short	(.L_23 - .L_22)
.L_22:
        /*0080*/ 	.word	0x00000000
        /*0084*/ 	.short	0x0007
        /*0086*/ 	.short	0x0028
        /*0088*/ 	.byte	0x00, 0xf0, 0x11, 0x00


	//----- nvinfo : EIATTR_KPARAM_INFO
	.align		4
.L_23:
        /*008c*/ 	.byte	0x04, 0x17
        /*008e*/ 	.short	(.L_25 - .L_24)
.L_24:
        /*0090*/ 	.word	0x00000000
        /*0094*/ 	.short	0x0006
        /*0096*/ 	.short	0x0024
        /*0098*/ 	.byte	0x00, 0xf0, 0x11, 0x00


	//----- nvinfo : EIATTR_KPARAM_INFO
	.align		4
.L_25:
        /*009c*/ 	.byte	0x04, 0x17
        /*009e*/ 	.short	(.L_27 - .L_26)
.L_26:
        /*00a0*/ 	.word	0x00000000
        /*00a4*/ 	.short	0x0005
        /*00a6*/ 	.short	0x0020
        /*00a8*/ 	.byte	0x00, 0xf0, 0x11, 0x00


	//----- nvinfo : EIATTR_KPARAM_INFO
	.align		4
.L_27:
        /*00ac*/ 	.byte	0x04, 0x17
        /*00ae*/ 	.short	(.L_29 - .L_28)
.L_28:
        /*00b0*/ 	.word	0x00000000
        /*00b4*/ 	.short	0x0004
        /*00b6*/ 	.short	0x001c
        /*00b8*/ 	.byte	0x00, 0xf0, 0x11, 0x00


	//----- nvinfo : EIATTR_KPARAM_INFO
	.align		4
.L_29:
        /*00bc*/ 	.byte	0x04, 0x17
        /*00be*/ 	.short	(.L_31 - .L_30)
.L_30:
        /*00c0*/ 	.word	0x00000000
        /*00c4*/ 	.short	0x0003
        /*00c6*/ 	.short	0x0018
        /*00c8*/ 	.byte	0x00, 0xf0, 0x11, 0x00


	//----- nvinfo : EIATTR_KPARAM_INFO
	.align		4
.L_31:
        /*00cc*/ 	.byte	0x04, 0x17
        /*00ce*/ 	.short	(.L_33 - .L_32)
.L_32:
        /*00d0*/ 	.word	0x00000000
        /*00d4*/ 	.short	0x0002
        /*00d6*/ 	.short	0x0010
        /*00d8*/ 	.byte	0x00, 0xf4, 0x21, 0x00


	//----- nvinfo : EIATTR_KPARAM_INFO
	.align		4
.L_33:
        /*00dc*/ 	.byte	0x04, 0x17
        /*00de*/ 	.short	(.L_35 - .L_34)
.L_34:
        /*00e0*/ 	.word	0x00000000
        /*00e4*/ 	.short	0x0001
        /*00e6*/ 	.short	0x0008
        /*00e8*/ 	.byte	0x00, 0xf4, 0x21, 0x00


	//----- nvinfo : EIATTR_KPARAM_INFO
	.align		4
.L_35:
        /*00ec*/ 	.byte	0x04, 0x17
        /*00ee*/ 	.short	(.L_37 - .L_36)
.L_36:
        /*00f0*/ 	.word	0x00000000
        /*00f4*/ 	.short	0x0000
        /*00f6*/ 	.short	0x0000
        /*00f8*/ 	.byte	0x00, 0xf4, 0x21, 0x00


	//----- nvinfo : EIATTR_MAXREG_COUNT
	.align		4
.L_37:
        /*00fc*/ 	.byte	0x03, 0x1b
        /*00fe*/ 	.short	0x00ff


	//----- nvinfo : EIATTR_NUM_BARRIERS
	.align		4
        /*0100*/ 	.byte	0x02, 0x4c
        /*0102*/ 	.byte	0x01
	.zero		1


	//----- nvinfo : EIATTR_ANNOTATIONS
	.align		4
        /*0104*/ 	.byte	0x04, 0x55
        /*0106*/ 	.short	(.L_39 - .L_38)


	//   ....[0]....
.L_38:
        /*0108*/ 	.word	0x00000001
        /*010c*/ 	.byte	0xc0, 0x04, 0x00, 0x00, 0x01, 0x00, 0x00, 0x00, 0x20, 0x05, 0x00, 0x00, 0x01, 0x00, 0x00, 0x00
        /* <DEDUP_REMOVED lines=4031> */
        /*fd0c*/ 	.byte	0xa0, 0x75, 0x03, 0x00, 0x01, 0x00, 0x00, 0x00, 0x50, 0x76, 0x03, 0x00


	//----- nvinfo : EIATTR_MERCURY_ISA_VERSION
	.align		4
.L_39:
        /*fd18*/ 	.byte	0x03, 0x5f
        /*fd1a*/ 	.short	0x0000


	//----- nvinfo : EIATTR_EXIT_INSTR_OFFSETS
	.align		4
        /*fd1c*/ 	.byte	0x04, 0x1c
        /*fd1e*/ 	.short	(.L_41 - .L_40)


	//   ....[0]....
.L_40:
        /*fd20*/ 	.word	0x00037790


	//   ....[1]....
        /*fd24*/ 	.word	0x000377c0


	//----- nvinfo : EIATTR_REQNTID
	.align		4
.L_41:
        /*fd28*/ 	.byte	0x04, 0x10
        /*fd2a*/ 	.short	(.L_43 - .L_42)
.L_42:
        /*fd2c*/ 	.word	0x00000080
        /*fd30*/ 	.word	0x00000001
        /*fd34*/ 	.word	0x00000001
.L_43:


//--------------------- .nv.callgraph             --------------------------
	.section	.nv.callgraph,"",@"SHT_CUDA_CALLGRAPH"
	.align	4
	.sectionentsize	8
	.align		4
        /*0000*/ 	.word	0x00000000
	.align		4
        /*0004*/ 	.word	0xffffffff
	.align		4
        /*0008*/ 	.word	0x00000000
	.align		4
        /*000c*/ 	.word	0xfffffffe
	.align		4
        /*0010*/ 	.word	0x00000000
	.align		4
        /*0014*/ 	.word	0xfffffffd
	.align		4
        /*0018*/ 	.word	0x00000000
	.align		4
        /*001c*/ 	.word	0xfffffffc


//--------------------- .nv.rel.action            --------------------------
	.section	.nv.rel.action,"",@"SHT_CUDA_RELOCINFO"
	.align	8
	.sectionentsize	8
        /*0000*/ 	.byte	0x73, 0x00, 0x00, 0x00, 0x00, 0x00, 0x00, 0x00, 0x00, 0x00, 0x00, 0x11, 0x25, 0x00, 0x05, 0x36


//--------------------- .nv.constant0.matmul_kernel --------------------------
	.section	.nv.constant0.matmul_kernel,"a",@progbits
	.sectionflags	@""
	.align	4
.nv.constant0.matmul_kernel:
	.zero		432


//--------------------- .text.matmul_kernel       --------------------------
	.section	.text.matmul_kernel,"ax",@progbits
	.sectioninfo	@"SHI_REGISTERS=32"
	.align	128
        .global         matmul_kernel
        .type           matmul_kernel,@function
        .size           matmul_kernel,(.L_x_5 - matmul_kernel)
        .other          matmul_kernel,@"STO_CUDA_ENTRY STV_DEFAULT"
matmul_kernel:
.text.matmul_kernel:
[----:B------:R-:W-:-:S04]  /*0000*/  IMAD.MOV.U32 R1, RZ, RZ, c[0x0][0x28] ;  /* 0x00000a00ff017624 */ /* 0x000fc800078e00ff */
[----:B------:R-:W-:Y:S01]  /*0010*/  IMAD.MOV.U32 R0, RZ, RZ, c[0x0][0x17c] ;  /* 0x00005f00ff007624 */ /* 0x000fe200078e00ff */
[----:B------:R-:W-:Y:S01]  /*0020*/  IADD3 R1, R1, -0x2868, RZ ;  /* 0xffffd79801017810 */ /* 0x000fe20007ffe0ff */
[----:B------:R-:W0:Y:S01]  /*0030*/  S2R R12, SR_TID.X ;  /* 0x00000000000c7919 */ /* 0x000e220000002100 */
[----:B------:R-:W-:Y:S02]  /*0040*/  ULDC.64 UR6, c[0x0][0x118] ;  /* 0x0000460000067ab9 */ /* 0x000fe40000000a00 */
[----:B------:R-:W-:-:S04]  /*0050*/  IADD3 R0, R0, 0x3f, RZ ;  /* 0x0000003f00007810 */ /* 0x000fc80007ffe0ff */
[----:B------:R-:W-:-:S04]  /*0060*/  SHF.R.S32.HI R3, RZ, 0x1f, R0 ;  /* 0x0000001fff037819 */ /* 0x000fc80000011400 */
[----:B------:R-:W-:Y:S02]  /*0070*/  LEA.HI R0, R3, R0, RZ, 0x6 ;  /* 0x0000000003007211 */ /* 0x000fe400078f30ff */
[----:B------:R-:W1:Y:S02]  /*0080*/  S2R R3, SR_CTAID.X ;  /* 0x0000000000037919 */ /* 0x000e640000002500 */
[----:B------:R-:W-:-:S04]  /*0090*/  SHF.R.S32.HI R0, RZ, 0x6, R0 ;  /* 0x00000006ff007819 */ /* 0x000fc80000011400 */
[-C--:B------:R-:W-:Y:S02]  /*00a0*/  IABS R7, R0.reuse ;  /* 0x0000000000077213 */ /* 0x080fe40000000000 */
[----:B------:R-:W-:Y:S02]  /*00b0*/  IABS R10, R0 ;  /* 0x00000000000a7213 */ /* 0x000fe40000000000 */
[----:B------:R-:W2:Y:S01]  /*00c0*/  I2F.RP R2, R7 ;  /* 0x0000000700027306 */ /* 0x000ea20000209400 */
[----:B0-----:R-:W-:Y:S02]  /*00d0*/  LOP3.LUT R14, R12, 0x7f, RZ, 0xc0, !PT ;  /* 0x0000007f0c0e7812 */ /* 0x001fe400078ec0ff */
[----:B-1----:R-:W-:-:S05]  /*00e0*/  IABS R8, R3 ;  /* 0x0000000300087213 */ /* 0x002fca0000000000 */
[----:B--2---:R-:W0:Y:S02]  /*00f0*/  MUFU.RCP R2, R2 ;  /* 0x0000000200027308 */ /* 0x004e240000001000 */
[----:B0-----:R-:W-:-:S06]  /*0100*/  IADD3 R4, R2, 0xffffffe, RZ ;  /* 0x0ffffffe02047810 */ /* 0x001fcc0007ffe0ff */
[----:B------:R0:W1:Y:S02]  /*0110*/  F2I.FTZ.U32.TRUNC.NTZ R5, R4 ;  /* 0x0000000400057305 */ /* 0x000064000021f000 */
[----:B0-----:R-:W-:Y:S02]  /*0120*/  IMAD.MOV.U32 R4, RZ, RZ, RZ ;  /* 0x000000ffff047224 */ /* 0x001fe400078e00ff */
[----:B-1----:R-:W-:-:S04]  /*0130*/  IMAD.MOV R6, RZ, RZ, -R5 ;  /* 0x000000ffff067224 */ /* 0x002fc800078e0a05 */
[----:B------:R-:W-:Y:S02]  /*0140*/  IMAD R9, R6, R7, RZ ;  /* 0x0000000706097224 */ /* 0x000fe400078e02ff */
[----:B------:R-:W-:Y:S02]  /*0150*/  IMAD.MOV.U32 R6, RZ, RZ, R8 ;  /* 0x000000ffff067224 */ /* 0x000fe400078e0008 */
[----:B------:R-:W-:-:S04]  /*0160*/  IMAD.HI.U32 R5, R5, R9, R4 ;  /* 0x0000000905057227 */ /* 0x000fc800078e0004 */
[----:B------:R-:W-:Y:S02]  /*0170*/  IMAD.MOV R9, RZ, RZ, -R10 ;  /* 0x000000ffff097224 */ /* 0x000fe400078e0a0a */
[----:B------:R-:W-:-:S04]  /*0180*/  IMAD.HI.U32 R2, R5, R6, RZ ;  /* 0x0000000605027227 */ /* 0x000fc800078e00ff */
[----:B------:R-:W-:-:S05]  /*0190*/  IMAD R4, R2, R9, R6 ;  /* 0x0000000902047224 */ /* 0x000fca00078e0206 */
[----:B------:R-:W-:-:S13]  /*01a0*/  ISETP.GT.U32.AND P1, PT, R7, R4, PT ;  /* 0x000000040700720c */ /* 0x000fda0003f24070 */
[----:B------:R-:W-:Y:S01]  /*01b0*/  @!P1 IMAD.IADD R4, R4, 0x1, -R7 ;  /* 0x0000000104049824 */ /* 0x000fe200078e0a07 */
[----:B------:R-:W-:Y:S02]  /*01c0*/  @!P1 IADD3 R2, R2, 0x1, RZ ;  /* 0x0000000102029810 */ /* 0x000fe40007ffe0ff */
[----:B------:R-:W-:Y:S02]  /*01d0*/  ISETP.NE.AND P1, PT, R0, RZ, PT ;  /* 0x000000ff0000720c */ /* 0x000fe40003f25270 */
[----:B------:R-:W-:Y:S02]  /*01e0*/  ISETP.GE.U32.AND P0, PT, R4, R7, PT ;  /* 0x000000070400720c */ /* 0x000fe40003f06070 */
[----:B------:R-:W-:-:S04]  /*01f0*/  LOP3.LUT R4, R3, R0, RZ, 0x3c, !PT ;  /* 0x0000000003047212 */ /* 0x000fc800078e3cff */
[----:B------:R-:W-:Y:S01]  /*0200*/  ISETP.GE.AND P2, PT, R4, RZ, PT ;  /* 0x000000ff0400720c */ /* 0x000fe20003f46270 */
[----:B------:R-:W-:-:S05]  /*0210*/  IMAD.MOV.U32 R4, RZ, RZ, c[0x0][0x178] ;  /* 0x00005e00ff047624 */ /* 0x000fca00078e00ff */
[----:B------:R-:W-:Y:S02]  /*0220*/  IADD3 R4, R4, 0xff, RZ ;  /* 0x000000ff04047810 */ /* 0x000fe40007ffe0ff */
[----:B------:R-:W-:Y:S02]  /*0230*/  @P0 IADD3 R2, R2, 0x1, RZ ;  /* 0x0000000102020810 */ /* 0x000fe40007ffe0ff */
[----:B------:R-:W-:-:S03]  /*0240*/  SHF.R.S32.HI R5, RZ, 0x1f, R4 ;  /* 0x0000001fff057819 */ /* 0x000fc60000011404 */
[----:B------:R-:W-:Y:S01]  /*0250*/  @!P2 IMAD.MOV R2, RZ, RZ, -R2 ;  /* 0x000000ffff02a224 */ /* 0x000fe200078e0a02 */
[----:B------:R-:W-:Y:S02]  /*0260*/  LEA.HI R5, R5, R4, RZ, 0x8 ;  /* 0x0000000405057211 */ /* 0x000fe400078f40ff */
[----:B------:R-:W-:-:S04]  /*0270*/  @!P1 LOP3.LUT R2, RZ, R0, RZ, 0x33, !PT ;  /* 0x00000000ff029212 */ /* 0x000fc800078e33ff */
[----:B------:R-:W-:Y:S01]  /*0280*/  LEA.HI.SX32 R5, R5, -R2, 0x18 ;  /* 0x8000000205057211 */ /* 0x000fe200078fc2ff */
[----:B------:R-:W-:-:S03]  /*0290*/  IMAD.MOV R7, RZ, RZ, -R2 ;  /* 0x000000ffff077224 */ /* 0x000fc600078e0a02 */
[----:B------:R-:W-:Y:S01]  /*02a0*/  IMNMX R10, R5, 0x1, PT ;  /* 0x00000001050a7817 */ /* 0x000fe20003800200 */
[----:B------:R-:W-:-:S03]  /*02b0*/  IMAD R7, R0, R7, R3 ;  /* 0x0000000700077224 */ /* 0x000fc600078e0203 */
[-C--:B------:R-:W-:Y:S02]  /*02c0*/  IABS R9, R10.reuse ;  /* 0x0000000a00097213 */ /* 0x080fe40000000000 */
[----:B------:R-:W-:Y:S02]  /*02d0*/  IABS R11, R10 ;  /* 0x0000000a000b7213 */ /* 0x000fe40000000000 */
[----:B------:R-:W0:Y:S08]  /*02e0*/  I2F.RP R6, R9 ;  /* 0x0000000900067306 */ /* 0x000e300000209400 */
[----:B0-----:R-:W0:Y:S02]  /*02f0*/  MUFU.RCP R6, R6 ;  /* 0x0000000600067308 */ /* 0x001e240000001000 */
[----:B0-----:R-:W-:-:S06]  /*0300*/  IADD3 R4, R6, 0xffffffe, RZ ;  /* 0x0ffffffe06047810 */ /* 0x001fcc0007ffe0ff */
[----:B------:R0:W1:Y:S02]  /*0310*/  F2I.FTZ.U32.TRUNC.NTZ R5, R4 ;  /* 0x0000000400057305 */ /* 0x000064000021f000 */
[----:B0-----:R-:W-:Y:S02]  /*0320*/  IMAD.MOV.U32 R4, RZ, RZ, RZ ;  /* 0x000000ffff047224 */ /* 0x001fe400078e00ff */
[----:B-1----:R-:W-:-:S04]  /*0330*/  IMAD.MOV R8, RZ, RZ, -R5 ;  /* 0x000000ffff087224 */ /* 0x002fc800078e0a05 */
[----:B------:R-:W-:Y:S01]  /*0340*/  IMAD.MOV.U32 R0, RZ, RZ, R8 ;  /* 0x000000ffff007224 */ /* 0x000fe200078e0008 */
[----:B------:R-:W-:-:S03]  /*0350*/  IABS R8, R7 ;  /* 0x0000000700087213 */ /* 0x000fc60000000000 */
[----:B------:R-:W-:Y:S02]  /*0360*/  IMAD R3, R0, R9, RZ ;  /* 0x0000000900037224 */ /* 0x000fe400078e02ff */
[----:B------:R-:W-:Y:S02]  /*0370*/  IMAD.MOV.U32 R0, RZ, RZ, R8 ;  /* 0x000000ffff007224 */ /* 0x000fe400078e0008 */
[----:B------:R-:W-:-:S04]  /*0380*/  IMAD.HI.U32 R5, R5, R3, R4 ;  /* 0x0000000305057227 */ /* 0x000fc800078e0004 */
[----:B------:R-:W-:Y:S02]  /*0390*/  IMAD.MOV R3, RZ, RZ, -R11 ;  /* 0x000000ffff037224 */ /* 0x000fe400078e0a0b */
[----:B------:R-:W-:-:S04]  /*03a0*/  IMAD.HI.U32 R5, R5, R0, RZ ;  /* 0x0000000005057227 */ /* 0x000fc800078e00ff */
[----:B------:R-:W-:Y:S02]  /*03b0*/  IMAD R0, R5, R3, R0 ;  /* 0x0000000305007224 */ /* 0x000fe400078e0200 */
[----:B------:R-:W-:-:S03]  /*03c0*/  IMAD.MOV.U32 R8, RZ, RZ, 0x7f ;  /* 0x0000007fff087424 */ /* 0x000fc600078e00ff */
[----:B------:R-:W-:Y:S02]  /*03d0*/  ISETP.GT.U32.AND P1, PT, R9, R0, PT ;  /* 0x000000000900720c */ /* 0x000fe40003f24070 */
[----:B------:R-:W-:-:S11]  /*03e0*/  IADD3 R8, R8, c[0x0][0x180], RZ ;  /* 0x0000600008087a10 */ /* 0x000fd60007ffe0ff */
[----:B------:R-:W-:Y:S01]  /*03f0*/  @!P1 IMAD.IADD R0, R0, 0x1, -R9 ;  /* 0x0000000100009824 */ /* 0x000fe200078e0a09 */
[----:B------:R-:W-:Y:S02]  /*0400*/  @!P1 IADD3 R5, R5, 0x1, RZ ;  /* 0x0000000105059810 */ /* 0x000fe40007ffe0ff */
[----:B------:R-:W-:Y:S02]  /*0410*/  ISETP.NE.AND P1, PT, R10, RZ, PT ;  /* 0x000000ff0a00720c */ /* 0x000fe40003f25270 */
[----:B------:R-:W-:Y:S02]  /*0420*/  ISETP.GE.U32.AND P0, PT, R0, R9, PT ;  /* 0x000000090000720c */ /* 0x000fe40003f06070 */
[----:B------:R-:W-:-:S04]  /*0430*/  LOP3.LUT R0, R7, R10, RZ, 0x3c, !PT ;  /* 0x0000000a07007212 */ /* 0x000fc800078e3cff */
[----:B------:R-:W-:-:S07]  /*0440*/  ISETP.GE.AND P2, PT, R0, RZ, PT ;  /* 0x000000ff0000720c */ /* 0x000fce0003f46270 */
[----:B------:R-:W-:Y:S02]  /*0450*/  @P0 IADD3 R5, R5, 0x1, RZ ;  /* 0x0000000105050810 */ /* 0x000fe40007ffe0ff */
[----:B------:R-:W-:-:S04]  /*0460*/  ISETP.GT.AND P0, PT, R8, 0x7f, PT ;  /* 0x0000007f0800780c */ /* 0x000fc80003f04270 */
[----:B------:R-:W-:Y:S01]  /*0470*/  @!P2 IMAD.MOV R5, RZ, RZ, -R5 ;  /* 0x000000ffff05a224 */ /* 0x000fe200078e0a05 */
[----:B------:R-:W-:-:S05]  /*0480*/  @!P1 LOP3.LUT R5, RZ, R10, RZ, 0x33, !PT ;  /* 0x0000000aff059212 */ /* 0x000fca00078e33ff */
[----:B------:R-:W-:Y:S02]  /*0490*/  IMAD.MOV R3, RZ, RZ, -R5 ;  /* 0x000000ffff037224 */ /* 0x000fe400078e0a05 */
[----:B------:R-:W-:Y:S02]  /*04a0*/  IMAD.SHL.U32 R13, R5, 0x40, RZ ;  /* 0x00000040050d7824 */ /* 0x000fe400078e00ff */
[----:B------:R-:W-:-:S03]  /*04b0*/  IMAD R3, R10, R3, R7 ;  /* 0x000000030a037224 */ /* 0x000fc600078e0207 */
[----:B------:R-:W-:Y:S01]  /*04c0*/  STL [R1+0x5c0], R13 ;  /* 0x0005c00d01007387 */ /* 0x000fe20000100800 */
[----:B------:R-:W-:Y:S01]  /*04d0*/  IMAD.IADD R0, R2, 0x1, R3 ;  /* 0x0000000102007824 */ /* 0x000fe200078e0203 */
[C---:B------:R-:W-:Y:S02]  /*04e0*/  IADD3 R3, R13.reuse, 0x1, RZ ;  /* 0x000000010d037810 */ /* 0x040fe40007ffe0ff */
[C---:B------:R-:W-:Y:S01]  /*04f0*/  IADD3 R2, R13.reuse, 0x2, RZ ;  /* 0x000000020d027810 */ /* 0x040fe20007ffe0ff */
[----:B------:R-:W-:Y:S01]  /*0500*/  IMAD R0, R0, 0x100, R14 ;  /* 0x0000010000007824 */ /* 0x000fe200078e020e */
[C---:B------:R-:W-:Y:S01]  /*0510*/  IADD3 R4, R13.reuse, 0x3, RZ ;  /* 0x000000030d047810 */ /* 0x040fe20007ffe0ff */
[----:B------:R0:W-:Y:S01]  /*0520*/  STL [R1+0xfe8], R3 ;  /* 0x000fe80301007387 */ /* 0x0001e20000100800 */
[C---:B------:R-:W-:Y:S02]  /*0530*/  IADD3 R28, R13.reuse, 0x1b, RZ ;  /* 0x0000001b0d1c7810 */ /* 0x040fe40007ffe0ff */
[C---:B------:R-:W-:Y:S01]  /*0540*/  IADD3 R29, R13.reuse, 0x32, RZ ;  /* 0x000000320d1d7810 */ /* 0x040fe20007ffe0ff */
[----:B------:R1:W-:Y:S01]  /*0550*/  STL [R1+0xfe4], R2 ;  /* 0x000fe40201007387 */ /* 0x0003e20000100800 */
[----:B------:R-:W-:-:S03]  /*0560*/  IADD3 R5, R13, 0x39, RZ ;  /* 0x000000390d057810 */ /* 0x000fc60007ffe0ff */
[----:B------:R2:W-:Y:S01]  /*0570*/  STL [R1+0xff0], R4 ;  /* 0x000ff00401007387 */ /* 0x0005e20000100800 */
[C---:B0-----:R-:W-:Y:S02]  /*0580*/  IADD3 R3, R13.reuse, 0x4, RZ ;  /* 0x000000040d037810 */ /* 0x041fe40007ffe0ff */
[----:B-1----:R-:W-:-:S03]  /*0590*/  IADD3 R2, R13, 0x5, RZ ;  /* 0x000000050d027810 */ /* 0x002fc60007ffe0ff */
[----:B------:R0:W-:Y:S01]  /*05a0*/  STL [R1+0xfec], R3 ;  /* 0x000fec0301007387 */ /* 0x0001e20000100800 */
[----:B--2---:R-:W-:-:S03]  /*05b0*/  IADD3 R4, R13, 0x6, RZ ;  /* 0x000000060d047810 */ /* 0x004fc60007ffe0ff */
[----:B------:R1:W-:Y:S04]  /*05c0*/  STL [R1+0xff4], R2 ;  /* 0x000ff40201007387 */ /* 0x0003e80000100800 */
        /* <DEDUP_REMOVED lines=43> */
[----:B0-----:R-:W-:-:S03]  /*0880*/  IADD3 R3, R13, 0x1e, RZ ;  /* 0x0000001e0d037810 */ /* 0x001fc60007ffe0ff */
[----:B------:R-:W-:Y:S01]  /*0890*/  STL [R1+0x104c], R28 ;  /* 0x00104c1c01007387 */ /* 0x000fe20000100800 */
[C---:B-1----:R-:W-:Y:S02]  /*08a0*/  IADD3 R2, R13.reuse, 0x1d, RZ ;  /* 0x0000001d0d027810 */ /* 0x042fe40007ffe0ff */
[----:B--2---:R-:W-:-:S03]  /*08b0*/  IADD3 R4, R13, 0x20, RZ ;  /* 0x000000200d047810 */ /* 0x004fc60007ffe0ff */
[----:B------:R0:W-:Y:S04]  /*08c0*/  STL [R1+0x1054], R2 ;  /* 0x0010540201007387 */ /* 0x0001e80000100800 */
[----:B------:R1:W-:Y:S01]  /*08d0*/  STL [R1+0x1058], R3 ;  /* 0x0010580301007387 */ /* 0x0003e20000100800 */
[C---:B0-----:R-:W-:Y:S02]  /*08e0*/  IADD3 R2, R13.reuse, 0x1f, RZ ;  /* 0x0000001f0d027810 */ /* 0x041fe40007ffe0ff */
[----:B-1----:R-:W-:-:S03]  /*08f0*/  IADD3 R3, R13, 0x21, RZ ;  /* 0x000000210d037810 */ /* 0x002fc60007ffe0ff */
[----:B------:R0:W-:Y:S04]  /*0900*/  STL [R1+0x105c], R2 ;  /* 0x00105c0201007387 */ /* 0x0001e80000100800 */
        /* <DEDUP_REMOVED lines=37> */
[----:B------:R-:W-:Y:S01]  /*0b60*/  STL [R1+0x10a8], R29 ;  /* 0x0010a81d01007387 */ /* 0x000fe20000100800 */
[----:B0-----:R-:W-:-:S03]  /*0b70*/  IADD3 R2, R13, 0x35, RZ ;  /* 0x000000350d027810 */ /* 0x001fc60007ffe0ff */
[----:B------:R0:W-:Y:S01]  /*0b80*/  STL [R1+0x10b0], R3 ;  /* 0x0010b00301007387 */ /* 0x0001e20000100800 */
[----:B-1----:R-:W-:-:S03]  /*0b90*/  IADD3 R4, R13, 0x36, RZ ;  /* 0x000000360d047810 */ /* 0x002fc60007ffe0ff */
[----:B------:R1:W-:Y:S04]  /*0ba0*/  STL [R1+0x10b4], R2 ;  /* 0x0010b40201007387 */ /* 0x0003e80000100800 */
[----:B------:R2:W-:Y:S01]  /*0bb0*/  STL [R1+0x10b8], R4 ;  /* 0x0010b80401007387 */ /* 0x0005e20000100800 */
[C---:B0-----:R-:W-:Y:S02]  /*0bc0*/  IADD3 R3, R13.reuse, 0x38, RZ ;  /* 0x000000380d037810 */ /* 0x041fe40007ffe0ff */
[C---:B-1----:R-:W-:Y:S02]  /*0bd0*/  IADD3 R2, R13.reuse, 0x37, RZ ;  /* 0x000000370d027810 */ /* 0x042fe40007ffe0ff */
[----:B--2---:R-:W-:-:S03]  /*0be0*/  IADD3 R4, R13, 0x3b, RZ ;  /* 0x0000003b0d047810 */ /* 0x004fc60007ffe0ff */
[----:B------:R0:W-:Y:S04]  /*0bf0*/  STL [R1+0x10c0], R2 ;  /* 0x0010c00201007387 */ /* 0x0001e80000100800 */
[----:B------:R1:W-:Y:S04]  /*0c00*/  STL [R1+0x10c8], R5 ;  /* 0x0010c80501007387 */ /* 0x0003e80000100800 */
[----:B------:R-:W-:Y:S01]  /*0c10*/  STL [R1+0x10bc], R3 ;  /* 0x0010bc0301007387 */ /* 0x000fe20000100800 */
[C---:B0-----:R-:W-:Y:S02]  /*0c20*/  IADD3 R2, R13.reuse, 0x3a, RZ ;  /* 0x0000003a0d027810 */ /* 0x041fe40007ffe0ff */
[----:B-1----:R-:W-:-:S03]  /*0c30*/  IADD3 R5, R13, 0x3d, RZ ;  /* 0x0000003d0d057810 */ /* 0x002fc60007ffe0ff */
[----:B------:R0:W-:Y:S04]  /*0c40*/  STL [R1+0x10c4], R2 ;  /* 0x0010c40201007387 */ /* 0x0001e80000100800 */
[----:B------:R1:W-:Y:S01]  /*0c50*/  STL [R1+0x10d0], R4 ;  /* 0x0010d00401007387 */ /* 0x0003e20000100800 */
[C---:B0-----:R-:W-:Y:S02]  /*0c60*/  IADD3 R2, R13.reuse, 0x3c, RZ ;  /* 0x0000003c0d027810 */ /* 0x041fe40007ffe0ff */
[----:B-1----:R-:W-:-:S03]  /*0c70*/  IADD3 R4, R13, 0x3e, RZ ;  /* 0x0000003e0d047810 */ /* 0x002fc60007ffe0ff */
[----:B------:R0:W-:Y:S04]  /*0c80*/  STL [R1+0x10cc], R2 ;  /* 0x0010cc0201007387 */ /* 0x0001e80000100800 */
[----:B------:R-:W-:Y:S04]  /*0c90*/  STL [R1+0x10dc], R5 ;  /* 0x0010dc0501007387 */ /* 0x000fe80000100800 */
[----:B------:R1:W-:Y:S01]  /*0ca0*/  STL [R1+0x5c4], R0 ;  /* 0x0005c40001007387 */ /* 0x0003e20000100800 */
[----:B0-----:R-:W-:-:S03]  /*0cb0*/  IADD3 R2, R13, 0x3f, RZ ;  /* 0x0000003f0d027810 */ /* 0x001fc60007ffe0ff */
[----:B------:R0:W-:Y:S04]  /*0cc0*/  STL [R1+0x10d8], R4 ;  /* 0x0010d80401007387 */ /* 0x0001e80000100800 */
[----:B------:R0:W-:Y:S01]  /*0cd0*/  STL [R1+0x10d4], R2 ;  /* 0x0010d40201007387 */ /* 0x0001e20000100800 */
[----:B-1----:R-:W-:-:S05]  /*0ce0*/  IADD3 R0, R0, 0x80, RZ ;  /* 0x0000008000007810 */ /* 0x002fca0007ffe0ff */
[----:B------:R0:W-:Y:S01]  /*0cf0*/  STL [R1+0x678], R0 ;  /* 0x0006780001007387 */ /* 0x0001e20000100800 */
[----:B------:R-:W-:Y:S05]  /*0d00*/  @P0 BRA `(.L_x_0) ;  /* 0x0000037000000947 */ /* 0x000fea0003800000 */
[----:B0-----:R-:W-:Y:S01]  /*0d10*/  IMAD.SHL.U32 R0, R12, 0x100, RZ ;  /* 0x000001000c007824 */ /* 0x001fe200078e00ff */
[----:B------:R-:W-:Y:S01]  /*0d20*/  CS2R R24, SRZ ;  /* 0x0000000000187805 */ /* 0x000fe2000001ff00 */
[----:B------:R-:W-:Y:S01]  /*0d30*/  CS2R R26, SRZ ;  /* 0x00000000001a7805 */ /* 0x000fe2000001ff00 */
[----:B------:R-:W-:Y:S01]  /*0d40*/  CS2R R20, SRZ ;  /* 0x0000000000147805 */ /* 0x000fe2000001ff00 */
[----:B------:R-:W-:Y:S01]  /*0d50*/  CS2R R22, SRZ ;  /* 0x0000000000167805 */ /* 0x000fe2000001ff00 */
[----:B------:R0:W-:Y:S01]  /*0d60*/  STL [R1+0xfe0], R0 ;  /* 0x000fe00001007387 */ /* 0x0001e20000100800 */
[----:B------:R-:W-:Y:S01]  /*0d70*/  CS2R R16, SRZ ;  /* 0x0000000000107805 */ /* 0x000fe2000001ff00 */
[----:B------:R-:W-:Y:S01]  /*0d80*/  CS2R R18, SRZ ;  /* 0x0000000000127805 */ /* 0x000fe2000001ff00 */
[----:B------:R-:W-:Y:S01]  /*0d90*/  CS2R R12, SRZ ;  /* 0x00000000000c7805 */ /* 0x000fe2000001ff00 */
[----:B------:R0:W-:Y:S01]  /*0da0*/  STL [R1], RZ ;  /* 0x000000ff01007387 */ /* 0x0001e20000100800 */
[----:B------:R-:W-:Y:S01]  /*0db0*/  CS2R R14, SRZ ;  /* 0x00000000000e7805 */ /* 0x000fe2000001ff00 */
[----:B------:R-:W-:Y:S01]  /*0dc0*/  CS2R R8, SRZ ;  /* 0x0000000000087805 */ /* 0x000fe2000001ff00 */
[----:B------:R-:W-:Y:S01]  /*0dd0*/  CS2R R10, SRZ ;  /* 0x00000000000a7805 */ /* 0x000fe2000001ff00 */
[----:B------:R0:W-:Y:S01]  /*0de0*/  STL [R1+0x4], RZ ;  /* 0x000004ff01007387 */ /* 0x0001e20000100800 */
[----:B------:R-:W-:Y:S01]  /*0df0*/  CS2R R4, SRZ ;  /* 0x0000000000047805 */ /* 0x000fe2000001ff00 */
[----:B------:R-:W-:-:S02]  /*0e00*/  CS2R R6, SRZ ;  /* 0x0000000000067805 */ /* 0x000fc4000001ff00 */
[----:B------:R0:W-:Y:S04]  /*0e10*/  STL [R1+0x8], RZ ;  /* 0x000008ff01007387 */ /* 0x0001e80000100800 */
        /* <DEDUP_REMOVED lines=36> */
[----:B------:R0:W-:Y:S01]  /*1060*/  STL [R1+0x9c], RZ ;  /* 0x00009cff01007387 */ /* 0x0001e20000100800 */
[----:B------:R-:W-:Y:S05]  /*1070*/  BRA `(.L_x_1) ;  /* 0x000330b000007947 */ /* 0x000fea0003800000 */
.L_x_0:
[----:B------:R-:W2:Y:S01]  /*1080*/  LDL R21, [R1+0x5c4] ;  /* 0x0005c40001157983 */ /* 0x000ea20000100800 */
[----:B0-----:R-:W-:Y:S01]  /*1090*/  IABS R0, c[0x0][0x178] ;  /* 0x00005e0000007a13 */ /* 0x001fe20000000000 */
[----:B------:R-:W-:-:S02]  /*10a0*/  IMAD.MOV.U32 R10, RZ, RZ, R29 ;  /* 0x000000ffff0a7224 */ /* 0x000fc400078e001d */
[----:B------:R-:W-:Y:S01]  /*10b0*/  IMAD.MOV.U32 R18, RZ, RZ, R3 ;  /* 0x000000ffff127224 */ /* 0x000fe200078e0003 */
[----:B------:R-:W3:Y:S01]  /*10c0*/  LDL R24, [R1+0x678] ;  /* 0x0006780001187983 */ /* 0x000ee20000100800 */
[----:B------:R-:W-:Y:S01]  /*10d0*/  IMAD.MOV.U32 R20, RZ, RZ, R0 ;  /* 0x000000ffff147224 */ /* 0x000fe200078e0000 */
[----:B------:R-:W-:Y:S02]  /*10e0*/  IABS R29, c[0x0][0x17c] ;  /* 0x00005f00001d7a13 */ /* 0x000fe40000000000 */
[----:B------:R-:W4:Y:S01]  /*10f0*/  LDL R25, [R1+0x10d4] ;  /* 0x0010d40001197983 */ /* 0x000f220000100800 */
[----:B------:R-:W0:Y:S03]  /*1100*/  I2F.RP R0, R20 ;  /* 0x0000001400007306 */ /* 0x000e260000209400 */
[----:B------:R-:W5:Y:S04]  /*1110*/  LDL R26, [R1+0x10d8] ;  /* 0x0010d800011a7983 */ /* 0x000f680000100800 */
[----:B------:R-:W5:Y:S01]  /*1120*/  LDL R16, [R1+0x10c4] ;  /* 0x0010c40001107983 */ /* 0x000f620000100800 */
[----:B------:R-:W1:Y:S03]  /*1130*/  I2F.RP R4, R29 ;  /* 0x0000001d00047306 */ /* 0x000e660000209400 */
[----:B------:R-:W1:Y:S04]  /*1140*/  S2R R27, SR_TID.X ;  /* 0x00000000001b7919 */ /* 0x000e680000002100 */
[----:B------:R-:W5:Y:S01]  /*1150*/  LDL R15, [R1+0x10b0] ;  /* 0x0010b000010f7983 */ /* 0x000f620000100800 */
[----:B0-----:R-:W0:Y:S03]  /*1160*/  MUFU.RCP R0, R0 ;  /* 0x0000000000007308 */ /* 0x001e260000001000 */
[----:B------:R-:W5:Y:S04]  /*1170*/  LDL R14, [R1+0x10b4] ;  /* 0x0010b400010e7983 */ /* 0x000f680000100800 */
[----:B------:R-:W5:Y:S01]  /*1180*/  LDL R17, [R1+0x10c8] ;  /* 0x0010c80001117983 */ /* 0x000f620000100800 */
[----:B-1----:R-:W1:Y:S03]  /*1190*/  MUFU.RCP R4, R4 ;  /* 0x0000000400047308 */ /* 0x002e660000001000 */
[----:B------:R-:W5:Y:S04]  /*11a0*/  LDL R13, [R1+0x10ac] ;  /* 0x0010ac00010d7983 */ /* 0x000f680000100800 */
[----:B------:R-:W5:Y:S01]  /*11b0*/  LDL R23, [R1+0x10d0] ;  /* 0x0010d00001177983 */ /* 0x000f620000100800 */
[----:B0-----:R-:W-:-:S03]  /*11c0*/  IADD3 R0, R0, 0xffffffe, RZ ;  /* 0x0ffffffe00007810 */ /* 0x001fc60007ffe0ff */
[----:B------:R-:W5:Y:S01]  /*11d0*/  LDL R19, [R1+0x10c0] ;  /* 0x0010c00001137983 */ /* 0x000f620000100800 */
[----:B------:R-:W0:Y:S01]  /*11e0*/  F2I.FTZ.U32.TRUNC.NTZ R3, R0 ;  /* 0x0000000000037305 */ /* 0x000e22000021f000 */
[C---:B------:R-:W-:Y:S01]  /*11f0*/  IMAD.SHL.U32 R6, R27.reuse, 0x2, RZ ;  /* 0x000000021b067824 */ /* 0x040fe200078e00ff */
[----:B------:R-:W-:Y:S01]  /*1200*/  LOP3.LUT R7, R27, 0x7, RZ, 0xc0, !PT ;  /* 0x000000071b077812 */ /* 0x000fe200078ec0ff */
[----:B------:R-:W5:Y:S01]  /*1210*/  LDL R22, [R1+0x10cc] ;  /* 0x0010cc0001167983 */ /* 0x000f620000100800 */
[----:B-1----:R-:W-:-:S03]  /*1220*/  IADD3 R4, R4, 0xffffffe, RZ ;  /* 0x0ffffffe04047810 */ /* 0x002fc60007ffe0ff */
[----:B------:R-:W5:Y:S01]  /*1230*/  LDL R11, [R1+0x10a4] ;  /* 0x0010a400010b7983 */ /* 0x000f620000100800 */
[----:B------:R1:W2:Y:S01]  /*1240*/  F2I.FTZ.U32.TRUNC.NTZ R5, R4 ;  /* 0x0000000400057305 */ /* 0x0002a2000021f000 */
[C---:B------:R-:W-:Y:S01]  /*1250*/  IMAD R2, R7.reuse, 0x210, RZ ;  /* 0x0000021007027824 */ /* 0x040fe200078e02ff */
[----:B------:R-:W-:Y:S01]  /*1260*/  SHF.R.S32.HI R9, RZ, 0x1f, R8 ;  /* 0x0000001fff097819 */ /* 0x000fe20000011408 */
[----:B------:R-:W-:Y:S01]  /*1270*/  IMAD R7, R7, 0x110, RZ ;  /* 0x0000011007077824 */ /* 0x000fe200078e02ff */
[----:B------:R-:W5:Y:S01]  /*1280*/  LDL R12, [R1+0x10b8] ;  /* 0x0010b800010c7983 */ /* 0x000f620000100800 */
[----:B-1----:R-:W-:Y:S02]  /*1290*/  LOP3.LUT R4, R6, 0x10, RZ, 0xc0, !PT ;  /* 0x0000001006047812 */ /* 0x002fe400078ec0ff */
[----:B------:R-:W-:Y:S02]  /*12a0*/  LEA.HI R9, R9, R8, RZ, 0x7 ;  /* 0x0000000809097211 */ /* 0x000fe400078f38ff */
[----:B------:R-:W-:Y:S01]  /*12b0*/  LOP3.LUT R4, R4, 0x60, R27, 0xf8, !PT ;  /* 0x0000006004047812 */ /* 0x000fe200078ef81b */
[----:B0-----:R-:W-:Y:S01]  /*12c0*/  IMAD.MOV R0, RZ, RZ, -R3 ;  /* 0x000000ffff007224 */ /* 0x001fe200078e0a03 */
[----:B------:R-:W-:-:S02]  /*12d0*/  LOP3.LUT R8, R7, 0x30, R6, 0x78, !PT ;  /* 0x0000003007087812 */ /* 0x000fc400078e7806 */
[----:B------:R-:W-:Y:S01]  /*12e0*/  LOP3.LUT R7, R2, R4, RZ, 0x3c, !PT ;  /* 0x0000000402077212 */ /* 0x000fe200078e3cff */
[----:B------:R-:W-:Y:S01]  /*12f0*/  STL [R1+0xcc], R9 ;  /* 0x0000cc0901007387 */ /* 0x000fe20000100800 */
[----:B------:R-:W-:-:S03]  /*1300*/  IMAD R6, R0, R20, RZ ;  /* 0x0000001400067224 */ /* 0x000fc600078e02ff */
[----:B------:R-:W-:Y:S04]  /*1310*/  STL [R1+0x38c], R8 ;  /* 0x00038c0801007387 */ /* 0x000fe80000100800 */
[----:B------:R4:W-:Y:S01]  /*1320*/  STL [R1+0xa0], R7 ;  /* 0x0000a00701007387 */ /* 0x0009e20000100800 */
[----:B--2---:R-:W-:-:S03]  /*1330*/  IABS R0, R21 ;  /* 0x0000001500007213 */ /* 0x004fc60000000000 */
[----:B------:R-:W2:Y:S01]  /*1340*/  LDL R21, [R1+0x10dc] ;  /* 0x0010dc0001157983 */ /* 0x000ea20000100800 */
[----:B------:R-:W-:Y:S02]  /*1350*/  IMAD.MOV.U32 R2, RZ, RZ, RZ ;  /* 0x000000ffff027224 */ /* 0x000fe400078e00ff */
[----:B------:R-:W-:Y:S02]  /*1360*/  IMAD.MOV R27, RZ, RZ, -R5 ;  /* 0x000000ffff1b7224 */ /* 0x000fe400078e0a05 */
[----:B------:R-:W-:Y:S01]  /*1370*/  IMAD.HI.U32 R6, R3, R6, R2 ;  /* 0x0000000603067227 */ /* 0x000fe200078e0002 */
[----:B---3--:R-:W-:Y:S02]  /*1380*/  IABS R2, R24 ;  /* 0x0000001800027213 */ /* 0x008fe40000000000 */
[----:B----4-:R-:W-:Y:S01]  /*1390*/  IABS R7, R25 ;  /* 0x0000001900077213 */ /* 0x010fe20000000000 */
[----:B------:R-:W-:Y:S02]  /*13a0*/  IMAD.MOV.U32 R3, RZ, RZ, R0 ;  /* 0x000000ffff037224 */ /* 0x000fe400078e0000 */
[----:B------:R-:W-:-:S02]  /*13b0*/  IMAD R27, R27, R29, RZ ;  /* 0x0000001d1b1b7224 */ /* 0x000fc400078e02ff */
[----:B------:R-:W-:Y:S02]  /*13c0*/  IMAD.MOV.U32 R4, RZ, RZ, RZ ;  /* 0x000000ffff047224 */ /* 0x000fe400078e00ff */
[----:B------:R-:W-:-:S04]  /*13d0*/  IMAD.HI.U32 R8, R6, R3, RZ ;  /* 0x0000000306087227 */ /* 0x000fc800078e00ff */
[----:B------:R-:W-:-:S04]  /*13e0*/  IMAD.HI.U32 R27, R5, R27, R4 ;  /* 0x0000001b051b7227 */ /* 0x000fc800078e0004 */
[----:B------:R-:W-:Y:S02]  /*13f0*/  IMAD.MOV.U32 R0, RZ, RZ, R2 ;  /* 0x000000ffff007224 */ /* 0x000fe400078e0002 */
[----:B------:R-:W-:Y:S01]  /*1400*/  IMAD.MOV.U32 R5, RZ, RZ, R7 ;  /* 0x000000ffff057224 */ /* 0x000fe200078e0007 */
[----:B-----5:R-:W-:Y:S01]  /*1410*/  IABS R2, R26 ;  /* 0x0000001a00027213 */ /* 0x020fe20000000000 */
[----:B------:R-:W-:Y:S02]  /*1420*/  IMAD.MOV R8, RZ, RZ, -R8 ;  /* 0x000000ffff087224 */ /* 0x000fe400078e0a08 */
[----:B------:R-:W-:-:S04]  /*1430*/  IMAD.HI.U32 R6, R6, R0, RZ ;  /* 0x0000000006067227 */ /* 0x000fc800078e00ff */
[----:B------:R-:W-:-:S04]  /*1440*/  IMAD.HI.U32 R7, R27, R5, RZ ;  /* 0x000000051b077227 */ /* 0x000fc800078e00ff */
[----:B------:R-:W-:Y:S02]  /*1450*/  IMAD R8, R20, R8, R3 ;  /* 0x0000000814087224 */ /* 0x000fe400078e0203 */
[----:B------:R-:W-:Y:S02]  /*1460*/  IMAD.MOV R4, RZ, RZ, -R6 ;  /* 0x000000ffff047224 */ /* 0x000fe400078e0a06 */
[----:B------:R-:W-:-:S04]  /*1470*/  IMAD.HI.U32 R3, R27, R2, RZ ;  /* 0x000000021b037227 */ /* 0x000fc800078e00ff */
[----:B------:R-:W-:Y:S02]  /*1480*/  IMAD.MOV R7, RZ, RZ, -R7 ;  /* 0x000000ffff077224 */ /* 0x000fe400078e0a07 */
[----:B------:R-:W-:Y:S01]  /*1490*/  IMAD R0, R20, R4, R0 ;  /* 0x0000000414007224 */ /* 0x000fe200078e0200 */
[----:B------:R-:W-:Y:S01]  /*14a0*/  IABS R4, R22 ;  /* 0x0000001600047213 */ /* 0x000fe20000000000 */
[----:B------:R-:W-:Y:S01]  /*14b0*/  IMAD.MOV R3, RZ, RZ, -R3 ;  /* 0x000000ffff037224 */ /* 0x000fe200078e0a03 */
[----:B------:R-:W-:Y:S01]  /*14c0*/  STL [R1+0x94], R8 ;  /* 0x0000940801007387 */ /* 0x000fe20000100800 */
[C---:B------:R-:W-:Y:S02]  /*14d0*/  IMAD R5, R29.reuse, R7, R5 ;  /* 0x000000071d057224 */ /* 0x040fe400078e0205 */
[----:B------:R-:W-:Y:S01]  /*14e0*/  IMAD R2, R29, R3, R2 ;  /* 0x000000031d027224 */ /* 0x000fe200078e0202 */
[----:B------:R0:W-:Y:S01]  /*14f0*/  STL [R1+0x90], R0 ;  /* 0x0000900001007387 */ /* 0x0001e20000100800 */
[----:B------:R-:W-:-:S03]  /*1500*/  IMAD.HI.U32 R7, R27, R4, RZ ;  /* 0x000000041b077227 */ /* 0x000fc600078e00ff */
[----:B------:R1:W-:Y:S01]  /*1510*/  STL [R1+0x8c], R5 ;  /* 0x00008c0501007387 */ /* 0x0003e20000100800 */
[----:B------:R-:W-:Y:S01]  /*1520*/  IMAD.MOV R7, RZ, RZ, -R7 ;  /* 0x000000ffff077224 */ /* 0x000fe200078e0a07 */
[----:B0-----:R-:W-:Y:S02]  /*1530*/  IABS R0, R23 ;  /* 0x0000001700007213 */ /* 0x001fe40000000000 */
[----:B------:R0:W-:Y:S01]  /*1540*/  STL [R1+0x88], R2 ;  /* 0x0000880201007387 */ /* 0x0001e20000100800 */
[----:B-1----:R-:W-:Y:S02]  /*1550*/  IABS R5, R16 ;  /* 0x0000001000057213 */ /* 0x002fe40000000000 */
[----:B------:R-:W-:Y:S01]  /*1560*/  IMAD.HI.U32 R3, R27, R0, RZ ;  /* 0x000000001b037227 */ /* 0x000fe200078e00ff */
[----:B0-----:R-:W-:-:S03]  /*1570*/  IABS R2, R17 ;  /* 0x0000001100027213 */ /* 0x001fc60000000000 */
[----:B------:R-:W-:Y:S02]  /*1580*/  IMAD R7, R29, R7, R4 ;  /* 0x000000071d077224 */ /* 0x000fe400078e0204 */
[----:B------:R-:W-:Y:S02]  /*1590*/  IMAD.MOV R3, RZ, RZ, -R3 ;  /* 0x000000ffff037224 */ /* 0x000fe400078e0a03 */
[----:B------:R-:W-:-:S04]  /*15a0*/  IMAD.HI.U32 R4, R27, R2, RZ ;  /* 0x000000021b047227 */ /* 0x000fc800078e00ff */
[----:B------:R-:W-:Y:S02]  /*15b0*/  IMAD R0, R29, R3, R0 ;  /* 0x000000031d007224 */ /* 0x000fe400078e0200 */
[----:B------:R-:W-:-:S04]  /*15c0*/  IMAD.MOV R4, RZ, RZ, -R4 ;  /* 0x000000ffff047224 */ /* 0x000fc800078e0a04 */
[----:B------:R-:W-:Y:S01]  /*15d0*/  IMAD R2, R29, R4, R2 ;  /* 0x000000041d027224 */ /* 0x000fe200078e0202 */
[----:B------:R-:W-:Y:S02]  /*15e0*/  IABS R3, R19 ;  /* 0x0000001300037213 */ /* 0x000fe40000000000 */
[----:B--2---:R-:W-:-:S05]  /*15f0*/  IABS R6, R21 ;  /* 0x0000001500067213 */ /* 0x004fca0000000000 */
[----:B------:R-:W-:-:S04]  /*1600*/  IMAD.HI.U32 R8, R27, R6, RZ ;  /* 0x000000061b087227 */ /* 0x000fc800078e00ff */
[----:B------:R-:W-:-:S04]  /*1610*/  IMAD.MOV R8, RZ, RZ, -R8 ;  /* 0x000000ffff087224 */ /* 0x000fc800078e0a08 */
[----:B------:R-:W-:Y:S02]  /*1620*/  IMAD R6, R29, R8, R6 ;  /* 0x000000081d067224 */ /* 0x000fe400078e0206 */
[----:B------:R-:W-:-:S04]  /*1630*/  IMAD.HI.U32 R8, R27, R5, RZ ;  /* 0x000000051b087227 */ /* 0x000fc800078e00ff */
[----:B------:R-:W-:Y:S01]  /*1640*/  IMAD.MOV R8, RZ, RZ, -R8 ;  /* 0x000000ffff087224 */ /* 0x000fe200078e0a08 */
[----:B------:R-:W-:Y:S03]  /*1650*/  STL [R1+0x84], R6 ;  /* 0x0000840601007387 */ /* 0x000fe60000100800 */
[----:B------:R-:W-:Y:S01]  /*1660*/  IMAD R5, R29, R8, R5 ;  /* 0x000000081d057224 */ /* 0x000fe200078e0205 */
[----:B------:R-:W-:Y:S04]  /*1670*/  STL [R1+0x80], R7 ;  /* 0x0000800701007387 */ /* 0x000fe80000100800 */
[----:B------:R0:W-:Y:S04]  /*1680*/  STL [R1+0x7c], R0 ;  /* 0x00007c0001007387 */ /* 0x0001e80000100800 */
[----:B------:R1:W-:Y:S01]  /*1690*/  STL [R1+0x78], R5 ;  /* 0x0000780501007387 */ /* 0x0003e20000100800 */
[----:B0-----:R-:W-:-:S03]  /*16a0*/  IABS R0, R12 ;  /* 0x0000000c00007213 */ /* 0x001fc60000000000 */
[----:B------:R-:W2:Y:S01]  /*16b0*/  LDL R12, [R1+0x10a0] ;  /* 0x0010a000010c7983 */ /* 0x000ea20000100800 */
[----:B-1----:R-:W-:-:S03]  /*16c0*/  IABS R5, R14 ;  /* 0x0000000e00057213 */ /* 0x002fc60000000000 */
[----:B------:R0:W-:Y:S01]  /*16d0*/  STL [R1+0x74], R2 ;  /* 0x0000740201007387 */ /* 0x0001e20000100800 */
[----:B------:R-:W-:-:S03]  /*16e0*/  IABS R6, R18 ;  /* 0x0000001200067213 */ /* 0x000fc60000000000 */
[----:B------:R-:W3:Y:S01]  /*16f0*/  LDL R14, [R1+0x109c] ;  /* 0x00109c00010e7983 */ /* 0x000ee20000100800 */
[----:B------:R-:W-:-:S04]  /*1700*/  IMAD.HI.U32 R8, R27, R3, RZ ;  /* 0x000000031b087227 */ /* 0x000fc800078e00ff */
[C---:B------:R-:W-:Y:S01]  /*1710*/  IMAD.HI.U32 R7, R27.reuse, R6, RZ ;  /* 0x000000061b077227 */ /* 0x040fe200078e00ff */
[----:B0-----:R-:W-:Y:S02]  /*1720*/  IABS R2, R15 ;  /* 0x0000000f00027213 */ /* 0x001fe40000000000 */
[----:B------:R-:W4:Y:S01]  /*1730*/  LDL R15, [R1+0x1098] ;  /* 0x00109800010f7983 */ /* 0x000f220000100800 */
[----:B------:R-:W-:-:S04]  /*1740*/  IMAD.HI.U32 R4, R27, R0, RZ ;  /* 0x000000001b047227 */ /* 0x000fc800078e00ff */
[----:B------:R-:W-:Y:S02]  /*1750*/  IMAD.MOV R7, RZ, RZ, -R7 ;  /* 0x000000ffff077224 */ /* 0x000fe400078e0a07 */
[----:B------:R-:W-:Y:S02]  /*1760*/  IMAD.MOV R8, RZ, RZ, -R8 ;  /* 0x000000ffff087224 */ /* 0x000fe400078e0a08 */
[----:B------:R-:W-:Y:S02]  /*1770*/  IMAD.MOV R4, RZ, RZ, -R4 ;  /* 0x000000ffff047224 */ /* 0x000fe400078e0a04 */
[C---:B------:R-:W-:Y:S02]  /*1780*/  IMAD R6, R29.reuse, R7, R6 ;  /* 0x000000071d067224 */ /* 0x040fe400078e0206 */
[C---:B------:R-:W-:Y:S02]  /*1790*/  IMAD R8, R29.reuse, R8, R3 ;  /* 0x000000081d087224 */ /* 0x040fe400078e0203 */
[----:B------:R-:W-:Y:S01]  /*17a0*/  IMAD R0, R29, R4, R0 ;  /* 0x000000041d007224 */ /* 0x000fe200078e0200 */
[----:B------:R0:W-:Y:S01]  /*17b0*/  STL [R1+0x70], R6 ;  /* 0x0000700601007387 */ /* 0x0001e20000100800 */
[----:B------:R-:W-:-:S03]  /*17c0*/  IABS R7, R13 ;  /* 0x0000000d00077213 */ /* 0x000fc60000000000 */
[----:B------:R-:W-:Y:S01]  /*17d0*/  STL [R1+0x6c], R8 ;  /* 0x00006c0801007387 */ /* 0x000fe20000100800 */
[----:B------:R-:W-:-:S03]  /*17e0*/  IABS R4, R10 ;  /* 0x0000000a00047213 */ /* 0x000fc60000000000 */
[----:B------:R-:W5:Y:S04]  /*17f0*/  LDL R13, [R1+0x1094] ;  /* 0x00109400010d7983 */ /* 0x000f680000100800 */
[----:B------:R1:W-:Y:S04]  /*1800*/  STL [R1+0x68], R0 ;  /* 0x0000680001007387 */ /* 0x0003e80000100800 */
[----:B------:R-:W5:Y:S01]  /*1810*/  LDL R10, [R1+0x1090] ;  /* 0x00109000010a7983 */ /* 0x000f620000100800 */
[----:B0-----:R-:W-:-:S04]  /*1820*/  IMAD.HI.U32 R6, R27, R5, RZ ;  /* 0x000000051b067227 */ /* 0x001fc800078e00ff */
[----:B------:R-:W-:Y:S02]  /*1830*/  IMAD.MOV R6, RZ, RZ, -R6 ;  /* 0x000000ffff067224 */ /* 0x000fe400078e0a06 */
[----:B------:R-:W-:-:S04]  /*1840*/  IMAD.HI.U32 R3, R27, R2, RZ ;  /* 0x000000021b037227 */ /* 0x000fc800078e00ff */
[C---:B------:R-:W-:Y:S02]  /*1850*/  IMAD R5, R29.reuse, R6, R5 ;  /* 0x000000061d057224 */ /* 0x040fe400078e0205 */
[----:B------:R-:W-:Y:S01]  /*1860*/  IMAD.MOV R3, RZ, RZ, -R3 ;  /* 0x000000ffff037224 */ /* 0x000fe200078e0a03 */
[----:B-1----:R-:W-:Y:S02]  /*1870*/  IABS R0, R11 ;  /* 0x0000000b00007213 */ /* 0x002fe40000000000 */
[----:B------:R0:W-:Y:S01]  /*1880*/  STL [R1+0x64], R5 ;  /* 0x0000640501007387 */ /* 0x0001e20000100800 */
[----:B------:R-:W-:-:S03]  /*1890*/  IMAD R2, R29, R3, R2 ;  /* 0x000000031d027224 */ /* 0x000fc600078e0202 */
[----:B------:R-:W5:Y:S01]  /*18a0*/  LDL R11, [R1+0x108c] ;  /* 0x00108c00010b7983 */ /* 0x000f620000100800 */
[----:B------:R-:W-:-:S03]  /*18b0*/  IMAD.HI.U32 R8, R27, R7, RZ ;  /* 0x000000071b087227 */ /* 0x000fc600078e00ff */
[----:B------:R1:W-:Y:S01]  /*18c0*/  STL [R1+0x60], R2 ;  /* 0x0000600201007387 */ /* 0x0003e20000100800 */
[----:B0-----:R-:W-:-:S04]  /*18d0*/  IMAD.HI.U32 R5, R27, R4, RZ ;  /* 0x000000041b057227 */ /* 0x001fc800078e00ff */
[----:B------:R-:W-:Y:S02]  /*18e0*/  IMAD.MOV R8, RZ, RZ, -R8 ;  /* 0x000000ffff087224 */ /* 0x000fe400078e0a08 */
[----:B------:R-:W-:Y:S02]  /*18f0*/  IMAD.MOV R5, RZ, RZ, -R5 ;  /* 0x000000ffff057224 */ /* 0x000fe400078e0a05 */
[----:B------:R-:W-:Y:S02]  /*1900*/  IMAD R7, R29, R8, R7 ;  /* 0x000000081d077224 */ /* 0x000fe400078e0207 */
[----:B-1----:R-:W-:-:S04]  /*1910*/  IMAD.HI.U32 R2, R27, R0, RZ ;  /* 0x000000001b027227 */ /* 0x002fc800078e00ff */
[----:B------:R-:W-:Y:S02]  /*1920*/  IMAD R5, R29, R5, R4 ;  /* 0x000000051d057224 */ /* 0x000fe400078e0204 */
[----:B------:R-:W-:-:S04]  /*1930*/  IMAD.MOV R2, RZ, RZ, -R2 ;  /* 0x000000ffff027224 */ /* 0x000fc800078e0a02 */
[----:B------:R-:W-:Y:S01]  /*1940*/  IMAD R0, R29, R2, R0 ;  /* 0x000000021d007224 */ /* 0x000fe200078e0200 */
[----:B--2---:R-:W-:Y:S02]  /*1950*/  IABS R6, R12 ;  /* 0x0000000c00067213 */ /* 0x004fe40000000000 */
[----:B------:R-:W2:Y:S01]  /*1960*/  LDL R12, [R1+0x1088] ;  /* 0x00108800010c7983 */ /* 0x000ea20000100800 */
[----:B---3--:R-:W-:-:S03]  /*1970*/  IABS R3, R14 ;  /* 0x0000000e00037213 */ /* 0x008fc60000000000 */
[----:B------:R-:W3:Y:S01]  /*1980*/  LDL R14, [R1+0x1084] ;  /* 0x00108400010e7983 */ /* 0x000ee20000100800 */
[----:B------:R-:W-:-:S03]  /*1990*/  IMAD.HI.U32 R8, R27, R6, RZ ;  /* 0x000000061b087227 */ /* 0x000fc600078e00ff */
[----:B------:R4:W-:Y:S01]  /*19a0*/  STL [R1+0x5c], R7 ;  /* 0x00005c0701007387 */ /* 0x0009e20000100800 */
[----:B------:R-:W-:-:S03]  /*19b0*/  IMAD.MOV R8, RZ, RZ, -R8 ;  /* 0x000000ffff087224 */ /* 0x000fc600078e0a08 */
[----:B------:R5:W-:Y:S01]  /*19c0*/  STL [R1+0x58], R5 ;  /* 0x0000580501007387 */ /* 0x000be20000100800 */
[----:B------:R-:W-:Y:S01]  /*19d0*/  IMAD R6, R29, R8, R6 ;  /* 0x000000081d067224 */ /* 0x000fe200078e0206 */
[----:B----4-:R-:W-:Y:S02]  /*19e0*/  IABS R7, R15 ;  /* 0x0000000f00077213 */ /* 0x010fe40000000000 */
[----:B------:R-:W4:Y:S04]  /*19f0*/  LDL R15, [R1+0x1080] ;  /* 0x00108000010f7983 */ /* 0x000f280000100800 */
[----:B------:R0:W-:Y:S01]  /*1a00*/  STL [R1+0x54], R0 ;  /* 0x0000540001007387 */ /* 0x0001e20000100800 */
[----:B-----5:R-:W-:-:S03]  /*1a10*/  IABS R5, R13 ;  /* 0x0000000d00057213 */ /* 0x020fc60000000000 */
[----:B------:R-:W5:Y:S04]  /*1a20*/  LDL R13, [R1+0x107c] ;  /* 0x00107c00010d7983 */ /* 0x000f680000100800 */
[----:B------:R1:W-:Y:S01]  /*1a30*/  STL [R1+0x50], R6 ;  /* 0x0000500601007387 */ /* 0x0003e20000100800 */
[----:B0-----:R-:W-:-:S03]  /*1a40*/  IABS R0, R10 ;  /* 0x0000000a00007213 */ /* 0x001fc60000000000 */
[----:B------:R-:W5:Y:S01]  /*1a50*/  LDL R10, [R1+0x1074] ;  /* 0x00107400010a7983 */ /* 0x000f620000100800 */
[----:B------:R-:W-:-:S04]  /*1a60*/  IMAD.HI.U32 R4, R27, R3, RZ ;  /* 0x000000031b047227 */ /* 0x000fc800078e00ff */
[----:B------:R-:W-:Y:S02]  /*1a70*/  IMAD.MOV R4, RZ, RZ, -R4 ;  /* 0x000000ffff047224 */ /* 0x000fe400078e0a04 */
[----:B------:R-:W-:-:S04]  /*1a80*/  IMAD.HI.U32 R2, R27, R7, RZ ;  /* 0x000000071b027227 */ /* 0x000fc800078e00ff */
[----:B------:R-:W-:Y:S02]  /*1a90*/  IMAD R3, R29, R4, R3 ;  /* 0x000000041d037224 */ /* 0x000fe400078e0203 */
[----:B-1----:R-:W-:-:S04]  /*1aa0*/  IMAD.HI.U32 R6, R27, R5, RZ ;  /* 0x000000051b067227 */ /* 0x002fc800078e00ff */
[----:B------:R-:W-:Y:S01]  /*1ab0*/  IMAD.MOV R2, RZ, RZ, -R2 ;  /* 0x000000ffff027224 */ /* 0x000fe200078e0a02 */
[----:B------:R2:W-:Y:S01]  /*1ac0*/  STL [R1+0x4c], R3 ;  /* 0x00004c0301007387 */ /* 0x0005e20000100800 */
[----:B------:R-:W-:Y:S01]  /*1ad0*/  IMAD.MOV R6, RZ, RZ, -R6 ;  /* 0x000000ffff067224 */ /* 0x000fe200078e0a06 */
[----:B------:R-:W-:Y:S01]  /*1ae0*/  IABS R4, R11 ;  /* 0x0000000b00047213 */ /* 0x000fe20000000000 */
[C---:B------:R-:W-:Y:S01]  /*1af0*/  IMAD R2, R29.reuse, R2, R7 ;  /* 0x000000021d027224 */ /* 0x040fe200078e0207 */
[----:B------:R-:W5:Y:S01]  /*1b00*/  LDL R11, [R1+0x1078] ;  /* 0x00107800010b7983 */ /* 0x000f620000100800 */
[----:B------:R-:W-:Y:S02]  /*1b10*/  IMAD R5, R29, R6, R5 ;  /* 0x000000061d057224 */ /* 0x000fe400078e0205 */
[----:B------:R-:W-:Y:S01]  /*1b20*/  IMAD.HI.U32 R8, R27, R0, RZ ;  /* 0x000000001b087227 */ /* 0x000fe200078e00ff */
[----:B--2---:R-:W-:Y:S02]  /*1b30*/  IABS R3, R12 ;  /* 0x0000000c00037213 */ /* 0x004fe40000000000 */
[----:B------:R-:W2:Y:S04]  /*1b40*/  LDL R12, [R1+0x106c] ;  /* 0x00106c00010c7983 */ /* 0x000ea80000100800 */
[----:B------:R0:W-:Y:S01]  /*1b50*/  STL [R1+0x48], R2 ;  /* 0x0000480201007387 */ /* 0x0001e20000100800 */
[----:B---3--:R-:W-:-:S03]  /*1b60*/  IABS R7, R14 ;  /* 0x0000000e00077213 */ /* 0x008fc60000000000 */
[----:B------:R4:W-:Y:S04]  /*1b70*/  STL [R1+0x44], R5 ;  /* 0x0000440501007387 */ /* 0x0009e80000100800 */
[----:B------:R-:W3:Y:S01]  /*1b80*/  LDL R14, [R1+0x1070] ;  /* 0x00107000010e7983 */ /* 0x000ee20000100800 */
[----:B0-----:R-:W-:Y:S02]  /*1b90*/  IMAD.MOV R2, RZ, RZ, -R8 ;  /* 0x000000ffff027224 */ /* 0x001fe400078e0a08 */
[----:B------:R-:W-:-:S04]  /*1ba0*/  IMAD.HI.U32 R8, R27, R4, RZ ;  /* 0x000000041b087227 */ /* 0x000fc800078e00ff */
[----:B------:R-:W-:Y:S02]  /*1bb0*/  IMAD R0, R29, R2, R0 ;  /* 0x000000021d007224 */ /* 0x000fe400078e0200 */
[----:B------:R-:W-:Y:S01]  /*1bc0*/  IMAD.HI.U32 R6, R27, R3, RZ ;  /* 0x000000031b067227 */ /* 0x000fe200078e00ff */
[----:B----4-:R-:W-:Y:S02]  /*1bd0*/  IABS R5, R15 ;  /* 0x0000000f00057213 */ /* 0x010fe40000000000 */
[----:B------:R0:W-:Y:S01]  /*1be0*/  STL [R1+0x40], R0 ;  /* 0x0000400001007387 */ /* 0x0001e20000100800 */
[----:B------:R-:W-:-:S03]  /*1bf0*/  IMAD.MOV R6, RZ, RZ, -R6 ;  /* 0x000000ffff067224 */ /* 0x000fc600078e0a06 */
[----:B------:R-:W4:Y:S01]  /*1c00*/  LDL R15, [R1+0x1068] ;  /* 0x00106800010f7983 */ /* 0x000f220000100800 */
[----:B0-----:R-:W-:-:S04]  /*1c10*/  IMAD.MOV R0, RZ, RZ, -R8 ;  /* 0x000000ffff007224 */ /* 0x001fc800078e0a08 */
[C---:B------:R-:W-:Y:S02]  /*1c20*/  IMAD R9, R29.reuse, R0, R4 ;  /* 0x000000001d097224 */ /* 0x040fe400078e0204 */
[----:B------:R-:W-:Y:S02]  /*1c30*/  IMAD R4, R29, R6, R3 ;  /* 0x000000061d047224 */ /* 0x000fe400078e0203 */
[----:B------:R-:W-:Y:S01]  /*1c40*/  IMAD.MOV.U32 R2, RZ, RZ, R7 ;  /* 0x000000ffff027224 */ /* 0x000fe200078e0007 */
[----:B-----5:R-:W-:Y:S01]  /*1c50*/  IABS R7, R13 ;  /* 0x0000000d00077213 */ /* 0x020fe20000000000 */
[----:B------:R-:W-:Y:S01]  /*1c60*/  STL [R1+0x3c], R9 ;  /* 0x00003c0901007387 */ /* 0x000fe20000100800 */
[----:B------:R-:W-:Y:S01]  /*1c70*/  IMAD.MOV.U32 R0, RZ, RZ, R5 ;  /* 0x000000ffff007224 */ /* 0x000fe200078e0005 */
[----:B------:R-:W-:Y:S02]  /*1c80*/  IABS R5, R10 ;  /* 0x0000000a00057213 */ /* 0x000fe40000000000 */
[----:B------:R-:W5:Y:S04]  /*1c90*/  LDL R13, [R1+0x1064] ;  /* 0x00106400010d7983 */ /* 0x000f680000100800 */
[----:B------:R0:W-:Y:S04]  /*1ca0*/  STL [R1+0x38], R4 ;  /* 0x0000380401007387 */ /* 0x0001e80000100800 */
[----:B------:R-:W5:Y:S01]  /*1cb0*/  LDL R10, [R1+0x1060] ;  /* 0x00106000010a7983 */ /* 0x000f620000100800 */
[----:B------:R-:W-:-:S04]  /*1cc0*/  IMAD.HI.U32 R8, R27, R2, RZ ;  /* 0x000000021b087227 */ /* 0x000fc800078e00ff */
[----:B------:R-:W-:Y:S02]  /*1cd0*/  IMAD.MOV.U32 R3, RZ, RZ, R7 ;  /* 0x000000ffff037224 */ /* 0x000fe400078e0007 */
[----:B0-----:R-:W-:Y:S02]  /*1ce0*/  IMAD.MOV R4, RZ, RZ, -R8 ;  /* 0x000000ffff047224 */ /* 0x001fe400078e0a08 */
[----:B------:R-:W-:-:S04]  /*1cf0*/  IMAD.HI.U32 R6, R27, R0, RZ ;  /* 0x000000001b067227 */ /* 0x000fc800078e00ff */
[----:B------:R-:W-:-:S04]  /*1d00*/  IMAD.HI.U32 R8, R27, R3, RZ ;  /* 0x000000031b087227 */ /* 0x000fc800078e00ff */
[C---:B------:R-:W-:Y:S02]  /*1d10*/  IMAD R4, R29.reuse, R4, R2 ;  /* 0x000000041d047224 */ /* 0x040fe400078e0202 */
[----:B------:R-:W-:Y:S02]  /*1d20*/  IMAD.MOV.U32 R2, RZ, RZ, R5 ;  /* 0x000000ffff027224 */ /* 0x000fe400078e0005 */
[----:B------:R-:W-:Y:S01]  /*1d30*/  IMAD.MOV R5, RZ, RZ, -R6 ;  /* 0x000000ffff057224 */ /* 0x000fe200078e0a06 */
[----:B------:R-:W-:Y:S01]  /*1d40*/  IABS R7, R11 ;  /* 0x0000000b00077213 */ /* 0x000fe20000000000 */
[----:B------:R-:W-:Y:S01]  /*1d50*/  IMAD.MOV R6, RZ, RZ, -R8 ;  /* 0x000000ffff067224 */ /* 0x000fe200078e0a08 */
[----:B------:R-:W5:Y:S01]  /*1d60*/  LDL R11, [R1+0x105c] ;  /* 0x00105c00010b7983 */ /* 0x000f620000100800 */
[C---:B------:R-:W-:Y:S02]  /*1d70*/  IMAD R0, R29.reuse, R5, R0 ;  /* 0x000000051d007224 */ /* 0x040fe400078e0200 */
[----:B------:R-:W-:Y:S01]  /*1d80*/  IMAD R3, R29, R6, R3 ;  /* 0x000000061d037224 */ /* 0x000fe200078e0203 */
[----:B------:R0:W-:Y:S01]  /*1d90*/  STL [R1+0x34], R4 ;  /* 0x0000340401007387 */ /* 0x0001e20000100800 */
[----:B------:R-:W-:-:S03]  /*1da0*/  IMAD.HI.U32 R9, R27, R2, RZ ;  /* 0x000000021b097227 */ /* 0x000fc600078e00ff */
[----:B------:R-:W-:Y:S01]  /*1db0*/  STL [R1+0x30], R0 ;  /* 0x0000300001007387 */ /* 0x000fe20000100800 */
[----:B0-----:R-:W-:-:S04]  /*1dc0*/  IMAD.MOV.U32 R4, RZ, RZ, R7 ;  /* 0x000000ffff047224 */ /* 0x001fc800078e0007 */
[----:B------:R-:W-:-:S04]  /*1dd0*/  IMAD.HI.U32 R8, R27, R4, RZ ;  /* 0x000000041b087227 */ /* 0x000fc800078e00ff */
[----:B------:R-:W-:-:S04]  /*1de0*/  IMAD.MOV R6, RZ, RZ, -R8 ;  /* 0x000000ffff067224 */ /* 0x000fc800078e0a08 */
[----:B------:R-:W-:Y:S01]  /*1df0*/  IMAD R4, R29, R6, R4 ;  /* 0x000000061d047224 */ /* 0x000fe200078e0204 */
[----:B--2---:R-:W-:Y:S02]  /*1e00*/  IABS R7, R12 ;  /* 0x0000000c00077213 */ /* 0x004fe40000000000 */
[----:B------:R-:W2:Y:S04]  /*1e10*/  LDL R12, [R1+0x1058] ;  /* 0x00105800010c7983 */ /* 0x000ea80000100800 */
[----:B------:R0:W-:Y:S01]  /*1e20*/  STL [R1+0x2c], R3 ;  /* 0x00002c0301007387 */ /* 0x0001e20000100800 */
[----:B---3--:R-:W-:-:S03]  /*1e30*/  IABS R5, R14 ;  /* 0x0000000e00057213 */ /* 0x008fc60000000000 */
[----:B------:R-:W3:Y:S01]  /*1e40*/  LDL R14, [R1+0x1054] ;  /* 0x00105400010e7983 */ /* 0x000ee20000100800 */
[----:B0-----:R-:W-:-:S04]  /*1e50*/  IMAD.MOV R3, RZ, RZ, -R9 ;  /* 0x000000ffff037224 */ /* 0x001fc800078e0a09 */
[----:B------:R-:W-:Y:S02]  /*1e60*/  IMAD R2, R29, R3, R2 ;  /* 0x000000031d027224 */ /* 0x000fe400078e0202 */
[----:B------:R-:W-:-:S03]  /*1e70*/  IMAD.MOV.U32 R0, RZ, RZ, R7 ;  /* 0x000000ffff007224 */ /* 0x000fc600078e0007 */
[----:B------:R0:W-:Y:S01]  /*1e80*/  STL [R1+0x28], R2 ;  /* 0x0000280201007387 */ /* 0x0001e20000100800 */
[----:B----4-:R-:W-:-:S03]  /*1e90*/  IABS R7, R15 ;  /* 0x0000000f00077213 */ /* 0x010fc60000000000 */
[----:B------:R-:W4:Y:S02]  /*1ea0*/  LDL R15, [R1+0x1050] ;  /* 0x00105000010f7983 */ /* 0x000f240000100800 */
[----:B0-----:R-:W-:Y:S02]  /*1eb0*/  IMAD.MOV.U32 R2, RZ, RZ, R7 ;  /* 0x000000ffff027224 */ /* 0x001fe400078e0007 */
[----:B------:R0:W-:Y:S01]  /*1ec0*/  STL [R1+0x24], R4 ;  /* 0x0000240401007387 */ /* 0x0001e20000100800 */
[----:B-----5:R-:W-:-:S03]  /*1ed0*/  IABS R7, R10 ;  /* 0x0000000a00077213 */ /* 0x020fc60000000000 */
[----:B------:R-:W5:Y:S01]  /*1ee0*/  LDL R10, [R1+0x1048] ;  /* 0x00104800010a7983 */ /* 0x000f620000100800 */
[----:B------:R-:W-:-:S04]  /*1ef0*/  IMAD.HI.U32 R8, R27, R0, RZ ;  /* 0x000000001b087227 */ /* 0x000fc800078e00ff */
[----:B------:R-:W-:Y:S01]  /*1f00*/  IMAD.MOV.U32 R3, RZ, RZ, R5 ;  /* 0x000000ffff037224 */ /* 0x000fe200078e0005 */
[----:B------:R-:W-:Y:S01]  /*1f10*/  IABS R5, R13 ;  /* 0x0000000d00057213 */ /* 0x000fe20000000000 */
[----:B0-----:R-:W-:Y:S02]  /*1f20*/  IMAD.MOV R4, RZ, RZ, -R8 ;  /* 0x000000ffff047224 */ /* 0x001fe400078e0a08 */
[----:B------:R-:W-:-:S04]  /*1f30*/  IMAD.HI.U32 R6, R27, R3, RZ ;  /* 0x000000031b067227 */ /* 0x000fc800078e00ff */
[----:B------:R-:W-:Y:S02]  /*1f40*/  IMAD R4, R29, R4, R0 ;  /* 0x000000041d047224 */ /* 0x000fe400078e0200 */
[----:B------:R-:W-:Y:S02]  /*1f50*/  IMAD.MOV.U32 R0, RZ, RZ, R5 ;  /* 0x000000ffff007224 */ /* 0x000fe400078e0005 */
[----:B------:R-:W-:Y:S02]  /*1f60*/  IMAD.MOV R5, RZ, RZ, -R6 ;  /* 0x000000ffff057224 */ /* 0x000fe400078e0a06 */
[----:B------:R-:W-:-:S04]  /*1f70*/  IMAD.HI.U32 R8, R27, R2, RZ ;  /* 0x000000021b087227 */ /* 0x000fc800078e00ff */
[----:B------:R-:W-:Y:S02]  /*1f80*/  IMAD R3, R29, R5, R3 ;  /* 0x000000051d037224 */ /* 0x000fe400078e0203 */
[----:B------:R-:W-:Y:S01]  /*1f90*/  IMAD.HI.U32 R9, R27, R0, RZ ;  /* 0x000000001b097227 */ /* 0x000fe200078e00ff */
[----:B------:R0:W-:Y:S03]  /*1fa0*/  STL [R1+0x20], R4 ;  /* 0x0000200401007387 */ /* 0x0001e60000100800 */
[----:B------:R-:W-:Y:S01]  /*1fb0*/  IMAD.MOV R6, RZ, RZ, -R8 ;  /* 0x000000ffff067224 */ /* 0x000fe200078e0a08 */
[----:B------:R1:W-:Y:S03]  /*1fc0*/  STL [R1+0x1c], R3 ;  /* 0x00001c0301007387 */ /* 0x0003e60000100800 */
[----:B------:R-:W-:Y:S01]  /*1fd0*/  IMAD R2, R29, R6, R2 ;  /* 0x000000061d027224 */ /* 0x000fe200078e0202 */
[----:B------:R-:W5:Y:S01]  /*1fe0*/  LDL R13, [R1+0x1044] ;  /* 0x00104400010d7983 */ /* 0x000f620000100800 */
[----:B0-----:R-:W-:Y:S01]  /*1ff0*/  IMAD.MOV.U32 R4, RZ, RZ, R7 ;  /* 0x000000ffff047224 */ /* 0x001fe200078e0007 */
[----:B------:R-:W-:-:S02]  /*2000*/  IABS R7, R11 ;  /* 0x0000000b00077213 */ /* 0x000fc40000000000 */
[----:B------:R-:W5:Y:S01]  /*2010*/  LDL R11, [R1+0x1040] ;  /* 0x00104000010b7983 */ /* 0x000f620000100800 */
[----:B-1----:R-:W-:-:S04]  /*2020*/  IMAD.MOV R3, RZ, RZ, -R9 ;  /* 0x000000ffff037224 */ /* 0x002fc800078e0a09 */
[----:B------:R-:W-:Y:S01]  /*2030*/  IMAD R3, R29, R3, R0 ;  /* 0x000000031d037224 */ /* 0x000fe200078e0200 */
[----:B------:R0:W-:Y:S01]  /*2040*/  STL [R1+0x18], R2 ;  /* 0x0000180201007387 */ /* 0x0001e20000100800 */
[----:B------:R-:W-:-:S03]  /*2050*/  IMAD.HI.U32 R8, R27, R4, RZ ;  /* 0x000000041b087227 */ /* 0x000fc600078e00ff */
[----:B------:R-:W-:Y:S01]  /*2060*/  STL [R1+0x14], R3 ;  /* 0x0000140301007387 */ /* 0x000fe20000100800 */
[----:B0-----:R-:W-:Y:S02]  /*2070*/  IMAD.MOV.U32 R2, RZ, RZ, R7 ;  /* 0x000000ffff027224 */ /* 0x001fe400078e0007 */
[----:B------:R-:W-:Y:S02]  /*2080*/  IMAD.MOV R6, RZ, RZ, -R8 ;  /* 0x000000ffff067224 */ /* 0x000fe400078e0a08 */
[----:B------:R-:W-:-:S04]  /*2090*/  IMAD.HI.U32 R8, R27, R2, RZ ;  /* 0x000000021b087227 */ /* 0x000fc800078e00ff */
[----:B------:R-:W-:Y:S01]  /*20a0*/  IMAD R4, R29, R6, R4 ;  /* 0x000000061d047224 */ /* 0x000fe200078e0204 */
[----:B--2---:R-:W-:Y:S02]  /*20b0*/  IABS R5, R12 ;  /* 0x0000000c00057213 */ /* 0x004fe40000000000 */
[----:B---3--:R-:W-:Y:S02]  /*20c0*/  IABS R7, R14 ;  /* 0x0000000e00077213 */ /* 0x008fe40000000000 */
[----:B------:R-:W2:Y:S01]  /*20d0*/  LDL R14, [R1+0x103c] ;  /* 0x00103c00010e7983 */ /* 0x000ea20000100800 */
[----:B------:R-:W-:-:S03]  /*20e0*/  IMAD.MOV.U32 R0, RZ, RZ, R5 ;  /* 0x000000ffff007224 */ /* 0x000fc600078e0005 */
[----:B------:R0:W-:Y:S01]  /*20f0*/  STL [R1+0x10], R4 ;  /* 0x0000100401007387 */ /* 0x0001e20000100800 */
[----:B------:R-:W-:-:S04]  /*2100*/  IMAD.HI.U32 R6, R27, R0, RZ ;  /* 0x000000001b067227 */ /* 0x000fc800078e00ff */
[----:B0-----:R-:W-:Y:S01]  /*2110*/  IMAD.MOV R4, RZ, RZ, -R8 ;  /* 0x000000ffff047224 */ /* 0x001fe200078e0a08 */
[----:B----4-:R-:W-:Y:S02]  /*2120*/  IABS R5, R15 ;  /* 0x0000000f00057213 */ /* 0x010fe40000000000 */
[----:B------:R-:W3:Y:S01]  /*2130*/  LDL R15, [R1+0x1038] ;  /* 0x00103800010f7983 */ /* 0x000ee20000100800 */
[----:B------:R-:W-:Y:S02]  /*2140*/  IMAD R8, R29, R4, R2 ;  /* 0x000000041d087224 */ /* 0x000fe400078e0202 */
[----:B------:R-:W-:-:S03]  /*2150*/  IMAD.MOV R4, RZ, RZ, -R6 ;  /* 0x000000ffff047224 */ /* 0x000fc600078e0a06 */
[----:B------:R0:W-:Y:S01]  /*2160*/  STL [R1+0xc], R8 ;  /* 0x00000c0801007387 */ /* 0x0001e20000100800 */
[----:B-----5:R-:W-:-:S03]  /*2170*/  IABS R6, R10 ;  /* 0x0000000a00067213 */ /* 0x020fc60000000000 */
[----:B------:R-:W4:Y:S01]  /*2180*/  LDL R10, [R1+0x1034] ;  /* 0x00103400010a7983 */ /* 0x000f220000100800 */
[----:B------:R-:W-:Y:S01]  /*2190*/  IMAD.MOV.U32 R3, RZ, RZ, R7 ;  /* 0x000000ffff037224 */ /* 0x000fe200078e0007 */
[----:B------:R-:W-:Y:S01]  /*21a0*/  IABS R28, R28 ;  /* 0x0000001c001c7213 */ /* 0x000fe20000000000 */
[----:B------:R-:W-:Y:S02]  /*21b0*/  IMAD.MOV.U32 R2, RZ, RZ, R5 ;  /* 0x000000ffff027224 */ /* 0x000fe400078e0005 */
[----:B------:R-:W-:-:S04]  /*21c0*/  IMAD.HI.U32 R7, R27, R3, RZ ;  /* 0x000000031b077227 */ /* 0x000fc800078e00ff */
[----:B------:R-:W-:Y:S02]  /*21d0*/  IMAD.MOV R5, RZ, RZ, -R7 ;  /* 0x000000ffff057224 */ /* 0x000fe400078e0a07 */
[----:B0-----:R-:W-:-:S04]  /*21e0*/  IMAD.HI.U32 R8, R27, R2, RZ ;  /* 0x000000021b087227 */ /* 0x001fc800078e00ff */
[----:B------:R-:W-:Y:S02]  /*21f0*/  IMAD R0, R29, R4, R0 ;  /* 0x000000041d007224 */ /* 0x000fe400078e0200 */
[----:B------:R-:W-:-:S04]  /*2200*/  IMAD.HI.U32 R7, R27, R28, RZ ;  /* 0x0000001c1b077227 */ /* 0x000fc800078e00ff */
[C---:B------:R-:W-:Y:S02]  /*2210*/  IMAD R4, R29.reuse, R5, R3 ;  /* 0x000000051d047224 */ /* 0x040fe400078e0203 */
[----:B------:R-:W-:Y:S01]  /*2220*/  IMAD.MOV R3, RZ, RZ, -R8 ;  /* 0x000000ffff037224 */ /* 0x000fe200078e0a08 */
[----:B------:R0:W-:Y:S01]  /*2230*/  STL [R1+0x8], R0 ;  /* 0x0000080001007387 */ /* 0x0001e20000100800 */
[----:B------:R-:W-:Y:S02]  /*2240*/  IMAD.MOV R5, RZ, RZ, -R7 ;  /* 0x000000ffff057224 */ /* 0x000fe400078e0a07 */
[C---:B------:R-:W-:Y:S01]  /*2250*/  IMAD R3, R29.reuse, R3, R2 ;  /* 0x000000031d037224 */ /* 0x040fe200078e0202 */
[----:B------:R1:W-:Y:S01]  /*2260*/  STL [R1+0x4], R4 ;  /* 0x0000040401007387 */ /* 0x0003e20000100800 */
[----:B------:R-:W-:-:S03]  /*2270*/  IMAD R28, R29, R5, R28 ;  /* 0x000000051d1c7224 */ /* 0x000fc600078e021c */
[----:B------:R-:W5:Y:S01]  /*2280*/  LDL R12, [R1+0x1030] ;  /* 0x00103000010c7983 */ /* 0x000f620000100800 */
[----:B0-----:R-:W-:Y:S01]  /*2290*/  IMAD.MOV.U32 R0, RZ, RZ, R6 ;  /* 0x000000ffff007224 */ /* 0x001fe200078e0006 */
[----:B------:R-:W-:Y:S02]  /*22a0*/  IABS R6, R11 ;  /* 0x0000000b00067213 */ /* 0x000fe40000000000 */
[----:B------:R-:W5:Y:S01]  /*22b0*/  LDL R11, [R1+0x102c] ;  /* 0x00102c00010b7983 */ /* 0x000f620000100800 */
[----:B-1----:R-:W-:-:S03]  /*22c0*/  IABS R4, R13 ;  /* 0x0000000d00047213 */ /* 0x002fc60000000000 */
[----:B------:R0:W-:Y:S04]  /*22d0*/  STL [R1], R3 ;  /* 0x0000000301007387 */ /* 0x0001e80000100800 */
[----:B------:R-:W-:Y:S04]  /*22e0*/  STL [R1+0x1260], R28 ;  /* 0x0012601c01007387 */ /* 0x000fe80000100800 */
[----:B------:R-:W5:Y:S01]  /*22f0*/  LDL R13, [R1+0x1028] ;  /* 0x00102800010d7983 */ /* 0x000f620000100800 */
[----:B------:R-:W-:-:S04]  /*2300*/  IMAD.HI.U32 R7, R27, R0, RZ ;  /* 0x000000001b077227 */ /* 0x000fc800078e00ff */
[----:B------:R-:W-:Y:S02]  /*2310*/  IMAD.MOV.U32 R2, RZ, RZ, R4 ;  /* 0x000000ffff027224 */ /* 0x000fe400078e0004 */
[----:B------:R-:W-:Y:S02]  /*2320*/  IMAD.MOV R4, RZ, RZ, -R7 ;  /* 0x000000ffff047224 */ /* 0x000fe400078e0a07 */
[----:B0-----:R-:W-:Y:S02]  /*2330*/  IMAD.MOV.U32 R3, RZ, RZ, R6 ;  /* 0x000000ffff037224 */ /* 0x001fe400078e0006 */
[----:B------:R-:W-:-:S04]  /*2340*/  IMAD.HI.U32 R6, R27, R2, RZ ;  /* 0x000000021b067227 */ /* 0x000fc800078e00ff */
[----:B------:R-:W-:Y:S02]  /*2350*/  IMAD R0, R29, R4, R0 ;  /* 0x000000041d007224 */ /* 0x000fe400078e0200 */
[----:B------:R-:W-:-:S04]  /*2360*/  IMAD.HI.U32 R8, R27, R3, RZ ;  /* 0x000000031b087227 */ /* 0x000fc800078e00ff */
[----:B------:R-:W-:-:S04]  /*2370*/  IMAD.MOV R6, RZ, RZ, -R6 ;  /* 0x000000ffff067224 */ /* 0x000fc800078e0a06 */
[----:B------:R-:W-:Y:S01]  /*2380*/  IMAD R2, R29, R6, R2 ;  /* 0x000000061d027224 */ /* 0x000fe200078e0202 */
[----:B--2---:R-:W-:Y:S02]  /*2390*/  IABS R5, R14 ;  /* 0x0000000e00057213 */ /* 0x004fe40000000000 */
[----:B------:R-:W2:Y:S03]  /*23a0*/  LDL R14, [R1+0x1024] ;  /* 0x00102400010e7983 */ /* 0x000ea60000100800 */
[----:B------:R-:W-:Y:S01]  /*23b0*/  IMAD.MOV.U32 R4, RZ, RZ, R5 ;  /* 0x000000ffff047224 */ /* 0x000fe200078e0005 */
[----:B------:R0:W-:Y:S01]  /*23c0*/  STL [R1+0x1264], R0 ;  /* 0x0012640001007387 */ /* 0x0001e20000100800 */
[----:B---3--:R-:W-:-:S03]  /*23d0*/  IABS R7, R15 ;  /* 0x0000000f00077213 */ /* 0x008fc60000000000 */
[----:B------:R-:W3:Y:S02]  /*23e0*/  LDL R15, [R1+0x1020] ;  /* 0x00102000010f7983 */ /* 0x000ee40000100800 */
[----:B------:R-:W-:Y:S02]  /*23f0*/  IMAD.MOV.U32 R5, RZ, RZ, R7 ;  /* 0x000000ffff057224 */ /* 0x000fe400078e0007 */
[----:B------:R-:W-:Y:S02]  /*2400*/  IMAD.MOV R7, RZ, RZ, -R8 ;  /* 0x000000ffff077224 */ /* 0x000fe400078e0a08 */
[----:B------:R-:W-:-:S04]  /*2410*/  IMAD.HI.U32 R9, R27, R5, RZ ;  /* 0x000000051b097227 */ /* 0x000fc800078e00ff */
[----:B------:R-:W-:Y:S01]  /*2420*/  IMAD R3, R29, R7, R3 ;  /* 0x000000071d037224 */ /* 0x000fe200078e0203 */
[----:B------:R1:W-:Y:S01]  /*2430*/  STL [R1+0x1268], R2 ;  /* 0x0012680201007387 */ /* 0x0003e20000100800 */
[----:B------:R-:W-:-:S03]  /*2440*/  IMAD.MOV R9, RZ, RZ, -R9 ;  /* 0x000000ffff097224 */ /* 0x000fc600078e0a09 */
[----:B------:R-:W-:Y:S04]  /*2450*/  STL [R1+0x126c], R3 ;  /* 0x00126c0301007387 */ /* 0x000fe80000100800 */
[----:B------:R-:W3:Y:S01]  /*2460*/  LDL R16, [R1+0x1018] ;  /* 0x0010180001107983 */ /* 0x000ee20000100800 */
[----:B----4-:R-:W-:Y:S01]  /*2470*/  IABS R8, R10 ;  /* 0x0000000a00087213 */ /* 0x010fe20000000000 */
[----:B------:R-:W-:Y:S02]  /*2480*/  IMAD.HI.U32 R10, R27, R4, RZ ;  /* 0x000000041b0a7227 */ /* 0x000fe400078e00ff */
[----:B------:R-:W4:Y:S02]  /*2490*/  LDL R23, [R1+0x101c] ;  /* 0x00101c0001177983 */ /* 0x000f240000100800 */
[----:B------:R-:W-:-:S02]  /*24a0*/  IMAD.MOV R7, RZ, RZ, -R10 ;  /* 0x000000ffff077224 */ /* 0x000fc400078e0a0a */
[C---:B------:R-:W-:Y:S02]  /*24b0*/  IMAD R5, R29.reuse, R9, R5 ;  /* 0x000000091d057224 */ /* 0x040fe400078e0205 */
[----:B------:R-:W-:-:S05]  /*24c0*/  IMAD R4, R29, R7, R4 ;  /* 0x000000071d047224 */ /* 0x000fca00078e0204 */
[----:B------:R-:W-:Y:S04]  /*24d0*/  STL [R1+0x1270], R4 ;  /* 0x0012700401007387 */ /* 0x000fe80000100800 */
[----:B------:R-:W-:Y:S04]  /*24e0*/  STL [R1+0x1274], R5 ;  /* 0x0012740501007387 */ /* 0x000fe80000100800 */
[----:B------:R-:W4:Y:S04]  /*24f0*/  LDL R17, [R1+0x1014] ;  /* 0x0010140001117983 */ /* 0x000f280000100800 */
[----:B------:R-:W4:Y:S01]  /*2500*/  LDL R18, [R1+0x1010] ;  /* 0x0010100001127983 */ /* 0x000f220000100800 */
[----:B------:R-:W-:Y:S01]  /*2510*/  IMAD.MOV.U32 R6, RZ, RZ, R8 ;  /* 0x000000ffff067224 */ /* 0x000fe200078e0008 */
[----:B-----5:R-:W-:-:S02]  /*2520*/  IABS R8, R12 ;  /* 0x0000000c00087213 */ /* 0x020fc40000000000 */
[----:B------:R-:W-:Y:S01]  /*2530*/  IABS R10, R11 ;  /* 0x0000000b000a7213 */ /* 0x000fe20000000000 */
[----:B------:R-:W-:-:S04]  /*2540*/  IMAD.HI.U32 R11, R27, R6, RZ ;  /* 0x000000061b0b7227 */ /* 0x000fc800078e00ff */
[----:B------:R-:W-:Y:S02]  /*2550*/  IMAD.MOV.U32 R7, RZ, RZ, R8 ;  /* 0x000000ffff077224 */ /* 0x000fe400078e0008 */
[----:B------:R-:W-:Y:S02]  /*2560*/  IMAD.MOV.U32 R8, RZ, RZ, R10 ;  /* 0x000000ffff087224 */ /* 0x000fe400078e000a */
[----:B------:R-:W-:Y:S01]  /*2570*/  IMAD.MOV R9, RZ, RZ, -R11 ;  /* 0x000000ffff097224 */ /* 0x000fe200078e0a0b */
[----:B------:R-:W-:Y:S01]  /*2580*/  IABS R10, R13 ;  /* 0x0000000d000a7213 */ /* 0x000fe20000000000 */
[----:B------:R-:W-:-:S04]  /*2590*/  IMAD.HI.U32 R11, R27, R7, RZ ;  /* 0x000000071b0b7227 */ /* 0x000fc800078e00ff */
[----:B------:R-:W-:-:S04]  /*25a0*/  IMAD.HI.U32 R13, R27, R8, RZ ;  /* 0x000000081b0d7227 */ /* 0x000fc800078e00ff */
[C---:B------:R-:W-:Y:S02]  /*25b0*/  IMAD R6, R29.reuse, R9, R6 ;  /* 0x000000091d067224 */ /* 0x040fe400078e0206 */
[----:B------:R-:W-:Y:S02]  /*25c0*/  IMAD.MOV.U32 R9, RZ, RZ, R10 ;  /* 0x000000ffff097224 */ /* 0x000fe400078e000a */
[----:B------:R-:W-:Y:S01]  /*25d0*/  IMAD.MOV R11, RZ, RZ, -R11 ;  /* 0x000000ffff0b7224 */ /* 0x000fe200078e0a0b */
[----:B------:R-:W-:Y:S03]  /*25e0*/  STL [R1+0x1278], R6 ;  /* 0x0012780601007387 */ /* 0x000fe60000100800 */
[----:B------:R-:W-:Y:S01]  /*25f0*/  IMAD R7, R29, R11, R7 ;  /* 0x0000000b1d077224 */ /* 0x000fe200078e0207 */
[----:B------:R-:W5:Y:S04]  /*2600*/  LDL R19, [R1+0x100c] ;  /* 0x00100c0001137983 */ /* 0x000f680000100800 */
[----:B------:R-:W-:Y:S01]  /*2610*/  STL [R1+0x1248], R7 ;  /* 0x0012480701007387 */ /* 0x000fe20000100800 */
[----:B--2---:R-:W-:-:S05]  /*2620*/  IABS R12, R14 ;  /* 0x0000000e000c7213 */ /* 0x004fca0000000000 */
[----:B------:R-:W-:Y:S02]  /*2630*/  IMAD.MOV.U32 R10, RZ, RZ, R12 ;  /* 0x000000ffff0a7224 */ /* 0x000fe400078e000c */
[----:B------:R-:W-:-:S04]  /*2640*/  IMAD.MOV R12, RZ, RZ, -R13 ;  /* 0x000000ffff0c7224 */ /* 0x000fc800078e0a0d */
[----:B------:R-:W-:-:S05]  /*2650*/  IMAD R8, R29, R12, R8 ;  /* 0x0000000c1d087224 */ /* 0x000fca00078e0208 */
[----:B------:R-:W-:Y:S04]  /*2660*/  STL [R1+0x124c], R8 ;  /* 0x00124c0801007387 */ /* 0x000fe80000100800 */
[----:B------:R-:W2:Y:S01]  /*2670*/  LDL R26, [R1+0x1008] ;  /* 0x00100800011a7983 */ /* 0x000ea20000100800 */
[----:B---3--:R-:W-:Y:S01]  /*2680*/  IABS R13, R15 ;  /* 0x0000000f000d7213 */ /* 0x008fe20000000000 */
[C---:B------:R-:W-:Y:S02]  /*2690*/  IMAD.HI.U32 R15, R27.reuse, R9, RZ ;  /* 0x000000091b0f7227 */ /* 0x040fe400078e00ff */
[----:B------:R-:W3:Y:S02]  /*26a0*/  LDL R21, [R1+0x1004] ;  /* 0x0010040001157983 */ /* 0x000ee40000100800 */
[----:B------:R-:W-:-:S04]  /*26b0*/  IMAD.HI.U32 R14, R27, R10, RZ ;  /* 0x0000000a1b0e7227 */ /* 0x000fc800078e00ff */
[----:B------:R-:W-:Y:S02]  /*26c0*/  IMAD.MOV R12, RZ, RZ, -R15 ;  /* 0x000000ffff0c7224 */ /* 0x000fe400078e0a0f */
[----:B------:R-:W-:Y:S02]  /*26d0*/  IMAD.MOV.U32 R11, RZ, RZ, R13 ;  /* 0x000000ffff0b7224 */ /* 0x000fe400078e000d */
[----:B------:R-:W-:Y:S02]  /*26e0*/  IMAD.MOV R14, RZ, RZ, -R14 ;  /* 0x000000ffff0e7224 */ /* 0x000fe400078e0a0e */
[----:B------:R-:W-:Y:S01]  /*26f0*/  IMAD R9, R29, R12, R9 ;  /* 0x0000000c1d097224 */ /* 0x000fe200078e0209 */
[----:B------:R-:W-:Y:S01]  /*2700*/  IABS R15, R16 ;  /* 0x00000010000f7213 */ /* 0x000fe20000000000 */
[----:B------:R-:W-:-:S04]  /*2710*/  IMAD.HI.U32 R16, R27, R11, RZ ;  /* 0x0000000b1b107227 */ /* 0x000fc800078e00ff */
[----:B------:R-:W-:Y:S01]  /*2720*/  IMAD R10, R29, R14, R10 ;  /* 0x0000000e1d0a7224 */ /* 0x000fe200078e020a */
[----:B------:R-:W-:Y:S01]  /*2730*/  STL [R1+0x1250], R9 ;  /* 0x0012500901007387 */ /* 0x000fe20000100800 */
[----:B----4-:R-:W-:Y:S01]  /*2740*/  IABS R13, R23 ;  /* 0x00000017000d7213 */ /* 0x010fe20000000000 */
[----:B------:R-:W-:Y:S02]  /*2750*/  IMAD.MOV R14, RZ, RZ, -R16 ;  /* 0x000000ffff0e7224 */ /* 0x000fe400078e0a10 */
[----:B------:R-:W-:Y:S02]  /*2760*/  STL [R1+0x1254], R10 ;  /* 0x0012540a01007387 */ /* 0x000fe40000100800 */
[----:B------:R-:W-:Y:S02]  /*2770*/  IMAD.MOV.U32 R12, RZ, RZ, R13 ;  /* 0x000000ffff0c7224 */ /* 0x000fe400078e000d */
[----:B------:R-:W4:Y:S01]  /*2780*/  LDL R22, [R1+0x1000] ;  /* 0x0010000001167983 */ /* 0x000f220000100800 */
[----:B------:R-:W-:-:S02]  /*2790*/  IMAD.MOV.U32 R13, RZ, RZ, R15 ;  /* 0x000000ffff0d7224 */ /* 0x000fc400078e000f */
[----:B------:R-:W-:Y:S01]  /*27a0*/  IMAD R11, R29, R14, R11 ;  /* 0x0000000e1d0b7224 */ /* 0x000fe200078e020b */
[----:B------:R-:W4:Y:S01]  /*27b0*/  LDL R23, [R1+0xffc] ;  /* 0x000ffc0001177983 */ /* 0x000f220000100800 */
[----:B------:R-:W-:-:S03]  /*27c0*/  IMAD.HI.U32 R16, R27, R12, RZ ;  /* 0x0000000c1b107227 */ /* 0x000fc600078e00ff */
[----:B------:R-:W-:Y:S01]  /*27d0*/  STL [R1+0x1258], R11 ;  /* 0x0012580b01007387 */ /* 0x000fe20000100800 */
[----:B------:R-:W-:-:S03]  /*27e0*/  IABS R15, R17 ;  /* 0x00000011000f7213 */ /* 0x000fc60000000000 */
[----:B------:R-:W4:Y:S01]  /*27f0*/  LDL R25, [R1+0x5c0] ;  /* 0x0005c00001197983 */ /* 0x000f220000100800 */
[----:B------:R-:W-:Y:S01]  /*2800*/  IABS R17, R18 ;  /* 0x0000001200117213 */ /* 0x000fe20000000000 */
[----:B------:R-:W-:-:S04]  /*2810*/  IMAD.HI.U32 R18, R27, R13, RZ ;  /* 0x0000000d1b127227 */ /* 0x000fc800078e00ff */
[----:B------:R-:W-:Y:S02]  /*2820*/  IMAD.MOV.U32 R14, RZ, RZ, R15 ;  /* 0x000000ffff0e7224 */ /* 0x000fe400078e000f */
[----:B------:R-:W-:Y:S02]  /*2830*/  IMAD.MOV R16, RZ, RZ, -R16 ;  /* 0x000000ffff107224 */ /* 0x000fe400078e0a10 */
[----:B------:R-:W-:Y:S02]  /*2840*/  IMAD.MOV.U32 R15, RZ, RZ, R17 ;  /* 0x000000ffff0f7224 */ /* 0x000fe400078e0011 */
[----:B------:R-:W-:Y:S02]  /*2850*/  IMAD.MOV R17, RZ, RZ, -R18 ;  /* 0x000000ffff117224 */ /* 0x000fe400078e0a12 */
[C---:B------:R-:W-:Y:S02]  /*2860*/  IMAD R12, R29.reuse, R16, R12 ;  /* 0x000000101d0c7224 */ /* 0x040fe400078e020c */
[----:B------:R-:W-:-:S03]  /*2870*/  IMAD R13, R29, R17, R13 ;  /* 0x000000111d0d7224 */ /* 0x000fc600078e020d */
[----:B------:R-:W-:Y:S04]  /*2880*/  STL [R1+0x125c], R12 ;  /* 0x00125c0c01007387 */ /* 0x000fe80000100800 */
[----:B------:R-:W-:Y:S04]  /*2890*/  STL [R1+0x127c], R13 ;  /* 0x00127c0d01007387 */ /* 0x000fe80000100800 */
[----:B0-----:R-:W4:Y:S01]  /*28a0*/  LDL R0, [R1+0xff8] ;  /* 0x000ff80001007983 */ /* 0x001f220000100800 */
[----:B------:R-:W-:-:S04]  /*28b0*/  IMAD.HI.U32 R20, R27, R14, RZ ;  /* 0x0000000e1b147227 */ /* 0x000fc800078e00ff */
[----:B------:R-:W-:-:S04]  /*28c0*/  IMAD.MOV R17, RZ, RZ, -R20 ;  /* 0x000000ffff117224 */ /* 0x000fc800078e0a14 */
[----:B------:R-:W-:Y:S01]  /*28d0*/  IMAD R14, R29, R17, R14 ;  /* 0x000000111d0e7224 */ /* 0x000fe200078e020e */
[----:B-----5:R-:W-:Y:S01]  /*28e0*/  IABS R18, R19 ;  /* 0x0000001300127213 */ /* 0x020fe20000000000 */
[----:B------:R-:W-:-:S04]  /*28f0*/  IMAD.HI.U32 R19, R27, R15, RZ ;  /* 0x0000000f1b137227 */ /* 0x000fc800078e00ff */
[----:B------:R-:W-:Y:S02]  /*2900*/  IMAD.MOV R19, RZ, RZ, -R19 ;  /* 0x000000ffff137224 */ /* 0x000fe400078e0a13 */
[----:B------:R-:W-:Y:S02]  /*2910*/  IMAD.MOV.U32 R16, RZ, RZ, R18 ;  /* 0x000000ffff107224 */ /* 0x000fe400078e0012 */
[----:B------:R-:W-:Y:S01]  /*2920*/  IMAD R15, R29, R19, R15 ;  /* 0x000000131d0f7224 */ /* 0x000fe200078e020f */
[----:B--2---:R-:W-:Y:S02]  /*2930*/  IABS R18, R26 ;  /* 0x0000001a00127213 */ /* 0x004fe40000000000 */
[----:B------:R-:W2:Y:S04]  /*2940*/  LDL R26, [R1+0xff4] ;  /* 0x000ff400011a7983 */ /* 0x000ea80000100800 */
[----:B------:R-:W-:Y:S04]  /*2950*/  STL [R1+0x1280], R14 ;  /* 0x0012800e01007387 */ /* 0x000fe80000100800 */
[----:B------:R-:W-:Y:S04]  /*2960*/  STL [R1+0x1284], R15 ;  /* 0x0012840f01007387 */ /* 0x000fe80000100800 */
[----:B-1----:R-:W5:Y:S04]  /*2970*/  LDL R2, [R1+0xfec] ;  /* 0x000fec0001027983 */ /* 0x002f680000100800 */
[----:B------:R-:W5:Y:S01]  /*2980*/  LDL R28, [R1+0xff0] ;  /* 0x000ff000011c7983 */ /* 0x000f620000100800 */
[----:B---3--:R-:W-:Y:S01]  /*2990*/  IABS R20, R21 ;  /* 0x0000001500147213 */ /* 0x008fe20000000000 */
[----:B------:R-:W-:-:S04]  /*29a0*/  IMAD.HI.U32 R21, R27, R16, RZ ;  /* 0x000000101b157227 */ /* 0x000fc800078e00ff */
[----:B------:R-:W-:Y:S02]  /*29b0*/  IMAD.MOV.U32 R17, RZ, RZ, R18 ;  /* 0x000000ffff117224 */ /* 0x000fe400078e0012 */
[----:B------:R-:W-:Y:S02]  /*29c0*/  IMAD.MOV.U32 R18, RZ, RZ, R20 ;  /* 0x000000ffff127224 */ /* 0x000fe400078e0014 */
[----:B------:R-:W-:Y:S01]  /*29d0*/  IMAD.MOV R19, RZ, RZ, -R21 ;  /* 0x000000ffff137224 */ /* 0x000fe200078e0a15 */
[----:B----4-:R-:W-:Y:S01]  /*29e0*/  IABS R20, R22 ;  /* 0x0000001600147213 */ /* 0x010fe20000000000 */
[----:B------:R-:W-:Y:S01]  /*29f0*/  IMAD.HI.U32 R21, R27, R17, RZ ;  /* 0x000000111b157227 */ /* 0x000fe200078e00ff */
[----:B------:R-:W-:-:S03]  /*2a00*/  IABS R22, R23 ;  /* 0x0000001700167213 */ /* 0x000fc60000000000 */
[----:B------:R-:W-:-:S04]  /*2a10*/  IMAD.HI.U32 R23, R27, R18, RZ ;  /* 0x000000121b177227 */ /* 0x000fc800078e00ff */
[----:B------:R-:W-:Y:S02]  /*2a20*/  IMAD R16, R29, R19, R16 ;  /* 0x000000131d107224 */ /* 0x000fe400078e0210 */
[----:B------:R-:W-:Y:S02]  /*2a30*/  IMAD.MOV.U32 R19, RZ, RZ, R20 ;  /* 0x000000ffff137224 */ /* 0x000fe400078e0014 */
[----:B------:R-:W-:Y:S02]  /*2a40*/  IMAD.MOV.U32 R20, RZ, RZ, R22 ;  /* 0x000000ffff147224 */ /* 0x000fe400078e0016 */
[----:B------:R-:W-:Y:S01]  /*2a50*/  IMAD.MOV R22, RZ, RZ, -R23 ;  /* 0x000000ffff167224 */ /* 0x000fe200078e0a17 */
[----:B------:R-:W-:Y:S01]  /*2a60*/  IABS R23, R25 ;  /* 0x0000001900177213 */ /* 0x000fe20000000000 */
[----:B------:R-:W-:Y:S02]  /*2a70*/  IMAD.MOV R21, RZ, RZ, -R21 ;  /* 0x000000ffff157224 */ /* 0x000fe400078e0a15 */
[----:B------:R-:W-:Y:S01]  /*2a80*/  IMAD.HI.U32 R25, R27, R19, RZ ;  /* 0x000000131b197227 */ /* 0x000fe200078e00ff */
[----:B------:R0:W-:Y:S03]  /*2a90*/  STL [R1+0x1288], R16 ;  /* 0x0012881001007387 */ /* 0x0001e60000100800 */
[----:B------:R-:W-:-:S02]  /*2aa0*/  IMAD R17, R29, R21, R17 ;  /* 0x000000151d117224 */ /* 0x000fc400078e0211 */
[C---:B------:R-:W-:Y:S02]  /*2ab0*/  IMAD R18, R29.reuse, R22, R18 ;  /* 0x000000161d127224 */ /* 0x040fe400078e0212 */
[----:B------:R-:W-:Y:S01]  /*2ac0*/  IMAD.MOV R22, RZ, RZ, -R25 ;  /* 0x000000ffff167224 */ /* 0x000fe200078e0a19 */
[----:B0-----:R-:W3:Y:S03]  /*2ad0*/  LDL.LU R16, [R1+0x8c] ;  /* 0x00008c0001107983 */ /* 0x001ee60000300800 */
[----:B------:R-:W-:Y:S01]  /*2ae0*/  IMAD R19, R29, R22, R19 ;  /* 0x000000161d137224 */ /* 0x000fe200078e0213 */
[----:B------:R-:W4:Y:S01]  /*2af0*/  LDL.LU R15, [R1+0x88] ;  /* 0x00008800010f7983 */ /* 0x000f220000300800 */
[----:B------:R-:W-:-:S03]  /*2b00*/  IMAD.MOV.U32 R21, RZ, RZ, R23 ;  /* 0x000000ffff157224 */ /* 0x000fc600078e0017 */
[----:B------:R0:W-:Y:S01]  /*2b10*/  STL [R1+0x128c], R17 ;  /* 0x00128c1101007387 */ /* 0x0001e20000100800 */
[----:B------:R-:W-:-:S03]  /*2b20*/  IABS R23, R0 ;  /* 0x0000000000177213 */ /* 0x000fc60000000000 */
[----:B0-----:R-:W3:Y:S04]  /*2b30*/  LDL.LU R17, [R1+0x90] ;  /* 0x0000900001117983 */ /* 0x001ee80000300800 */
[----:B------:R-:W-:Y:S04]  /*2b40*/  STL [R1+0x1290], R18 ;  /* 0x0012901201007387 */ /* 0x000fe80000100800 */
[----:B------:R-:W3:Y:S04]  /*2b50*/  LDL.LU R14, [R1+0x84] ;  /* 0x00008400010e7983 */ /* 0x000ee80000300800 */
[----:B------:R-:W3:Y:S04]  /*2b60*/  LDL.LU R0, [R1+0x80] ;  /* 0x0000800001007983 */ /* 0x000ee80000300800 */
[----:B------:R0:W-:Y:S04]  /*2b70*/  STL [R1+0x1294], R19 ;  /* 0x0012941301007387 */ /* 0x0001e80000100800 */
[----:B0-----:R-:W3:Y:S04]  /*2b80*/  LDL.LU R19, [R1+0x94] ;  /* 0x0000940001137983 */ /* 0x001ee80000300800 */
[----:B------:R-:W3:Y:S01]  /*2b90*/  LDL R7, [R1+0xfe4] ;  /* 0x000fe40001077983 */ /* 0x000ee20000100800 */
[----:B------:R-:W-:-:S03]  /*2ba0*/  IMAD.HI.U32 R24, R27, R20, RZ ;  /* 0x000000141b187227 */ /* 0x000fc600078e00ff */
[----:B------:R-:W4:Y:S01]  /*2bb0*/  LDL.LU R13, [R1+0x7c] ;  /* 0x00007c00010d7983 */ /* 0x000f220000300800 */
[----:B------:R-:W-:Y:S02]  /*2bc0*/  IMAD.MOV R24, RZ, RZ, -R24 ;  /* 0x000000ffff187224 */ /* 0x000fe400078e0a18 */
[----:B------:R-:W-:Y:S01]  /*2bd0*/  IMAD.MOV.U32 R22, RZ, RZ, R23 ;  /* 0x000000ffff167224 */ /* 0x000fe200078e0017 */
[----:B------:R-:W4:Y:S01]  /*2be0*/  LDL.LU R6, [R1+0x78] ;  /* 0x0000780001067983 */ /* 0x000f220000300800 */
[----:B------:R-:W-:-:S03]  /*2bf0*/  IMAD R20, R29, R24, R20 ;  /* 0x000000181d147224 */ /* 0x000fc600078e0214 */
[----:B------:R-:W4:Y:S04]  /*2c00*/  LDL.LU R5, [R1+0x74] ;  /* 0x0000740001057983 */ /* 0x000f280000300800 */
[----:B------:R-:W4:Y:S01]  /*2c10*/  LDL.LU R4, [R1+0x70] ;  /* 0x0000700001047983 */ /* 0x000f220000300800 */
[----:B--2---:R-:W-:Y:S01]  /*2c20*/  IABS R25, R26 ;  /* 0x0000001a00197213 */ /* 0x004fe20000000000 */
[----:B------:R-:W-:-:S04]  /*2c30*/  IMAD.HI.U32 R26, R27, R21, RZ ;  /* 0x000000151b1a7227 */ /* 0x000fc800078e00ff */
[----:B------:R-:W-:Y:S02]  /*2c40*/  IMAD.MOV.U32 R23, RZ, RZ, R25 ;  /* 0x000000ffff177224 */ /* 0x000fe400078e0019 */
[----:B------:R-:W-:Y:S01]  /*2c50*/  IMAD.MOV R24, RZ, RZ, -R26 ;  /* 0x000000ffff187224 */ /* 0x000fe200078e0a1a */
[----:B-----5:R-:W-:Y:S01]  /*2c60*/  IABS R25, R2 ;  /* 0x0000000200197213 */ /* 0x020fe20000000000 */
[----:B------:R-:W-:Y:S01]  /*2c70*/  IMAD.HI.U32 R2, R27, R23, RZ ;  /* 0x000000171b027227 */ /* 0x000fe200078e00ff */
[----:B------:R-:W-:-:S03]  /*2c80*/  IABS R3, R28 ;  /* 0x0000001c00037213 */ /* 0x000fc60000000000 */
[----:B------:R-:W-:Y:S02]  /*2c90*/  IMAD R21, R29, R24, R21 ;  /* 0x000000181d157224 */ /* 0x000fe400078e0215 */
[----:B------:R-:W-:Y:S02]  /*2ca0*/  IMAD.MOV.U32 R24, RZ, RZ, R25 ;  /* 0x000000ffff187224 */ /* 0x000fe400078e0019 */
[----:B------:R-:W-:Y:S02]  /*2cb0*/  IMAD.MOV.U32 R25, RZ, RZ, R3 ;  /* 0x000000ffff197224 */ /* 0x000fe400078e0003 */
[----:B------:R-:W-:Y:S02]  /*2cc0*/  IMAD.MOV R3, RZ, RZ, -R2 ;  /* 0x000000ffff037224 */ /* 0x000fe400078e0a02 */
[----:B------:R-:W-:-:S04]  /*2cd0*/  IMAD.HI.U32 R2, R27, R24, RZ ;  /* 0x000000181b027227 */ /* 0x000fc800078e00ff */
[----:B------:R-:W-:Y:S02]  /*2ce0*/  IMAD.MOV R2, RZ, RZ, -R2 ;  /* 0x000000ffff027224 */ /* 0x000fe400078e0a02 */
[C---:B------:R-:W-:Y:S02]  /*2cf0*/  IMAD R23, R29.reuse, R3, R23 ;  /* 0x000000031d177224 */ /* 0x040fe400078e0217 */
[----:B------:R-:W2:Y:S01]  /*2d00*/  LDL.LU R3, [R1+0x6c] ;  /* 0x00006c0001037983 */ /* 0x000ea20000300800 */
[----:B------:R-:W-:Y:S02]  /*2d10*/  IMAD R24, R29, R2, R24 ;  /* 0x000000021d187224 */ /* 0x000fe400078e0218 */
[----:B------:R-:W-:Y:S01]  /*2d20*/  IMAD.HI.U32 R26, R27, R22, RZ ;  /* 0x000000161b1a7227 */ /* 0x000fe200078e00ff */
[----:B------:R-:W5:Y:S04]  /*2d30*/  LDL.LU R2, [R1+0x68] ;  /* 0x0000680001027983 */ /* 0x000f680000300800 */
[----:B------:R-:W5:Y:S01]  /*2d40*/  LDL.LU R28, [R1+0x64] ;  /* 0x00006400011c7983 */ /* 0x000f620000300800 */
[----:B------:R-:W-:-:S03]  /*2d50*/  IMAD.MOV R26, RZ, RZ, -R26 ;  /* 0x000000ffff1a7224 */ /* 0x000fc600078e0a1a */
[----:B------:R-:W5:Y:S04]  /*2d60*/  LDL.LU R12, [R1+0x60] ;  /* 0x00006000010c7983 */ /* 0x000f680000300800 */
[----:B------:R-:W5:Y:S01]  /*2d70*/  LDL.LU R11, [R1+0x5c] ;  /* 0x00005c00010b7983 */ /* 0x000f620000300800 */
[----:B------:R-:W-:-:S03]  /*2d80*/  IMAD R22, R29, R26, R22 ;  /* 0x0000001a1d167224 */ /* 0x000fc600078e0216 */
[----:B------:R-:W5:Y:S01]  /*2d90*/  LDL.LU R10, [R1+0x58] ;  /* 0x00005800010a7983 */ /* 0x000f620000300800 */
[----:B------:R-:W-:-:S03]  /*2da0*/  IMAD.HI.U32 R26, R27, R25, RZ ;  /* 0x000000191b1a7227 */ /* 0x000fc600078e00ff */
[----:B------:R-:W5:Y:S01]  /*2db0*/  LDL.LU R9, [R1+0x54] ;  /* 0x0000540001097983 */ /* 0x000f620000300800 */
[----:B------:R-:W-:-:S03]  /*2dc0*/  IMAD.MOV R26, RZ, RZ, -R26 ;  /* 0x000000ffff1a7224 */ /* 0x000fc600078e0a1a */
[----:B------:R-:W5:Y:S01]  /*2dd0*/  LDL.LU R8, [R1+0x50] ;  /* 0x0000500001087983 */ /* 0x000f620000300800 */
[----:B------:R-:W-:Y:S01]  /*2de0*/  IMAD R25, R29, R26, R25 ;  /* 0x0000001a1d197224 */ /* 0x000fe200078e0219 */
[----:B---3--:R-:W-:Y:S02]  /*2df0*/  IABS R26, R7 ;  /* 0x00000007001a7213 */ /* 0x008fe40000000000 */
[----:B------:R-:W3:Y:S01]  /*2e00*/  LDL.LU R7, [R1+0x4c] ;  /* 0x00004c0001077983 */ /* 0x000ee20000300800 */
[----:B------:R-:W-:-:S04]  /*2e10*/  IABS R18, c[0x0][0x178] ;  /* 0x00005e0000127a13 */ /* 0x000fc80000000000 */
[C---:B------:R-:W-:Y:S02]  /*2e20*/  ISETP.GT.U32.AND P3, PT, R18.reuse, R19, PT ;  /* 0x000000131200720c */ /* 0x040fe40003f64070 */
[----:B------:R-:W-:Y:S02]  /*2e30*/  ISETP.GT.U32.AND P4, PT, R18, R17, PT ;  /* 0x000000111200720c */ /* 0x000fe40003f84070 */
[C---:B------:R-:W-:Y:S02]  /*2e40*/  ISETP.GT.U32.AND P6, PT, R29.reuse, R21, PT ;  /* 0x000000151d00720c */ /* 0x040fe40003fc4070 */
[C---:B------:R-:W-:Y:S02]  /*2e50*/  ISETP.GT.U32.AND P2, PT, R29.reuse, R16, PT ;  /* 0x000000101d00720c */ /* 0x040fe40003f44070 */
[C---:B----4-:R-:W-:Y:S02]  /*2e60*/  ISETP.GT.U32.AND P5, PT, R29.reuse, R15, PT ;  /* 0x0000000f1d00720c */ /* 0x050fe40003fa4070 */
[----:B------:R-:W-:-:S02]  /*2e70*/  ISETP.GT.U32.AND P0, PT, R29, R14, PT ;  /* 0x0000000e1d00720c */ /* 0x000fc40003f04070 */
[----:B------:R-:W-:Y:S01]  /*2e80*/  ISETP.GT.U32.AND P1, PT, R29, R0, PT ;  /* 0x000000001d00720c */ /* 0x000fe20003f24070 */
[--C-:B------:R-:W-:Y:S02]  /*2e90*/  @!P3 IMAD.IADD R19, R19, 0x1, -R18.reuse ;  /* 0x000000011313b824 */ /* 0x100fe400078e0a12 */
[----:B------:R-:W-:Y:S02]  /*2ea0*/  @!P4 IMAD.IADD R17, R17, 0x1, -R18 ;  /* 0x000000011111c824 */ /* 0x000fe400078e0a12 */
[--C-:B------:R-:W-:Y:S01]  /*2eb0*/  @!P6 IMAD.IADD R21, R21, 0x1, -R29.reuse ;  /* 0x000000011515e824 */ /* 0x100fe200078e0a1d */
[----:B------:R-:W-:Y:S01]  /*2ec0*/  ISETP.GT.U32.AND P3, PT, R18, R19, PT ;  /* 0x000000131200720c */ /* 0x000fe20003f64070 */
[--C-:B------:R-:W-:Y:S01]  /*2ed0*/  @!P2 IMAD.IADD R16, R16, 0x1, -R29.reuse ;  /* 0x000000011010a824 */ /* 0x100fe200078e0a1d */
[----:B------:R-:W-:Y:S01]  /*2ee0*/  ISETP.GT.U32.AND P4, PT, R18, R17, PT ;  /* 0x000000111200720c */ /* 0x000fe20003f84070 */
[--C-:B------:R-:W-:Y:S01]  /*2ef0*/  @!P5 IMAD.IADD R15, R15, 0x1, -R29.reuse ;  /* 0x000000010f0fd824 */ /* 0x100fe200078e0a1d */
[C---:B------:R-:W-:Y:S01]  /*2f00*/  ISETP.GT.U32.AND P5, PT, R29.reuse, R21, PT ;  /* 0x000000151d00720c */ /* 0x040fe20003fa4070 */
[--C-:B------:R-:W-:Y:S01]  /*2f10*/  @!P0 IMAD.IADD R14, R14, 0x1, -R29.reuse ;  /* 0x000000010e0e8824 */ /* 0x100fe200078e0a1d */
[C---:B------:R-:W-:Y:S01]  /*2f20*/  ISETP.GT.U32.AND P0, PT, R29.reuse, R16, PT ;  /* 0x000000101d00720c */ /* 0x040fe20003f04070 */
[----:B------:R-:W-:Y:S01]  /*2f30*/  @!P1 IMAD.IADD R0, R0, 0x1, -R29 ;  /* 0x0000000100009824 */ /* 0x000fe200078e0a1d */
[----:B------:R-:W-:-:S04]  /*2f40*/  ISETP.GT.U32.AND P1, PT, R29, R15, PT ;  /* 0x0000000f1d00720c */ /* 0x000fc80003f24070 */
[----:B------:R-:W-:Y:S01]  /*2f50*/  ISETP.GT.U32.AND P6, PT, R29, R0, PT ;  /* 0x000000001d00720c */ /* 0x000fe20003fc4070 */
[--C-:B------:R-:W-:Y:S01]  /*2f60*/  @!P3 IMAD.IADD R19, R19, 0x1, -R18.reuse ;  /* 0x000000011313b824 */ /* 0x100fe200078e0a12 */
[----:B------:R-:W-:Y:S01]  /*2f70*/  ISETP.GT.U32.AND P3, PT, R29, R13, PT ;  /* 0x0000000d1d00720c */ /* 0x000fe20003f64070 */
[----:B------:R-:W-:Y:S01]  /*2f80*/  @!P4 IMAD.IADD R17, R17, 0x1, -R18 ;  /* 0x000000011111c824 */ /* 0x000fe200078e0a12 */
[----:B------:R-:W-:Y:S01]  /*2f90*/  ISETP.GT.U32.AND P4, PT, R29, R6, PT ;  /* 0x000000061d00720c */ /* 0x000fe20003f84070 */
[--C-:B------:R-:W-:Y:S01]  /*2fa0*/  @!P5 IMAD.IADD R21, R21, 0x1, -R29.reuse ;  /* 0x000000011515d824 */ /* 0x100fe200078e0a1d */
[C---:B------:R-:W-:Y:S01]  /*2fb0*/  ISETP.GT.U32.AND P2, PT, R29.reuse, R14, PT ;  /* 0x0000000e1d00720c */ /* 0x040fe20003f44070 */
[--C-:B------:R-:W-:Y:S01]  /*2fc0*/  @!P0 IMAD.IADD R16, R16, 0x1, -R29.reuse ;  /* 0x0000000110108824 */ /* 0x100fe200078e0a1d */
[C---:B------:R-:W-:Y:S02]  /*2fd0*/  ISETP.GT.U32.AND P5, PT, R29.reuse, R5, PT ;  /* 0x000000051d00720c */ /* 0x040fe40003fa4070 */
[----:B------:R-:W-:Y:S01]  /*2fe0*/  ISETP.GT.U32.AND P0, PT, R29, R4, PT ;  /* 0x000000041d00720c */ /* 0x000fe20003f04070 */
[----:B------:R-:W-:-:S02]  /*2ff0*/  @!P1 IMAD.IADD R15, R15, 0x1, -R29 ;  /* 0x000000010f0f9824 */ /* 0x000fc400078e0a1d */
[--C-:B------:R-:W-:Y:S02]  /*3000*/  @!P6 IMAD.IADD R0, R0, 0x1, -R29.reuse ;  /* 0x000000010000e824 */ /* 0x100fe400078e0a1d */
[--C-:B------:R-:W-:Y:S02]  /*3010*/  @!P3 IMAD.IADD R13, R13, 0x1, -R29.reuse ;  /* 0x000000010d0db824 */ /* 0x100fe400078e0a1d */
[--C-:B------:R-:W-:Y:S02]  /*3020*/  @!P4 IMAD.IADD R6, R6, 0x1, -R29.reuse ;  /* 0x000000010606c824 */ /* 0x100fe400078e0a1d */
[--C-:B------:R-:W-:Y:S02]  /*3030*/  @!P2 IMAD.IADD R14, R14, 0x1, -R29.reuse ;  /* 0x000000010e0ea824 */ /* 0x100fe400078e0a1d */
[--C-:B------:R-:W-:Y:S02]  /*3040*/  @!P5 IMAD.IADD R5, R5, 0x1, -R29.reuse ;  /* 0x000000010505d824 */ /* 0x100fe400078e0a1d */
[----:B------:R-:W-:Y:S01]  /*3050*/  @!P0 IMAD.IADD R4, R4, 0x1, -R29 ;  /* 0x0000000104048824 */ /* 0x000fe200078e0a1d */
[----:B------:R-:W-:Y:S04]  /*3060*/  STL [R1+0x94], R19 ;  /* 0x0000941301007387 */ /* 0x000fe80000100800 */
[----:B------:R0:W-:Y:S04]  /*3070*/  STL [R1+0x90], R17 ;  /* 0x0000901101007387 */ /* 0x0001e80000100800 */
[----:B------:R-:W-:Y:S04]  /*3080*/  STL [R1+0x1214], R21 ;  /* 0x0012141501007387 */ /* 0x000fe80000100800 */
[----:B------:R1:W-:Y:S04]  /*3090*/  STL [R1+0x8c], R16 ;  /* 0x00008c1001007387 */ /* 0x0003e80000100800 */
[----:B------:R4:W-:Y:S04]  /*30a0*/  STL [R1+0x88], R15 ;  /* 0x0000880f01007387 */ /* 0x0009e80000100800 */
[----:B------:R-:W3:Y:S04]  /*30b0*/  LDL.LU R18, [R1+0x48] ;  /* 0x0000480001127983 */ /* 0x000ee80000300800 */
[----:B------:R4:W-:Y:S04]  /*30c0*/  STL [R1+0x84], R14 ;  /* 0x0000840e01007387 */ /* 0x0009e80000100800 */
[----:B0-----:R-:W3:Y:S04]  /*30d0*/  LDL.LU R17, [R1+0x44] ;  /* 0x0000440001117983 */ /* 0x001ee80000300800 */
[----:B-1----:R-:W3:Y:S04]  /*30e0*/  LDL.LU R16, [R1+0x40] ;  /* 0x0000400001107983 */ /* 0x002ee80000300800 */
[----:B------:R0:W-:Y:S04]  /*30f0*/  STL [R1+0x80], R0 ;  /* 0x0000800001007387 */ /* 0x0001e80000100800 */
[----:B----4-:R-:W4:Y:S04]  /*3100*/  LDL.LU R15, [R1+0x3c] ;  /* 0x00003c00010f7983 */ /* 0x010f280000300800 */
[----:B------:R-:W4:Y:S01]  /*3110*/  LDL.LU R14, [R1+0x38] ;  /* 0x00003800010e7983 */ /* 0x000f220000300800 */
[----:B0-----:R-:W-:-:S04]  /*3120*/  IMAD.HI.U32 R0, R27, R26, RZ ;  /* 0x0000001a1b007227 */ /* 0x001fc800078e00ff */
[----:B------:R-:W-:Y:S01]  /*3130*/  IMAD.MOV R19, RZ, RZ, -R0 ;  /* 0x000000ffff137224 */ /* 0x000fe200078e0a00 */
[C---:B--2---:R-:W-:Y:S02]  /*3140*/  ISETP.GT.U32.AND P1, PT, R29.reuse, R3, PT ;  /* 0x000000031d00720c */ /* 0x044fe40003f24070 */
[C---:B-----5:R-:W-:Y:S02]  /*3150*/  ISETP.GT.U32.AND P2, PT, R29.reuse, R2, PT ;  /* 0x000000021d00720c */ /* 0x060fe40003f44070 */
[C---:B------:R-:W-:Y:S02]  /*3160*/  ISETP.GT.U32.AND P6, PT, R29.reuse, R28, PT ;  /* 0x0000001c1d00720c */ /* 0x040fe40003fc4070 */
[C---:B------:R-:W-:Y:S02]  /*3170*/  ISETP.GT.U32.AND P3, PT, R29.reuse, R12, PT ;  /* 0x0000000c1d00720c */ /* 0x040fe40003f64070 */
[C---:B------:R-:W-:Y:S02]  /*3180*/  ISETP.GT.U32.AND P4, PT, R29.reuse, R11, PT ;  /* 0x0000000b1d00720c */ /* 0x040fe40003f84070 */
[----:B------:R-:W-:-:S03]  /*3190*/  ISETP.GT.U32.AND P5, PT, R29, R10, PT ;  /* 0x0000000a1d00720c */ /* 0x000fc60003fa4070 */
[----:B------:R-:W-:Y:S01]  /*31a0*/  @!P1 IMAD.IADD R3, R3, 0x1, -R29 ;  /* 0x0000000103039824 */ /* 0x000fe200078e0a1d */
[----:B------:R-:W-:-:S03]  /*31b0*/  ISETP.GT.U32.AND P0, PT, R29, R9, PT ;  /* 0x000000091d00720c */ /* 0x000fc60003f04070 */
[--C-:B------:R-:W-:Y:S01]  /*31c0*/  @!P6 IMAD.IADD R28, R28, 0x1, -R29.reuse ;  /* 0x000000011c1ce824 */ /* 0x100fe200078e0a1d */
[C---:B------:R-:W-:Y:S01]  /*31d0*/  ISETP.GT.U32.AND P1, PT, R29.reuse, R8, PT ;  /* 0x000000081d00720c */ /* 0x040fe20003f24070 */
[--C-:B------:R-:W-:Y:S01]  /*31e0*/  @!P3 IMAD.IADD R12, R12, 0x1, -R29.reuse ;  /* 0x000000010c0cb824 */ /* 0x100fe200078e0a1d */
[----:B------:R-:W-:Y:S01]  /*31f0*/  ISETP.GT.U32.AND P6, PT, R29, R13, PT ;  /* 0x0000000d1d00720c */ /* 0x000fe20003fc4070 */
[--C-:B------:R-:W-:Y:S01]  /*3200*/  @!P4 IMAD.IADD R11, R11, 0x1, -R29.reuse ;  /* 0x000000010b0bc824 */ /* 0x100fe200078e0a1d */
[C---:B------:R-:W-:Y:S01]  /*3210*/  ISETP.GT.U32.AND P3, PT, R29.reuse, R6, PT ;  /* 0x000000061d00720c */ /* 0x040fe20003f64070 */
[--C-:B------:R-:W-:Y:S01]  /*3220*/  @!P2 IMAD.IADD R2, R2, 0x1, -R29.reuse ;  /* 0x000000010202a824 */ /* 0x100fe200078e0a1d */
[C---:B------:R-:W-:Y:S01]  /*3230*/  ISETP.GT.U32.AND P4, PT, R29.reuse, R5, PT ;  /* 0x000000051d00720c */ /* 0x040fe20003f84070 */
[--C-:B------:R-:W-:Y:S01]  /*3240*/  @!P5 IMAD.IADD R10, R10, 0x1, -R29.reuse ;  /* 0x000000010a0ad824 */ /* 0x100fe200078e0a1d */
[----:B------:R-:W-:Y:S01]  /*3250*/  ISETP.GT.U32.AND P5, PT, R29, R4, PT ;  /* 0x000000041d00720c */ /* 0x000fe20003fa4070 */
[----:B------:R-:W-:Y:S01]  /*3260*/  @!P0 IMAD.IADD R9, R9, 0x1, -R29 ;  /* 0x0000000109098824 */ /* 0x000fe200078e0a1d */
[----:B------:R-:W-:-:S03]  /*3270*/  ISETP.GT.U32.AND P0, PT, R29, R3, PT ;  /* 0x000000031d00720c */ /* 0x000fc60003f04070 */
[--C-:B------:R-:W-:Y:S01]  /*3280*/  @!P1 IMAD.IADD R8, R8, 0x1, -R29.reuse ;  /* 0x0000000108089824 */ /* 0x100fe200078e0a1d */
[----:B------:R-:W-:Y:S01]  /*3290*/  ISETP.GT.U32.AND P1, PT, R29, R2, PT ;  /* 0x000000021d00720c */ /* 0x000fe20003f24070 */
[--C-:B------:R-:W-:Y:S02]  /*32a0*/  @!P6 IMAD.IADD R13, R13, 0x1, -R29.reuse ;  /* 0x000000010d0de824 */ /* 0x100fe400078e0a1d */
[--C-:B------:R-:W-:Y:S02]  /*32b0*/  @!P3 IMAD.IADD R6, R6, 0x1, -R29.reuse ;  /* 0x000000010606b824 */ /* 0x100fe400078e0a1d */
[--C-:B------:R-:W-:Y:S01]  /*32c0*/  @!P4 IMAD.IADD R5, R5, 0x1, -R29.reuse ;  /* 0x000000010505c824 */ /* 0x100fe200078e0a1d */
[----:B------:R0:W-:Y:S01]  /*32d0*/  STL [R1+0x7c], R13 ;  /* 0x00007c0d01007387 */ /* 0x0001e20000100800 */
[--C-:B------:R-:W-:Y:S02]  /*32e0*/  @!P5 IMAD.IADD R4, R4, 0x1, -R29.reuse ;  /* 0x000000010404d824 */ /* 0x100fe400078e0a1d */
[----:B------:R-:W-:Y:S01]  /*32f0*/  @!P0 IMAD.IADD R3, R3, 0x1, -R29 ;  /* 0x0000000103038824 */ /* 0x000fe200078e0a1d */
[----:B0-----:R-:W2:Y:S01]  /*3300*/  LDL.LU R13, [R1+0x34] ;  /* 0x00003400010d7983 */ /* 0x001ea20000300800 */
[----:B---3--:R-:W-:-:S03]  /*3310*/  ISETP.GT.U32.AND P2, PT, R29, R7, PT ;  /* 0x000000071d00720c */ /* 0x008fc60003f44070 */
[----:B------:R0:W-:Y:S01]  /*3320*/  STL [R1+0x78], R6 ;  /* 0x0000780601007387 */ /* 0x0001e20000100800 */
[----:B------:R-:W-:-:S03]  /*3330*/  @!P1 IMAD.IADD R2, R2, 0x1, -R29 ;  /* 0x0000000102029824 */ /* 0x000fc600078e0a1d */
[----:B------:R1:W-:Y:S04]  /*3340*/  STL [R1+0x74], R5 ;  /* 0x0000740501007387 */ /* 0x0003e80000100800 */
[----:B0-----:R-:W3:Y:S02]  /*3350*/  LDL.LU R6, [R1+0x30] ;  /* 0x0000300001067983 */ /* 0x001ee40000300800 */
[--C-:B------:R-:W-:Y:S01]  /*3360*/  @!P2 IMAD.IADD R7, R7, 0x1, -R29.reuse ;  /* 0x000000010707a824 */ /* 0x100fe200078e0a1d */
[----:B------:R-:W-:Y:S01]  /*3370*/  ISETP.GT.U32.AND P2, PT, R29, R28, PT ;  /* 0x0000001c1d00720c */ /* 0x000fe20003f44070 */
[----:B------:R0:W-:Y:S04]  /*3380*/  STL [R1+0x70], R4 ;  /* 0x0000700401007387 */ /* 0x0001e80000100800 */
[----:B------:R5:W-:Y:S04]  /*3390*/  STL [R1+0x6c], R3 ;  /* 0x00006c0301007387 */ /* 0x000be80000100800 */
[----:B-1----:R-:W3:Y:S04]  /*33a0*/  LDL.LU R5, [R1+0x2c] ;  /* 0x00002c0001057983 */ /* 0x002ee80000300800 */
[----:B0-----:R-:W3:Y:S01]  /*33b0*/  LDL.LU R4, [R1+0x28] ;  /* 0x0000280001047983 */ /* 0x001ee20000300800 */
[----:B------:R-:W-:-:S03]  /*33c0*/  @!P2 IMAD.IADD R28, R28, 0x1, -R29 ;  /* 0x000000011c1ca824 */ /* 0x000fc600078e0a1d */
[----:B------:R0:W-:Y:S04]  /*33d0*/  STL [R1+0x68], R2 ;  /* 0x0000680201007387 */ /* 0x0001e80000100800 */
[----:B-----5:R-:W5:Y:S04]  /*33e0*/  LDL.LU R3, [R1+0x24] ;  /* 0x0000240001037983 */ /* 0x020f680000300800 */
[----:B0-----:R-:W5:Y:S04]  /*33f0*/  LDL.LU R2, [R1+0x20] ;  /* 0x0000200001027983 */ /* 0x001f680000300800 */
[----:B------:R-:W5:Y:S04]  /*3400*/  LDL.LU R0, [R1+0x1c] ;  /* 0x00001c0001007983 */ /* 0x000f680000300800 */
[----:B------:R-:W5:Y:S04]  /*3410*/  LDL R21, [R1+0xfe8] ;  /* 0x000fe80001157983 */ /* 0x000f680000100800 */
[----:B------:R0:W-:Y:S04]  /*3420*/  STL [R1+0x64], R28 ;  /* 0x0000641c01007387 */ /* 0x0001e80000100800 */
[----:B0-----:R-:W5:Y:S01]  /*3430*/  LDL.LU R28, [R1+0x18] ;  /* 0x00001800011c7983 */ /* 0x001f620000300800 */
[----:B------:R-:W-:-:S02]  /*3440*/  ISETP.GT.U32.AND P3, PT, R29, R12, PT ;  /* 0x0000000c1d00720c */ /* 0x000fc40003f64070 */
[C---:B------:R-:W-:Y:S02]  /*3450*/  ISETP.GT.U32.AND P4, PT, R29.reuse, R11, PT ;  /* 0x0000000b1d00720c */ /* 0x040fe40003f84070 */
[C---:B------:R-:W-:Y:S02]  /*3460*/  ISETP.GT.U32.AND P5, PT, R29.reuse, R10, PT ;  /* 0x0000000a1d00720c */ /* 0x040fe40003fa4070 */
[C---:B------:R-:W-:Y:S02]  /*3470*/  ISETP.GT.U32.AND P0, PT, R29.reuse, R9, PT ;  /* 0x000000091d00720c */ /* 0x040fe40003f04070 */
[C---:B------:R-:W-:Y:S02]  /*3480*/  ISETP.GT.U32.AND P1, PT, R29.reuse, R8, PT ;  /* 0x000000081d00720c */ /* 0x040fe40003f24070 */
[----:B------:R-:W-:-:S03]  /*3490*/  ISETP.GT.U32.AND P6, PT, R29, R7, PT ;  /* 0x000000071d00720c */ /* 0x000fc60003fc4070 */
[--C-:B------:R-:W-:Y:S01]  /*34a0*/  @!P3 IMAD.IADD R12, R12, 0x1, -R29.reuse ;  /* 0x000000010c0cb824 */ /* 0x100fe200078e0a1d */
[----:B------:R-:W-:Y:S01]  /*34b0*/  ISETP.GT.U32.AND P2, PT, R29, R18, PT ;  /* 0x000000121d00720c */ /* 0x000fe20003f44070 */
[--C-:B------:R-:W-:Y:S02]  /*34c0*/  @!P4 IMAD.IADD R11, R11, 0x1, -R29.reuse ;  /* 0x000000010b0bc824 */ /* 0x100fe400078e0a1d */
[--C-:B------:R-:W-:Y:S01]  /*34d0*/  @!P5 IMAD.IADD R10, R10, 0x1, -R29.reuse ;  /* 0x000000010a0ad824 */ /* 0x100fe200078e0a1d */
[----:B------:R-:W-:Y:S01]  /*34e0*/  ISETP.GT.U32.AND P3, PT, R29, R17, PT ;  /* 0x000000111d00720c */ /* 0x000fe20003f64070 */
[--C-:B------:R-:W-:Y:S01]  /*34f0*/  @!P0 IMAD.IADD R9, R9, 0x1, -R29.reuse ;  /* 0x0000000109098824 */ /* 0x100fe200078e0a1d */
[C---:B------:R-:W-:Y:S01]  /*3500*/  ISETP.GT.U32.AND P4, PT, R29.reuse, R16, PT ;  /* 0x000000101d00720c */ /* 0x040fe20003f84070 */
[--C-:B------:R-:W-:Y:S01]  /*3510*/  @!P1 IMAD.IADD R8, R8, 0x1, -R29.reuse ;  /* 0x0000000108089824 */ /* 0x100fe200078e0a1d */
[C---:B----4-:R-:W-:Y:S02]  /*3520*/  ISETP.GT.U32.AND P5, PT, R29.reuse, R15, PT ;  /* 0x0000000f1d00720c */ /* 0x050fe40003fa4070 */
[----:B------:R-:W-:Y:S01]  /*3530*/  ISETP.GT.U32.AND P0, PT, R29, R14, PT ;  /* 0x0000000e1d00720c */ /* 0x000fe20003f04070 */
[----:B------:R-:W-:-:S02]  /*3540*/  @!P6 IMAD.IADD R7, R7, 0x1, -R29 ;  /* 0x000000010707e824 */ /* 0x000fc400078e0a1d */
[----:B------:R-:W-:-:S04]  /*3550*/  @!P2 IMAD.IADD R18, R18, 0x1, -R29 ;  /* 0x000000011212a824 */ /* 0x000fc800078e0a1d */
[--C-:B------:R-:W-:Y:S02]  /*3560*/  @!P3 IMAD.IADD R17, R17, 0x1, -R29.reuse ;  /* 0x000000011111b824 */ /* 0x100fe400078e0a1d */
[--C-:B------:R-:W-:Y:S02]  /*3570*/  @!P4 IMAD.IADD R16, R16, 0x1, -R29.reuse ;  /* 0x000000011010c824 */ /* 0x100fe400078e0a1d */
[--C-:B------:R-:W-:Y:S02]  /*3580*/  @!P5 IMAD.IADD R15, R15, 0x1, -R29.reuse ;  /* 0x000000010f0fd824 */ /* 0x100fe400078e0a1d */
[----:B------:R-:W-:Y:S01]  /*3590*/  @!P0 IMAD.IADD R14, R14, 0x1, -R29 ;  /* 0x000000010e0e8824 */ /* 0x000fe200078e0a1d */
[----:B------:R0:W-:Y:S04]  /*35a0*/  STL [R1+0x60], R12 ;  /* 0x0000600c01007387 */ /* 0x0001e80000100800 */
[----:B------:R1:W-:Y:S04]  /*35b0*/  STL [R1+0x5c], R11 ;  /* 0x00005c0b01007387 */ /* 0x0003e80000100800 */
[----:B------:R4:W-:Y:S04]  /*35c0*/  STL [R1+0x58], R10 ;  /* 0x0000580a01007387 */ /* 0x0009e80000100800 */
[----:B------:R1:W-:Y:S04]  /*35d0*/  STL [R1+0x54], R9 ;  /* 0x0000540901007387 */ /* 0x0003e80000100800 */
[----:B0-----:R-:W5:Y:S04]  /*35e0*/  LDL.LU R12, [R1+0x14] ;  /* 0x00001400010c7983 */ /* 0x001f680000300800 */
[----:B------:R0:W-:Y:S04]  /*35f0*/  STL [R1+0x50], R8 ;  /* 0x0000500801007387 */ /* 0x0001e80000100800 */
[----:B-1----:R-:W5:Y:S04]  /*3600*/  LDL.LU R11, [R1+0x10] ;  /* 0x00001000010b7983 */ /* 0x002f680000300800 */
[----:B----4-:R-:W4:Y:S01]  /*3610*/  LDL.LU R10, [R1+0xc] ;  /* 0x00000c00010a7983 */ /* 0x010f220000300800 */
[----:B------:R-:W-:-:S03]  /*3620*/  IMAD R26, R29, R19, R26 ;  /* 0x000000131d1a7224 */ /* 0x000fc600078e021a */
[----:B------:R1:W-:Y:S04]  /*3630*/  STL [R1+0x4c], R7 ;  /* 0x00004c0701007387 */ /* 0x0003e80000100800 */
[----:B------:R-:W4:Y:S04]  /*3640*/  LDL.LU R9, [R1+0x8] ;  /* 0x0000080001097983 */ /* 0x000f280000300800 */
[----:B0-----:R-:W4:Y:S04]  /*3650*/  LDL.LU R8, [R1+0x4] ;  /* 0x0000040001087983 */ /* 0x001f280000300800 */
[----:B-1----:R-:W4:Y:S04]  /*3660*/  LDL.LU R7, [R1] ;  /* 0x0000000001077983 */ /* 0x002f280000300800 */
[----:B------:R-:W4:Y:S01]  /*3670*/  LDL.LU R19, [R1+0x1294] ;  /* 0x0012940001137983 */ /* 0x000f220000300800 */
[----:B--2---:R-:W-:-:S13]  /*3680*/  ISETP.GT.U32.AND P1, PT, R29, R13, PT ;  /* 0x0000000d1d00720c */ /* 0x004fda0003f24070 */
[----:B------:R-:W-:Y:S01]  /*3690*/  @!P1 IMAD.IADD R13, R13, 0x1, -R29 ;  /* 0x000000010d0d9824 */ /* 0x000fe200078e0a1d */
[C---:B---3--:R-:W-:Y:S02]  /*36a0*/  ISETP.GT.U32.AND P6, PT, R29.reuse, R6, PT ;  /* 0x000000061d00720c */ /* 0x048fe40003fc4070 */
[C---:B------:R-:W-:Y:S02]  /*36b0*/  ISETP.GT.U32.AND P2, PT, R29.reuse, R5, PT ;  /* 0x000000051d00720c */ /* 0x040fe40003f44070 */
[C---:B------:R-:W-:Y:S02]  /*36c0*/  ISETP.GT.U32.AND P3, PT, R29.reuse, R4, PT ;  /* 0x000000041d00720c */ /* 0x040fe40003f64070 */
[C---:B-----5:R-:W-:Y:S02]  /*36d0*/  ISETP.GT.U32.AND P4, PT, R29.reuse, R3, PT ;  /* 0x000000031d00720c */ /* 0x060fe40003f84070 */
[C---:B------:R-:W-:Y:S02]  /*36e0*/  ISETP.GT.U32.AND P5, PT, R29.reuse, R2, PT ;  /* 0x000000021d00720c */ /* 0x040fe40003fa4070 */
[----:B------:R-:W-:-:S03]  /*36f0*/  ISETP.GT.U32.AND P0, PT, R29, R0, PT ;  /* 0x000000001d00720c */ /* 0x000fc60003f04070 */
[--C-:B------:R-:W-:Y:S01]  /*3700*/  @!P6 IMAD.IADD R6, R6, 0x1, -R29.reuse ;  /* 0x000000010606e824 */ /* 0x100fe200078e0a1d */
[----:B------:R-:W-:Y:S01]  /*3710*/  ISETP.GT.U32.AND P6, PT, R29, R18, PT ;  /* 0x000000121d00720c */ /* 0x000fe20003fc4070 */
[--C-:B------:R-:W-:Y:S01]  /*3720*/  @!P2 IMAD.IADD R5, R5, 0x1, -R29.reuse ;  /* 0x000000010505a824 */ /* 0x100fe200078e0a1d */
[C---:B------:R-:W-:Y:S01]  /*3730*/  ISETP.GT.U32.AND P2, PT, R29.reuse, R17, PT ;  /* 0x000000111d00720c */ /* 0x040fe20003f44070 */
[--C-:B------:R-:W-:Y:S01]  /*3740*/  @!P3 IMAD.IADD R4, R4, 0x1, -R29.reuse ;  /* 0x000000010404b824 */ /* 0x100fe200078e0a1d */
[----:B------:R-:W-:Y:S01]  /*3750*/  ISETP.GT.U32.AND P3, PT, R29, R16, PT ;  /* 0x000000101d00720c */ /* 0x000fe20003f64070 */
[--C-:B------:R-:W-:Y:S01]  /*3760*/  @!P4 IMAD.IADD R3, R3, 0x1, -R29.reuse ;  /* 0x000000010303c824 */ /* 0x100fe200078e0a1d */
[C---:B------:R-:W-:Y:S01]  /*3770*/  ISETP.GT.U32.AND P4, PT, R29.reuse, R15, PT ;  /* 0x0000000f1d00720c */ /* 0x040fe20003f84070 */
[--C-:B------:R-:W-:Y:S01]  /*3780*/  @!P5 IMAD.IADD R2, R2, 0x1, -R29.reuse ;  /* 0x000000010202d824 */ /* 0x100fe200078e0a1d */
[C---:B------:R-:W-:Y:S02]  /*3790*/  ISETP.GT.U32.AND P5, PT, R29.reuse, R14, PT ;  /* 0x0000000e1d00720c */ /* 0x040fe40003fa4070 */
[C---:B------:R-:W-:Y:S01]  /*37a0*/  ISETP.GT.U32.AND P1, PT, R29.reuse, R28, PT ;  /* 0x0000001c1d00720c */ /* 0x040fe20003f24070 */
[--C-:B------:R-:W-:Y:S01]  /*37b0*/  @!P0 IMAD.IADD R0, R0, 0x1, -R29.reuse ;  /* 0x0000000100008824 */ /* 0x100fe200078e0a1d */
[----:B------:R-:W-:Y:S01]  /*37c0*/  ISETP.GT.U32.AND P0, PT, R29, R13, PT ;  /* 0x0000000d1d00720c */ /* 0x000fe20003f04070 */
[----:B------:R-:W-:-:S02]  /*37d0*/  @!P6 IMAD.IADD R18, R18, 0x1, -R29 ;  /* 0x000000011212e824 */ /* 0x000fc400078e0a1d */
[--C-:B------:R-:W-:Y:S01]  /*37e0*/  @!P2 IMAD.IADD R17, R17, 0x1, -R29.reuse ;  /* 0x000000011111a824 */ /* 0x100fe200078e0a1d */
[C---:B------:R-:W-:Y:S01]  /*37f0*/  ISETP.GT.U32.AND P2, PT, R29.reuse, R5, PT ;  /* 0x000000051d00720c */ /* 0x040fe20003f44070 */
[----:B------:R-:W-:Y:S01]  /*3800*/  @!P3 IMAD.IADD R16, R16, 0x1, -R29 ;  /* 0x000000011010b824 */ /* 0x000fe200078e0a1d */
[----:B------:R-:W-:-:S05]  /*3810*/  ISETP.GT.U32.AND P3, PT, R29, R4, PT ;  /* 0x000000041d00720c */ /* 0x000fca0003f64070 */
[--C-:B------:R-:W-:Y:S01]  /*3820*/  @!P1 IMAD.IADD R28, R28, 0x1, -R29.reuse ;  /* 0x000000011c1c9824 */ /* 0x100fe200078e0a1d */
[----:B------:R-:W-:Y:S01]  /*3830*/  ISETP.GT.U32.AND P1, PT, R29, R6, PT ;  /* 0x000000061d00720c */ /* 0x000fe20003f24070 */
[--C-:B------:R-:W-:Y:S01]  /*3840*/  @!P4 IMAD.IADD R15, R15, 0x1, -R29.reuse ;  /* 0x000000010f0fc824 */ /* 0x100fe200078e0a1d */
[----:B------:R0:W-:Y:S01]  /*3850*/  STL [R1+0x48], R18 ;  /* 0x0000481201007387 */ /* 0x0001e20000100800 */
[C---:B------:R-:W-:Y:S01]  /*3860*/  ISETP.GT.U32.AND P4, PT, R29.reuse, R3, PT ;  /* 0x000000031d00720c */ /* 0x040fe20003f84070 */
[--C-:B------:R-:W-:Y:S01]  /*3870*/  @!P5 IMAD.IADD R14, R14, 0x1, -R29.reuse ;  /* 0x000000010e0ed824 */ /* 0x100fe200078e0a1d */
[----:B------:R-:W-:Y:S01]  /*3880*/  ISETP.GT.U32.AND P5, PT, R29, R2, PT ;  /* 0x000000021d00720c */ /* 0x000fe20003fa4070 */
[--C-:B------:R-:W-:Y:S01]  /*3890*/  @!P0 IMAD.IADD R13, R13, 0x1, -R29.reuse ;  /* 0x000000010d0d8824 */ /* 0x100fe200078e0a1d */
[C---:B------:R-:W-:Y:S01]  /*38a0*/  ISETP.GT.U32.AND P0, PT, R29.reuse, R0, PT ;  /* 0x000000001d00720c */ /* 0x040fe20003f04070 */
[----:B0-----:R-:W2:Y:S04]  /*38b0*/  LDL.LU R18, [R1+0x1290] ;  /* 0x0012900001127983 */ /* 0x001ea80000300800 */
[----:B------:R0:W-:Y:S01]  /*38c0*/  STL [R1+0x44], R17 ;  /* 0x0000441101007387 */ /* 0x0001e20000100800 */
[----:B------:R-:W-:Y:S01]  /*38d0*/  ISETP.GT.U32.AND P6, PT, R29, R28, PT ;  /* 0x0000001c1d00720c */ /* 0x000fe20003fc4070 */
[----:B------:R-:W-:-:S02]  /*38e0*/  @!P1 IMAD.IADD R6, R6, 0x1, -R29 ;  /* 0x0000000106069824 */ /* 0x000fc400078e0a1d */
[--C-:B------:R-:W-:Y:S01]  /*38f0*/  @!P2 IMAD.IADD R5, R5, 0x1, -R29.reuse ;  /* 0x000000010505a824 */ /* 0x100fe200078e0a1d */
[----:B0-----:R-:W3:Y:S04]  /*3900*/  LDL.LU R17, [R1+0x128c] ;  /* 0x00128c0001117983 */ /* 0x001ee80000300800 */
[----:B------:R0:W-:Y:S01]  /*3910*/  STL [R1+0x40], R16 ;  /* 0x0000401001007387 */ /* 0x0001e20000100800 */
[----:B------:R-:W-:-:S03]  /*3920*/  @!P3 IMAD.IADD R4, R4, 0x1, -R29 ;  /* 0x000000010404b824 */ /* 0x000fc600078e0a1d */
[----:B0-----:R-:W5:Y:S04]  /*3930*/  LDL.LU R16, [R1+0x1288] ;  /* 0x0012880001107983 */ /* 0x001f680000300800 */
[----:B------:R0:W-:Y:S01]  /*3940*/  STL [R1+0x3c], R15 ;  /* 0x00003c0f01007387 */ /* 0x0001e20000100800 */
[----:B------:R-:W-:-:S03]  /*3950*/  @!P4 IMAD.IADD R3, R3, 0x1, -R29 ;  /* 0x000000010303c824 */ /* 0x000fc600078e0a1d */
[----:B0-----:R-:W2:Y:S04]  /*3960*/  LDL.LU R15, [R1+0x1284] ;  /* 0x00128400010f7983 */ /* 0x001ea80000300800 */
        /* <DEDUP_REMOVED lines=9> */
[----:B------:R0:W-:Y:S04]  /*3a00*/  STL [R1+0x2c], R5 ;  /* 0x00002c0501007387 */ /* 0x0001e80000100800 */
[----:B0-----:R-:W3:Y:S04]  /*3a10*/  LDL.LU R5, [R1+0x1274] ;  /* 0x0012740001057983 */ /* 0x001ee80000300800 */
[----:B------:R0:W-:Y:S04]  /*3a20*/  STL [R1+0x28], R4 ;  /* 0x0000280401007387 */ /* 0x0001e80000100800 */
[----:B0-----:R-:W5:Y:S04]  /*3a30*/  LDL.LU R4, [R1+0x1270] ;  /* 0x0012700001047983 */ /* 0x001f680000300800 */
[----:B------:R0:W-:Y:S04]  /*3a40*/  STL [R1+0x24], R3 ;  /* 0x0000240301007387 */ /* 0x0001e80000100800 */
[----:B0-----:R-:W5:Y:S04]  /*3a50*/  LDL.LU R3, [R1+0x126c] ;  /* 0x00126c0001037983 */ /* 0x001f680000300800 */
[----:B------:R0:W-:Y:S04]  /*3a60*/  STL [R1+0x20], R2 ;  /* 0x0000200201007387 */ /* 0x0001e80000100800 */
[----:B0-----:R-:W5:Y:S04]  /*3a70*/  LDL.LU R2, [R1+0x1268] ;  /* 0x0012680001027983 */ /* 0x001f680000300800 */
[----:B------:R0:W-:Y:S04]  /*3a80*/  STL [R1+0x1c], R0 ;  /* 0x00001c0001007387 */ /* 0x0001e80000100800 */
[----:B0-----:R-:W5:Y:S04]  /*3a90*/  LDL.LU R0, [R1+0x1264] ;  /* 0x0012640001007983 */ /* 0x001f680000300800 */
[----:B------:R0:W-:Y:S04]  /*3aa0*/  STL [R1+0x18], R28 ;  /* 0x0000181c01007387 */ /* 0x0001e80000100800 */
[----:B0-----:R-:W5:Y:S01]  /*3ab0*/  LDL.LU R28, [R1+0x1260] ;  /* 0x00126000011c7983 */ /* 0x001f620000300800 */
[----:B------:R-:W-:-:S02]  /*3ac0*/  ISETP.GT.U32.AND P1, PT, R29, R12, PT ;  /* 0x0000000c1d00720c */ /* 0x000fc40003f24070 */
[C---:B------:R-:W-:Y:S02]  /*3ad0*/  ISETP.GT.U32.AND P2, PT, R29.reuse, R11, PT ;  /* 0x0000000b1d00720c */ /* 0x040fe40003f44070 */
[C---:B----4-:R-:W-:Y:S02]  /*3ae0*/  ISETP.GT.U32.AND P3, PT, R29.reuse, R10, PT ;  /* 0x0000000a1d00720c */ /* 0x050fe40003f64070 */
[C---:B------:R-:W-:Y:S02]  /*3af0*/  ISETP.GT.U32.AND P4, PT, R29.reuse, R9, PT ;  /* 0x000000091d00720c */ /* 0x040fe40003f84070 */
[C---:B------:R-:W-:Y:S02]  /*3b00*/  ISETP.GT.U32.AND P5, PT, R29.reuse, R8, PT ;  /* 0x000000081d00720c */ /* 0x040fe40003fa4070 */
[----:B------:R-:W-:-:S03]  /*3b10*/  ISETP.GT.U32.AND P0, PT, R29, R7, PT ;  /* 0x000000071d00720c */ /* 0x000fc60003f04070 */
[--C-:B------:R-:W-:Y:S02]  /*3b20*/  @!P1 IMAD.IADD R12, R12, 0x1, -R29.reuse ;  /* 0x000000010c0c9824 */ /* 0x100fe400078e0a1d */
[--C-:B------:R-:W-:Y:S02]  /*3b30*/  @!P2 IMAD.IADD R11, R11, 0x1, -R29.reuse ;  /* 0x000000010b0ba824 */ /* 0x100fe400078e0a1d */
[--C-:B------:R-:W-:Y:S02]  /*3b40*/  @!P3 IMAD.IADD R10, R10, 0x1, -R29.reuse ;  /* 0x000000010a0ab824 */ /* 0x100fe400078e0a1d */
[--C-:B------:R-:W-:Y:S02]  /*3b50*/  @!P4 IMAD.IADD R9, R9, 0x1, -R29.reuse ;  /* 0x000000010909c824 */ /* 0x100fe400078e0a1d */
[--C-:B------:R-:W-:Y:S02]  /*3b60*/  @!P5 IMAD.IADD R8, R8, 0x1, -R29.reuse ;  /* 0x000000010808d824 */ /* 0x100fe400078e0a1d */
[----:B------:R-:W-:Y:S01]  /*3b70*/  @!P0 IMAD.IADD R7, R7, 0x1, -R29 ;  /* 0x0000000107078824 */ /* 0x000fe200078e0a1d */
[----:B--2---:R-:W-:-:S02]  /*3b80*/  ISETP.GT.U32.AND P0, PT, R29, R6, PT ;  /* 0x000000061d00720c */ /* 0x004fc40003f04070 */
[C---:B---3--:R-:W-:Y:S02]  /*3b90*/  ISETP.GT.U32.AND P5, PT, R29.reuse, R5, PT ;  /* 0x000000051d00720c */ /* 0x048fe40003fa4070 */
[----:B-----5:R-:W-:-:S11]  /*3ba0*/  ISETP.GT.U32.AND P4, PT, R29, R4, PT ;  /* 0x000000041d00720c */ /* 0x020fd60003f84070 */
[--C-:B------:R-:W-:Y:S01]  /*3bb0*/  @!P5 IMAD.IADD R5, R5, 0x1, -R29.reuse ;  /* 0x000000010505d824 */ /* 0x100fe200078e0a1d */
[C---:B------:R-:W-:Y:S01]  /*3bc0*/  ISETP.GT.U32.AND P3, PT, R29.reuse, R3, PT ;  /* 0x000000031d00720c */ /* 0x040fe20003f64070 */
[----:B------:R-:W-:Y:S01]  /*3bd0*/  @!P4 IMAD.IADD R4, R4, 0x1, -R29 ;  /* 0x000000010404c824 */ /* 0x000fe200078e0a1d */
[----:B------:R-:W-:-:S11]  /*3be0*/  ISETP.GT.U32.AND P2, PT, R29, R2, PT ;  /* 0x000000021d00720c */ /* 0x000fd60003f44070 */
[--C-:B------:R-:W-:Y:S01]  /*3bf0*/  @!P3 IMAD.IADD R3, R3, 0x1, -R29.reuse ;  /* 0x000000010303b824 */ /* 0x100fe200078e0a1d */
[C---:B------:R-:W-:Y:S01]  /*3c00*/  ISETP.GT.U32.AND P1, PT, R29.reuse, R0, PT ;  /* 0x000000001d00720c */ /* 0x040fe20003f24070 */
[----:B------:R-:W-:Y:S01]  /*3c10*/  @!P2 IMAD.IADD R2, R2, 0x1, -R29 ;  /* 0x000000010202a824 */ /* 0x000fe200078e0a1d */
[----:B------:R-:W-:-:S11]  /*3c20*/  ISETP.GT.U32.AND P6, PT, R29, R28, PT ;  /* 0x0000001c1d00720c */ /* 0x000fd60003fc4070 */
[--C-:B------:R-:W-:Y:S01]  /*3c30*/  @!P1 IMAD.IADD R0, R0, 0x1, -R29.reuse ;  /* 0x0000000100009824 */ /* 0x100fe200078e0a1d */
[C---:B------:R-:W-:Y:S02]  /*3c40*/  ISETP.GT.U32.AND P1, PT, R29.reuse, R11, PT ;  /* 0x0000000b1d00720c */ /* 0x040fe40003f24070 */
[C---:B------:R-:W-:Y:S02]  /*3c50*/  ISETP.GT.U32.AND P2, PT, R29.reuse, R10, PT ;  /* 0x0000000a1d00720c */ /* 0x040fe40003f44070 */
[C---:B------:R-:W-:Y:S02]  /*3c60*/  ISETP.GT.U32.AND P3, PT, R29.reuse, R9, PT ;  /* 0x000000091d00720c */ /* 0x040fe40003f64070 */
[C---:B------:R-:W-:Y:S02]  /*3c70*/  ISETP.GT.U32.AND P4, PT, R29.reuse, R8, PT ;  /* 0x000000081d00720c */ /* 0x040fe40003f84070 */
[C---:B------:R-:W-:Y:S01]  /*3c80*/  ISETP.GT.U32.AND P5, PT, R29.reuse, R7, PT ;  /* 0x000000071d00720c */ /* 0x040fe20003fa4070 */
[----:B------:R-:W-:Y:S01]  /*3c90*/  @!P6 IMAD.IADD R28, R28, 0x1, -R29 ;  /* 0x000000011c1ce824 */ /* 0x000fe200078e0a1d */
[----:B------:R-:W-:-:S02]  /*3ca0*/  ISETP.GT.U32.AND P6, PT, R29, R12, PT ;  /* 0x0000000c1d00720c */ /* 0x000fc40003fc4070 */
[----:B------:R-:W0:Y:S02]  /*3cb0*/  S2R R29, SR_TID.X ;  /* 0x00000000001d7919 */ /* 0x000e240000002100 */
[----:B0-----:R-:W-:-:S05]  /*3cc0*/  IMAD.SHL.U32 R29, R29, 0x100, RZ ;  /* 0x000001001d1d7824 */ /* 0x001fca00078e00ff */
[----:B------:R0:W-:Y:S02]  /*3cd0*/  STL [R1+0xfe0], R29 ;  /* 0x000fe01d01007387 */ /* 0x0001e40000100800 */
[----:B0-----:R-:W-:-:S05]  /*3ce0*/  IABS R29, c[0x0][0x17c] ;  /* 0x00005f00001d7a13 */ /* 0x001fca0000000000 */
[--C-:B------:R-:W-:Y:S02]  /*3cf0*/  @!P6 IMAD.IADD R12, R12, 0x1, -R29.reuse ;  /* 0x000000010c0ce824 */ /* 0x100fe400078e0a1d */
[--C-:B------:R-:W-:Y:S02]  /*3d00*/  @!P1 IMAD.IADD R11, R11, 0x1, -R29.reuse ;  /* 0x000000010b0b9824 */ /* 0x100fe400078e0a1d */
[--C-:B------:R-:W-:Y:S01]  /*3d10*/  @!P2 IMAD.IADD R10, R10, 0x1, -R29.reuse ;  /* 0x000000010a0aa824 */ /* 0x100fe200078e0a1d */
[----:B------:R0:W-:Y:S01]  /*3d20*/  STL [R1+0x14], R12 ;  /* 0x0000140c01007387 */ /* 0x0001e20000100800 */
[--C-:B------:R-:W-:Y:S02]  /*3d30*/  @!P3 IMAD.IADD R9, R9, 0x1, -R29.reuse ;  /* 0x000000010909b824 */ /* 0x100fe400078e0a1d */
[--C-:B------:R-:W-:Y:S01]  /*3d40*/  @!P4 IMAD.IADD R8, R8, 0x1, -R29.reuse ;  /* 0x000000010808c824 */ /* 0x100fe200078e0a1d */
[----:B0-----:R-:W2:Y:S04]  /*3d50*/  LDL.LU R12, [R1+0x125c] ;  /* 0x00125c00010c7983 */ /* 0x001ea80000300800 */
[----:B------:R0:W-:Y:S04]  /*3d60*/  STL [R1+0x10], R11 ;  /* 0x0000100b01007387 */ /* 0x0001e80000100800 */
[----:B0-----:R-:W3:Y:S04]  /*3d70*/  LDL.LU R11, [R1+0x1258] ;  /* 0x00125800010b7983 */ /* 0x001ee80000300800 */
[----:B------:R0:W-:Y:S04]  /*3d80*/  STL [R1+0xc], R10 ;  /* 0x00000c0a01007387 */ /* 0x0001e80000100800 */
[----:B0-----:R-:W4:Y:S04]  /*3d90*/  LDL.LU R10, [R1+0x1254] ;  /* 0x00125400010a7983 */ /* 0x001f280000300800 */
[----:B------:R0:W-:Y:S04]  /*3da0*/  STL [R1+0x8], R9 ;  /* 0x0000080901007387 */ /* 0x0001e80000100800 */
[----:B0-----:R-:W5:Y:S04]  /*3db0*/  LDL.LU R9, [R1+0x1250] ;  /* 0x0012500001097983 */ /* 0x001f680000300800 */
[----:B------:R0:W-:Y:S04]  /*3dc0*/  STL [R1+0x4], R8 ;  /* 0x0000040801007387 */ /* 0x0001e80000100800 */
[----:B0-----:R-:W3:Y:S01]  /*3dd0*/  LDL.LU R8, [R1+0x124c] ;  /* 0x00124c0001087983 */ /* 0x001ee20000300800 */
[----:B------:R-:W-:-:S05]  /*3de0*/  @!P5 IMAD.IADD R7, R7, 0x1, -R29 ;  /* 0x000000010707d824 */ /* 0x000fca00078e0a1d */
[----:B------:R0:W-:Y:S04]  /*3df0*/  STL [R1], R7 ;  /* 0x0000000701007387 */ /* 0x0001e80000100800 */
[----:B0-----:R-:W5:Y:S01]  /*3e00*/  LDL.LU R7, [R1+0x1248] ;  /* 0x0012480001077983 */ /* 0x001f620000300800 */
[----:B------:R-:W-:Y:S01]  /*3e10*/  @!P0 IMAD.IADD R6, R6, 0x1, -R29 ;  /* 0x0000000106068824 */ /* 0x000fe200078e0a1d */
[C---:B------:R-:W-:Y:S02]  /*3e20*/  ISETP.GT.U32.AND P0, PT, R29.reuse, R28, PT ;  /* 0x0000001c1d00720c */ /* 0x040fe40003f04070 */
[C---:B------:R-:W-:Y:S02]  /*3e30*/  ISETP.GT.U32.AND P1, PT, R29.reuse, R0, PT ;  /* 0x000000001d00720c */ /* 0x040fe40003f24070 */
[----:B------:R-:W-:-:S02]  /*3e40*/  ISETP.GT.U32.AND P2, PT, R29, R2, PT ;  /* 0x000000021d00720c */ /* 0x000fc40003f44070 */
[C---:B------:R-:W-:Y:S02]  /*3e50*/  ISETP.GT.U32.AND P3, PT, R29.reuse, R3, PT ;  /* 0x000000031d00720c */ /* 0x040fe40003f64070 */
[C---:B------:R-:W-:Y:S02]  /*3e60*/  ISETP.GT.U32.AND P4, PT, R29.reuse, R4, PT ;  /* 0x000000041d00720c */ /* 0x040fe40003f84070 */
[----:B------:R-:W-:-:S03]  /*3e70*/  ISETP.GT.U32.AND P5, PT, R29, R5, PT ;  /* 0x000000051d00720c */ /* 0x000fc60003fa4070 */
[--C-:B------:R-:W-:Y:S02]  /*3e80*/  @!P0 IMAD.IADD R28, R28, 0x1, -R29.reuse ;  /* 0x000000011c1c8824 */ /* 0x100fe400078e0a1d */
[--C-:B------:R-:W-:Y:S02]  /*3e90*/  @!P1 IMAD.IADD R0, R0, 0x1, -R29.reuse ;  /* 0x0000000100009824 */ /* 0x100fe400078e0a1d */
[--C-:B------:R-:W-:Y:S01]  /*3ea0*/  @!P2 IMAD.IADD R2, R2, 0x1, -R29.reuse ;  /* 0x000000010202a824 */ /* 0x100fe200078e0a1d */
[----:B------:R0:W-:Y:S01]  /*3eb0*/  STL [R1+0x1228], R28 ;  /* 0x0012281c01007387 */ /* 0x0001e20000100800 */
[--C-:B------:R-:W-:Y:S02]  /*3ec0*/  @!P3 IMAD.IADD R3, R3, 0x1, -R29.reuse ;  /* 0x000000010303b824 */ /* 0x100fe400078e0a1d */
[--C-:B------:R-:W-:Y:S02]  /*3ed0*/  @!P4 IMAD.IADD R4, R4, 0x1, -R29.reuse ;  /* 0x000000010404c824 */ /* 0x100fe400078e0a1d */
[----:B------:R-:W-:Y:S01]  /*3ee0*/  @!P5 IMAD.IADD R5, R5, 0x1, -R29 ;  /* 0x000000010505d824 */ /* 0x000fe200078e0a1d */
[----:B0-----:R-:W5:Y:S04]  /*3ef0*/  LDL R28, [R1+0x5c4] ;  /* 0x0005c400011c7983 */ /* 0x001f680000100800 */
[----:B------:R0:W-:Y:S04]  /*3f00*/  STL [R1+0x1224], R0 ;  /* 0x0012240001007387 */ /* 0x0001e80000100800 */
[----:B0-----:R-:W5:Y:S04]  /*3f10*/  LDL R0, [R1+0xfe0] ;  /* 0x000fe00001007983 */ /* 0x001f680000100800 */
[----:B------:R-:W-:Y:S04]  /*3f20*/  STL [R1+0x1220], R2 ;  /* 0x0012200201007387 */ /* 0x000fe80000100800 */
[----:B------:R0:W-:Y:S04]  /*3f30*/  STL [R1+0x121c], R3 ;  /* 0x00121c0301007387 */ /* 0x0001e80000100800 */
[----:B0-----:R-:W5:Y:S04]  /*3f40*/  LDL R3, [R1+0x678] ;  /* 0x0006780001037983 */ /* 0x001f680000100800 */
[----:B------:R-:W-:Y:S04]  /*3f50*/  STL [R1+0x122c], R4 ;  /* 0x00122c0401007387 */ /* 0x000fe80000100800 */
[----:B------:R0:W-:Y:S04]  /*3f60*/  STL [R1+0x1230], R5 ;  /* 0x0012300501007387 */ /* 0x0001e80000100800 */
[----:B0-----:R-:W5:Y:S01]  /*3f70*/  LDL.LU R5, [R1+0xa0] ;  /* 0x0000a00001057983 */ /* 0x001f620000300800 */
[----:B------:R-:W-:-:S13]  /*3f80*/  ISETP.GT.U32.AND P6, PT, R29, R6, PT ;  /* 0x000000061d00720c */ /* 0x000fda0003fc4070 */
[----:B------:R-:W-:Y:S01]  /*3f90*/  @!P6 IMAD.IADD R6, R6, 0x1, -R29 ;  /* 0x000000010606e824 */ /* 0x000fe200078e0a1d */
[----:B------:R-:W-:-:S13]  /*3fa0*/  ISETP.GT.U32.AND P6, PT, R29, R13, PT ;  /* 0x0000000d1d00720c */ /* 0x000fda0003fc4070 */
[----:B------:R-:W-:Y:S01]  /*3fb0*/  @!P6 IMAD.IADD R13, R13, 0x1, -R29 ;  /* 0x000000010d0de824 */ /* 0x000fe200078e0a1d */
[----:B------:R-:W-:Y:S01]  /*3fc0*/  IABS R2, R21 ;  /* 0x0000001500027213 */ /* 0x000fe20000000000 */
[----:B------:R-:W-:Y:S04]  /*3fd0*/  STL [R1+0x1218], R6 ;  /* 0x0012180601007387 */ /* 0x000fe80000100800 */
[----:B------:R-:W-:-:S04]  /*3fe0*/  IMAD.HI.U32 R27, R27, R2, RZ ;  /* 0x000000021b1b7227 */ /* 0x000fc800078e00ff */
[----:B------:R-:W-:-:S04]  /*3ff0*/  IMAD.MOV R27, RZ, RZ, -R27 ;  /* 0x000000ffff1b7224 */ /* 0x000fc800078e0a1b */
[C---:B------:R-:W-:Y:S01]  /*4000*/  IMAD R27, R29.reuse, R27, R2 ;  /* 0x0000001b1d1b7224 */ /* 0x040fe200078e0202 */
[C---:B--2---:R-:W-:Y:S02]  /*4010*/  ISETP.GT.U32.AND P5, PT, R29.reuse, R12, PT ;  /* 0x0000000c1d00720c */ /* 0x044fe40003fa4070 */
[----:B----4-:R-:W-:-:S11]  /*4020*/  ISETP.GT.U32.AND P3, PT, R29, R10, PT ;  /* 0x0000000a1d00720c */ /* 0x010fd60003f64070 */
[--C-:B------:R-:W-:Y:S02]  /*4030*/  @!P5 IMAD.IADD R12, R12, 0x1, -R29.reuse ;  /* 0x000000010c0cd824 */ /* 0x100fe400078e0a1d */
[----:B------:R-:W-:Y:S01]  /*4040*/  @!P3 IMAD.IADD R10, R10, 0x1, -R29 ;  /* 0x000000010a0ab824 */ /* 0x000fe200078e0a1d */
[C---:B------:R-:W-:Y:S02]  /*4050*/  ISETP.GT.U32.AND P3, PT, R29.reuse, R17, PT ;  /* 0x000000111d00720c */ /* 0x040fe40003f64070 */
[----:B---3--:R-:W-:-:S13]  /*4060*/  ISETP.GT.U32.AND P1, PT, R29, R8, PT ;  /* 0x000000081d00720c */ /* 0x008fda0003f24070 */
[----:B------:R-:W-:Y:S01]  /*4070*/  @!P1 IMAD.IADD R8, R8, 0x1, -R29 ;  /* 0x0000000108089824 */ /* 0x000fe200078e0a1d */
[----:B------:R-:W-:-:S04]  /*4080*/  ISETP.GT.U32.AND P1, PT, R29, R15, PT ;  /* 0x0000000f1d00720c */ /* 0x000fc80003f24070 */
[C---:B------:R-:W-:Y:S02]  /*4090*/  ISETP.GT.U32.AND P5, PT, R29.reuse, R8, PT ;  /* 0x000000081d00720c */ /* 0x040fe40003fa4070 */
[----:B-----5:R-:W-:Y:S01]  /*40a0*/  ISETP.GT.U32.AND P0, PT, R29, R7, PT ;  /* 0x000000071d00720c */ /* 0x020fe20003f04070 */
[----:B------:R-:W-:Y:S01]  /*40b0*/  @!P3 IMAD.IADD R17, R17, 0x1, -R29 ;  /* 0x000000011111b824 */ /* 0x000fe200078e0a1d */
[----:B------:R-:W-:-:S05]  /*40c0*/  ISETP.GT.U32.AND P3, PT, R29, R13, PT ;  /* 0x0000000d1d00720c */ /* 0x000fca0003f64070 */
[----:B------:R-:W-:Y:S01]  /*40d0*/  @!P1 IMAD.IADD R15, R15, 0x1, -R29 ;  /* 0x000000010f0f9824 */ /* 0x000fe200078e0a1d */
[----:B------:R-:W-:-:S03]  /*40e0*/  ISETP.GT.U32.AND P2, PT, R29, R9, PT ;  /* 0x000000091d00720c */ /* 0x000fc60003f44070 */
[--C-:B------:R-:W-:Y:S01]  /*40f0*/  @!P5 IMAD.IADD R8, R8, 0x1, -R29.reuse ;  /* 0x000000010808d824 */ /* 0x100fe200078e0a1d */
[C---:B------:R-:W-:Y:S02]  /*4100*/  ISETP.GT.U32.AND P5, PT, R29.reuse, R15, PT ;  /* 0x0000000f1d00720c */ /* 0x040fe40003fa4070 */
[----:B------:R-:W-:Y:S01]  /*4110*/  ISETP.GT.U32.AND P4, PT, R29, R11, PT ;  /* 0x0000000b1d00720c */ /* 0x000fe20003f84070 */
[--C-:B------:R-:W-:Y:S01]  /*4120*/  @!P0 IMAD.IADD R7, R7, 0x1, -R29.reuse ;  /* 0x0000000107078824 */ /* 0x100fe200078e0a1d */
[----:B------:R-:W-:Y:S01]  /*4130*/  ISETP.GT.U32.AND P0, PT, R29, R14, PT ;  /* 0x0000000e1d00720c */ /* 0x000fe20003f04070 */
[----:B------:R-:W-:Y:S01]  /*4140*/  @!P3 IMAD.IADD R13, R13, 0x1, -R29 ;  /* 0x000000010d0db824 */ /* 0x000fe200078e0a1d */
[----:B------:R-:W-:-:S03]  /*4150*/  ISETP.GT.U32.AND P3, PT, R29, R20, PT ;  /* 0x000000141d00720c */ /* 0x000fc60003f64070 */
[----:B------:R-:W-:-:S04]  /*4160*/  @!P2 IMAD.IADD R9, R9, 0x1, -R29 ;  /* 0x000000010909a824 */ /* 0x000fc800078e0a1d */
[--C-:B------:R-:W-:Y:S01]  /*4170*/  @!P5 IMAD.IADD R15, R15, 0x1, -R29.reuse ;  /* 0x000000010f0fd824 */ /* 0x100fe200078e0a1d */
[----:B------:R-:W-:Y:S01]  /*4180*/  ISETP.GT.U32.AND P5, PT, R29, R23, PT ;  /* 0x000000171d00720c */ /* 0x000fe20003fa4070 */
[--C-:B------:R-:W-:Y:S01]  /*4190*/  @!P4 IMAD.IADD R11, R11, 0x1, -R29.reuse ;  /* 0x000000010b0bc824 */ /* 0x100fe200078e0a1d */
[C---:B------:R-:W-:Y:S01]  /*41a0*/  ISETP.GT.U32.AND P4, PT, R29.reuse, R7, PT ;  /* 0x000000071d00720c */ /* 0x040fe20003f84070 */
[--C-:B------:R-:W-:Y:S01]  /*41b0*/  @!P0 IMAD.IADD R14, R14, 0x1, -R29.reuse ;  /* 0x000000010e0e8824 */ /* 0x100fe200078e0a1d */
[C---:B------:R-:W-:Y:S02]  /*41c0*/  ISETP.GT.U32.AND P6, PT, R29.reuse, R9, PT ;  /* 0x000000091d00720c */ /* 0x040fe40003fc4070 */
[C---:B------:R-:W-:Y:S01]  /*41d0*/  ISETP.GT.U32.AND P0, PT, R29.reuse, R10, PT ;  /* 0x0000000a1d00720c */ /* 0x040fe20003f04070 */
[----:B------:R-:W-:Y:S01]  /*41e0*/  @!P3 IMAD.IADD R20, R20, 0x1, -R29 ;  /* 0x000000011414b824 */ /* 0x000fe200078e0a1d */
[C---:B------:R-:W-:Y:S02]  /*41f0*/  ISETP.GT.U32.AND P1, PT, R29.reuse, R11, PT ;  /* 0x0000000b1d00720c */ /* 0x040fe40003f24070 */
[----:B------:R-:W-:-:S03]  /*4200*/  ISETP.GT.U32.AND P3, PT, R29, R26, PT ;  /* 0x0000001a1d00720c */ /* 0x000fc60003f64070 */
[--C-:B------:R-:W-:Y:S01]  /*4210*/  @!P5 IMAD.IADD R23, R23, 0x1, -R29.reuse ;  /* 0x000000011717d824 */ /* 0x100fe200078e0a1d */
[----:B------:R-:W-:Y:S01]  /*4220*/  ISETP.GT.U32.AND P5, PT, R29, R20, PT ;  /* 0x000000141d00720c */ /* 0x000fe20003fa4070 */
[--C-:B------:R-:W-:Y:S01]  /*4230*/  @!P4 IMAD.IADD R7, R7, 0x1, -R29.reuse ;  /* 0x000000010707c824 */ /* 0x100fe200078e0a1d */
[----:B------:R-:W-:Y:S01]  /*4240*/  LOP3.LUT R0, R0, 0x1000, RZ, 0xc0, !PT ;  /* 0x0000100000007812 */ /* 0x000fe200078ec0ff */
[--C-:B------:R-:W-:Y:S02]  /*4250*/  @!P6 IMAD.IADD R9, R9, 0x1, -R29.reuse ;  /* 0x000000010909e824 */ /* 0x100fe400078e0a1d */
[--C-:B------:R-:W-:Y:S01]  /*4260*/  @!P0 IMAD.IADD R10, R10, 0x1, -R29.reuse ;  /* 0x000000010a0a8824 */ /* 0x100fe200078e0a1d */
[----:B------:R-:W-:Y:S01]  /*4270*/  STL [R1+0x1234], R7 ;  /* 0x0012340701007387 */ /* 0x000fe20000100800 */
[----:B------:R-:W-:-:S03]  /*4280*/  @!P1 IMAD.IADD R11, R11, 0x1, -R29 ;  /* 0x000000010b0b9824 */ /* 0x000fc600078e0a1d */
[----:B------:R0:W-:Y:S01]  /*4290*/  STL [R1+0x1238], R8 ;  /* 0x0012380801007387 */ /* 0x0001e20000100800 */
[----:B------:R-:W-:-:S03]  /*42a0*/  @!P3 IMAD.IADD R26, R26, 0x1, -R29 ;  /* 0x000000011a1ab824 */ /* 0x000fc600078e0a1d */
[----:B------:R-:W-:Y:S01]  /*42b0*/  STL [R1+0x123c], R9 ;  /* 0x00123c0901007387 */ /* 0x000fe20000100800 */
[----:B------:R-:W-:-:S03]  /*42c0*/  @!P5 IMAD.IADD R20, R20, 0x1, -R29 ;  /* 0x000000011414d824 */ /* 0x000fc600078e0a1d */
[----:B------:R-:W-:Y:S01]  /*42d0*/  STL [R1+0x1240], R10 ;  /* 0x0012400a01007387 */ /* 0x000fe20000100800 */
[----:B------:R-:W-:-:S03]  /*42e0*/  ISETP.GE.AND P3, PT, R28, RZ, PT ;  /* 0x000000ff1c00720c */ /* 0x000fc60003f66270 */
[----:B------:R-:W-:Y:S01]  /*42f0*/  STL [R1+0x1244], R11 ;  /* 0x0012440b01007387 */ /* 0x000fe20000100800 */
[----:B------:R-:W-:-:S03]  /*4300*/  ISETP.GE.AND P5, PT, R3, RZ, PT ;  /* 0x000000ff0300720c */ /* 0x000fc60003fa6270 */
[----:B------:R-:W2:Y:S04]  /*4310*/  LDL R4, [R1+0x10d4] ;  /* 0x0010d40001047983 */ /* 0x000ea80000100800 */
[----:B------:R-:W3:Y:S01]  /*4320*/  LDL R2, [R1+0x10d8] ;  /* 0x0010d80001027983 */ /* 0x000ee20000100800 */
[----:B------:R-:W-:-:S03]  /*4330*/  IMAD.IADD R0, R0, 0x1, R5 ;  /* 0x0000000100007824 */ /* 0x000fc600078e0205 */
[----:B------:R-:W4:Y:S04]  /*4340*/  LDL R5, [R1+0x10dc] ;  /* 0x0010dc0001057983 */ /* 0x000f280000100800 */
[----:B------:R1:W-:Y:S04]  /*4350*/  STL [R1+0x384], R0 ;  /* 0x0003840001007387 */ /* 0x0003e80000100800 */
[----:B0-----:R-:W5:Y:S04]  /*4360*/  LDL R8, [R1+0x10d0] ;  /* 0x0010d00001087983 */ /* 0x001f680000100800 */
[----:B------:R-:W5:Y:S04]  /*4370*/  LDL R28, [R1+0x10c4] ;  /* 0x0010c400011c7983 */ /* 0x000f680000100800 */
[----:B-1----:R-:W5:Y:S04]  /*4380*/  LDL R0, [R1+0x10cc] ;  /* 0x0010cc0001007983 */ /* 0x002f680000100800 */
[----:B------:R-:W5:Y:S04]  /*4390*/  LDL R3, [R1+0x10c8] ;  /* 0x0010c80001037983 */ /* 0x000f680000100800 */
[----:B------:R-:W5:Y:S04]  /*43a0*/  LDL R6, [R1+0x10bc] ;  /* 0x0010bc0001067983 */ /* 0x000f680000100800 */
[----:B------:R-:W5:Y:S04]  /*43b0*/  LDL R7, [R1+0x10c0] ;  /* 0x0010c00001077983 */ /* 0x000f680000100800 */
[----:B------:R-:W5:Y:S04]  /*43c0*/  LDL.LU R11, [R1+0x94] ;  /* 0x00009400010b7983 */ /* 0x000f680000300800 */
[----:B------:R-:W5:Y:S01]  /*43d0*/  LDL.LU R10, [R1+0x90] ;  /* 0x00009000010a7983 */ /* 0x000f620000300800 */
[----:B------:R-:W-:-:S02]  /*43e0*/  ISETP.GT.U32.AND P2, PT, R29, R16, PT ;  /* 0x000000101d00720c */ /* 0x000fc40003f44070 */
[----:B------:R-:W-:-:S11]  /*43f0*/  ISETP.GT.U32.AND P4, PT, R29, R14, PT ;  /* 0x0000000e1d00720c */ /* 0x000fd60003f84070 */
[----:B------:R-:W-:Y:S01]  /*4400*/  @!P2 IMAD.IADD R16, R16, 0x1, -R29 ;  /* 0x000000011010a824 */ /* 0x000fe200078e0a1d */
[----:B------:R-:W-:-:S04]  /*4410*/  ISETP.GT.U32.AND P2, PT, R29, R12, PT ;  /* 0x0000000c1d00720c */ /* 0x000fc80003f44070 */
[C---:B------:R-:W-:Y:S01]  /*4420*/  ISETP.GT.U32.AND P0, PT, R29.reuse, R16, PT ;  /* 0x000000101d00720c */ /* 0x040fe20003f04070 */
[----:B------:R-:W-:Y:S01]  /*4430*/  @!P4 IMAD.IADD R14, R14, 0x1, -R29 ;  /* 0x000000010e0ec824 */ /* 0x000fe200078e0a1d */
[C---:B------:R-:W-:Y:S02]  /*4440*/  ISETP.GT.U32.AND P1, PT, R29.reuse, R18, PT ;  /* 0x000000121d00720c */ /* 0x040fe40003f24070 */
[----:B------:R-:W-:-:S05]  /*4450*/  ISETP.GT.U32.AND P4, PT, R29, R22, PT ;  /* 0x000000161d00720c */ /* 0x000fca0003f84070 */
[--C-:B------:R-:W-:Y:S01]  /*4460*/  @!P2 IMAD.IADD R12, R12, 0x1, -R29.reuse ;  /* 0x000000010c0ca824 */ /* 0x100fe200078e0a1d */
[C---:B------:R-:W-:Y:S02]  /*4470*/  ISETP.GT.U32.AND P2, PT, R29.reuse, R19, PT ;  /* 0x000000131d00720c */ /* 0x040fe40003f44070 */
[C---:B------:R-:W-:Y:S01]  /*4480*/  ISETP.GT.U32.AND P6, PT, R29.reuse, R17, PT ;  /* 0x000000111d00720c */ /* 0x040fe20003fc4070 */
[--C-:B------:R-:W-:Y:S01]  /*4490*/  @!P0 IMAD.IADD R16, R16, 0x1, -R29.reuse ;  /* 0x0000000110108824 */ /* 0x100fe200078e0a1d */
[C---:B------:R-:W-:Y:S01]  /*44a0*/  ISETP.GT.U32.AND P0, PT, R29.reuse, R24, PT ;  /* 0x000000181d00720c */ /* 0x040fe20003f04070 */
[--C-:B------:R-:W-:Y:S01]  /*44b0*/  @!P1 IMAD.IADD R18, R18, 0x1, -R29.reuse ;  /* 0x0000000112129824 */ /* 0x100fe200078e0a1d */
[C---:B------:R-:W-:Y:S01]  /*44c0*/  ISETP.GT.U32.AND P1, PT, R29.reuse, R25, PT ;  /* 0x000000191d00720c */ /* 0x040fe20003f24070 */
[----:B------:R-:W-:Y:S01]  /*44d0*/  @!P4 IMAD.IADD R22, R22, 0x1, -R29 ;  /* 0x000000011616c824 */ /* 0x000fe200078e0a1d */
[----:B------:R-:W-:-:S05]  /*44e0*/  ISETP.GT.U32.AND P4, PT, R29, R27, PT ;  /* 0x0000001b1d00720c */ /* 0x000fca0003f84070 */
[--C-:B------:R-:W-:Y:S02]  /*44f0*/  @!P2 IMAD.IADD R19, R19, 0x1, -R29.reuse ;  /* 0x000000011313a824 */ /* 0x100fe400078e0a1d */
[--C-:B------:R-:W-:Y:S01]  /*4500*/  @!P6 IMAD.IADD R17, R17, 0x1, -R29.reuse ;  /* 0x000000011111e824 */ /* 0x100fe200078e0a1d */
[C---:B------:R-:W-:Y:S01]  /*4510*/  ISETP.GT.U32.AND P6, PT, R29.reuse, R18, PT ;  /* 0x000000121d00720c */ /* 0x040fe20003fc4070 */
[--C-:B------:R-:W-:Y:S01]  /*4520*/  @!P0 IMAD.IADD R24, R24, 0x1, -R29.reuse ;  /* 0x0000000118188824 */ /* 0x100fe200078e0a1d */
[C---:B------:R-:W-:Y:S02]  /*4530*/  ISETP.GT.U32.AND P2, PT, R29.reuse, R19, PT ;  /* 0x000000131d00720c */ /* 0x040fe40003f44070 */
[----:B------:R-:W-:Y:S01]  /*4540*/  ISETP.GT.U32.AND P0, PT, R29, R22, PT ;  /* 0x000000161d00720c */ /* 0x000fe20003f04070 */
[--C-:B------:R-:W-:Y:S01]  /*4550*/  @!P1 IMAD.IADD R25, R25, 0x1, -R29.reuse ;  /* 0x0000000119199824 */ /* 0x100fe200078e0a1d */
[----:B------:R-:W-:Y:S01]  /*4560*/  ISETP.GT.U32.AND P1, PT, R29, R23, PT ;  /* 0x000000171d00720c */ /* 0x000fe20003f24070 */
[----:B------:R-:W-:Y:S01]  /*4570*/  @!P4 IMAD.IADD R27, R27, 0x1, -R29 ;  /* 0x000000011b1bc824 */ /* 0x000fe200078e0a1d */
[----:B------:R-:W-:-:S05]  /*4580*/  ISETP.GT.U32.AND P4, PT, R29, R26, PT ;  /* 0x0000001a1d00720c */ /* 0x000fca0003f84070 */
[--C-:B------:R-:W-:Y:S01]  /*4590*/  @!P6 IMAD.IADD R18, R18, 0x1, -R29.reuse ;  /* 0x000000011212e824 */ /* 0x100fe200078e0a1d */
[----:B------:R-:W-:Y:S01]  /*45a0*/  ISETP.GT.U32.AND P6, PT, R29, R24, PT ;  /* 0x000000181d00720c */ /* 0x000fe20003fc4070 */
[--C-:B------:R-:W-:Y:S01]  /*45b0*/  @!P2 IMAD.IADD R19, R19, 0x1, -R29.reuse ;  /* 0x000000011313a824 */ /* 0x100fe200078e0a1d */
[C---:B------:R-:W-:Y:S01]  /*45c0*/  ISETP.GT.U32.AND P2, PT, R29.reuse, R25, PT ;  /* 0x000000191d00720c */ /* 0x040fe20003f44070 */
[--C-:B------:R-:W-:Y:S01]  /*45d0*/  @!P0 IMAD.IADD R22, R22, 0x1, -R29.reuse ;  /* 0x0000000116168824 */ /* 0x100fe200078e0a1d */
[----:B------:R-:W-:Y:S01]  /*45e0*/  ISETP.GT.U32.AND P0, PT, R29, R27, PT ;  /* 0x0000001b1d00720c */ /* 0x000fe20003f04070 */
[--C-:B------:R-:W-:Y:S01]  /*45f0*/  @!P1 IMAD.IADD R23, R23, 0x1, -R29.reuse ;  /* 0x0000000117179824 */ /* 0x100fe200078e0a1d */
[----:B------:R-:W-:Y:S02]  /*4600*/  ISETP.NE.AND P1, PT, RZ, c[0x0][0x178], PT ;  /* 0x00005e00ff007a0c */ /* 0x000fe40003f25270 */
[----:B------:R-:W-:Y:S01]  /*4610*/  LOP3.LUT R9, RZ, c[0x0][0x178], RZ, 0x33, !PT ;  /* 0x00005e00ff097a12 */ /* 0x000fe200078e33ff */
[----:B------:R-:W-:-:S04]  /*4620*/  @!P4 IMAD.IADD R26, R26, 0x1, -R29 ;  /* 0x000000011a1ac824 */ /* 0x000fc800078e0a1d */
[--C-:B------:R-:W-:Y:S02]  /*4630*/  @!P6 IMAD.IADD R24, R24, 0x1, -R29.reuse ;  /* 0x000000011818e824 */ /* 0x100fe400078e0a1d */
[--C-:B------:R-:W-:Y:S02]  /*4640*/  @!P2 IMAD.IADD R25, R25, 0x1, -R29.reuse ;  /* 0x000000011919a824 */ /* 0x100fe400078e0a1d */
[----:B------:R-:W-:Y:S01]  /*4650*/  @!P0 IMAD.IADD R27, R27, 0x1, -R29 ;  /* 0x000000011b1b8824 */ /* 0x000fe200078e0a1d */
[----:B--2---:R-:W-:Y:S02]  /*4660*/  ISETP.GE.AND P6, PT, R4, RZ, PT ;  /* 0x000000ff0400720c */ /* 0x004fe40003fc6270 */
[----:B------:R-:W2:Y:S01]  /*4670*/  LDL R4, [R1+0x10b4] ;  /* 0x0010b40001047983 */ /* 0x000ea20000100800 */
[----:B---3--:R-:W-:-:S03]  /*4680*/  ISETP.GE.AND P2, PT, R2, RZ, PT ;  /* 0x000000ff0200720c */ /* 0x008fc60003f46270 */
[----:B------:R-:W3:Y:S01]  /*4690*/  LDL R2, [R1+0x10b8] ;  /* 0x0010b80001027983 */ /* 0x000ee20000100800 */
[----:B----4-:R-:W-:-:S03]  /*46a0*/  ISETP.GE.AND P0, PT, R5, RZ, PT ;  /* 0x000000ff0500720c */ /* 0x010fc60003f06270 */
[----:B------:R-:W4:Y:S01]  /*46b0*/  LDL R5, [R1+0x10b0] ;  /* 0x0010b00001057983 */ /* 0x000f220000100800 */
[----:B-----5:R-:W-:Y:S01]  /*46c0*/  ISETP.GE.AND P4, PT, R0, RZ, PT ;  /* 0x000000ff0000720c */ /* 0x020fe20003f86270 */
[----:B------:R-:W-:Y:S02]  /*46d0*/  @!P3 IMAD.MOV R11, RZ, RZ, -R11 ;  /* 0x000000ffff0bb224 */ /* 0x000fe400078e0a0b */
[----:B------:R-:W-:-:S03]  /*46e0*/  @!P5 IMAD.MOV R10, RZ, RZ, -R10 ;  /* 0x000000ffff0ad224 */ /* 0x000fc600078e0a0a */
[C---:B------:R-:W-:Y:S02]  /*46f0*/  SEL R29, R9.reuse, R11, !P1 ;  /* 0x0000000b091d7207 */ /* 0x040fe40004800000 */
[----:B------:R-:W5:Y:S01]  /*4700*/  LDL.LU R11, [R1+0x1244] ;  /* 0x00124400010b7983 */ /* 0x000f620000300800 */
[----:B------:R-:W-:-:S03]  /*4710*/  SEL R9, R9, R10, !P1 ;  /* 0x0000000a09097207 */ /* 0x000fc60004800000 */
[----:B------:R-:W2:Y:S04]  /*4720*/  LDL.LU R10, [R1+0x1240] ;  /* 0x00124000010a7983 */ /* 0x000ea80000300800 */
[----:B------:R-:W-:Y:S04]  /*4730*/  STL [R1+0xc0], R29 ;  /* 0x0000c01d01007387 */ /* 0x000fe80000100800 */
[----:B------:R-:W2:Y:S04]  /*4740*/  LDL R0, [R1+0x10ac] ;  /* 0x0010ac0001007983 */ /* 0x000ea80000100800 */
[----:B------:R0:W-:Y:S04]  /*4750*/  STL [R1+0xbc], R9 ;  /* 0x0000bc0901007387 */ /* 0x0001e80000100800 */
[----:B0-----:R-:W2:Y:S01]  /*4760*/  LDL.LU R9, [R1+0x8c] ;  /* 0x00008c0001097983 */ /* 0x001ea20000300800 */
[----:B------:R-:W-:-:S02]  /*4770*/  ISETP.GE.AND P3, PT, R28, RZ, PT ;  /* 0x000000ff1c00720c */ /* 0x000fc40003f66270 */
[----:B------:R-:W-:Y:S01]  /*4780*/  ISETP.GE.AND P1, PT, R8, RZ, PT ;  /* 0x000000ff0800720c */ /* 0x000fe20003f26270 */
[----:B------:R-:W3:Y:S01]  /*4790*/  LDL R28, [R1+0x10a8] ;  /* 0x0010a800011c7983 */ /* 0x000ee20000100800 */
[----:B------:R-:W-:-:S03]  /*47a0*/  ISETP.GE.AND P5, PT, R3, RZ, PT ;  /* 0x000000ff0300720c */ /* 0x000fc60003fa6270 */
[----:B------:R-:W3:Y:S04]  /*47b0*/  LDL.LU R8, [R1+0x88] ;  /* 0x0000880001087983 */ /* 0x000ee80000300800 */
[----:B------:R-:W3:Y:S01]  /*47c0*/  LDL R3, [R1+0x10a4] ;  /* 0x0010a40001037983 */ /* 0x000ee20000100800 */
[----:B--2---:R-:W-:-:S05]  /*47d0*/  @!P6 IMAD.MOV R9, RZ, RZ, -R9 ;  /* 0x000000ffff09e224 */ /* 0x004fca00078e0a09 */
[----:B------:R0:W-:Y:S04]  /*47e0*/  STL [R1+0x8c], R9 ;  /* 0x00008c0901007387 */ /* 0x0001e80000100800 */
[----:B0-----:R-:W2:Y:S01]  /*47f0*/  LDL.LU R9, [R1+0x84] ;  /* 0x0000840001097983 */ /* 0x001ea20000300800 */
[----:B---3--:R-:W-:Y:S01]  /*4800*/  @!P2 IMAD.MOV R8, RZ, RZ, -R8 ;  /* 0x000000ffff08a224 */ /* 0x008fe200078e0a08 */
[----:B------:R-:W-:Y:S02]  /*4810*/  ISETP.GE.AND P2, PT, R6, RZ, PT ;  /* 0x000000ff0600720c */ /* 0x000fe40003f46270 */
[----:B------:R-:W3:Y:S04]  /*4820*/  LDL R6, [R1+0x10a0] ;  /* 0x0010a00001067983 */ /* 0x000ee80000100800 */
[----:B------:R0:W-:Y:S04]  /*4830*/  STL [R1+0x88], R8 ;  /* 0x0000880801007387 */ /* 0x0001e80000100800 */
[----:B0-----:R-:W3:Y:S01]  /*4840*/  LDL.LU R8, [R1+0x80] ;  /* 0x0000800001087983 */ /* 0x001ee20000300800 */
[----:B--2---:R-:W-:Y:S01]  /*4850*/  @!P0 IMAD.MOV R9, RZ, RZ, -R9 ;  /* 0x000000ffff098224 */ /* 0x004fe200078e0a09 */
[----:B------:R-:W-:-:S02]  /*4860*/  ISETP.GE.AND P0, PT, R7, RZ, PT ;  /* 0x000000ff0700720c */ /* 0x000fc40003f06270 */
[----:B------:R-:W2:Y:S04]  /*4870*/  LDL R7, [R1+0x109c] ;  /* 0x00109c0001077983 */ /* 0x000ea80000100800 */
[----:B------:R0:W-:Y:S04]  /*4880*/  STL [R1+0x84], R9 ;  /* 0x0000840901007387 */ /* 0x0001e80000100800 */
[----:B0-----:R-:W2:Y:S01]  /*4890*/  LDL.LU R9, [R1+0x7c] ;  /* 0x00007c0001097983 */ /* 0x001ea20000300800 */
[----:B---3--:R-:W-:Y:S01]  /*48a0*/  @!P4 IMAD.MOV R8, RZ, RZ, -R8 ;  /* 0x000000ffff08c224 */ /* 0x008fe200078e0a08 */
[----:B------:R-:W-:-:S02]  /*48b0*/  ISETP.GE.AND P4, PT, R2, RZ, PT ;  /* 0x000000ff0200720c */ /* 0x000fc40003f86270 */
        /* <DEDUP_REMOVED lines=9> */
[----:B----4-:R-:W-:-:S02]  /*4950*/  ISETP.GE.AND P3, PT, R5, RZ, PT ;  /* 0x000000ff0500720c */ /* 0x010fc40003f66270 */
[----:B------:R-:W3:Y:S04]  /*4960*/  LDL R5, [R1+0x1090] ;  /* 0x0010900001057983 */ /* 0x000ee80000100800 */
[----:B------:R0:W-:Y:S04]  /*4970*/  STL [R1+0x78], R8 ;  /* 0x0000780801007387 */ /* 0x0001e80000100800 */
[----:B0-----:R-:W4:Y:S01]  /*4980*/  LDL.LU R8, [R1+0x70] ;  /* 0x0000700001087983 */ /* 0x001f220000300800 */
[----:B--2---:R-:W-:Y:S01]  /*4990*/  @!P5 IMAD.MOV R9, RZ, RZ, -R9 ;  /* 0x000000ffff09d224 */ /* 0x004fe200078e0a09 */
[----:B------:R-:W-:-:S02]  /*49a0*/  ISETP.GE.AND P5, PT, R0, RZ, PT ;  /* 0x000000ff0000720c */ /* 0x000fc40003fa6270 */
[----:B------:R-:W2:Y:S04]  /*49b0*/  LDL R0, [R1+0x108c] ;  /* 0x00108c0001007983 */ /* 0x000ea80000100800 */
[----:B------:R0:W-:Y:S04]  /*49c0*/  STL [R1+0x74], R9 ;  /* 0x0000740901007387 */ /* 0x0001e80000100800 */
[----:B0-----:R-:W2:Y:S01]  /*49d0*/  LDL.LU R9, [R1+0x6c] ;  /* 0x00006c0001097983 */ /* 0x001ea20000300800 */
[----:B----4-:R-:W-:Y:S01]  /*49e0*/  @!P2 IMAD.MOV R8, RZ, RZ, -R8 ;  /* 0x000000ffff08a224 */ /* 0x010fe200078e0a08 */
[----:B------:R-:W-:-:S02]  /*49f0*/  ISETP.GE.AND P2, PT, R28, RZ, PT ;  /* 0x000000ff1c00720c */ /* 0x000fc40003f46270 */
[----:B------:R-:W4:Y:S04]  /*4a00*/  LDL R28, [R1+0x1088] ;  /* 0x00108800011c7983 */ /* 0x000f280000100800 */
        /* <DEDUP_REMOVED lines=32> */
[----:B--2---:R-:W-:-:S05]  /*4c10*/  @!P0 IMAD.MOV R9, RZ, RZ, -R9 ;  /* 0x000000ffff098224 */ /* 0x004fca00078e0a09 */
[----:B------:R0:W-:Y:S04]  /*4c20*/  STL [R1+0x54], R9 ;  /* 0x0000540901007387 */ /* 0x0001e80000100800 */
[----:B0-----:R-:W2:Y:S01]  /*4c30*/  LDL.LU R9, [R1+0x4c] ;  /* 0x00004c0001097983 */ /* 0x001ea20000300800 */
[----:B---3--:R-:W-:Y:S01]  /*4c40*/  @!P4 IMAD.MOV R8, RZ, RZ, -R8 ;  /* 0x000000ffff08c224 */ /* 0x008fe200078e0a08 */
[----:B------:R-:W-:Y:S02]  /*4c50*/  ISETP.GE.AND P0, PT, R0, RZ, PT ;  /* 0x000000ff0000720c */ /* 0x000fe40003f06270 */
[----:B------:R-:W3:Y:S01]  /*4c60*/  LDL R0, [R1+0x1070] ;  /* 0x0010700001007983 */ /* 0x000ee20000100800 */
[----:B----4-:R-:W-:-:S03]  /*4c70*/  ISETP.GE.AND P4, PT, R28, RZ, PT ;  /* 0x000000ff1c00720c */ /* 0x010fc60003f86270 */
[----:B------:R0:W-:Y:S04]  /*4c80*/  STL [R1+0x50], R8 ;  /* 0x0000500801007387 */ /* 0x0001e80000100800 */
[----:B0-----:R-:W4:Y:S04]  /*4c90*/  LDL.LU R8, [R1+0x48] ;  /* 0x0000480001087983 */ /* 0x001f280000300800 */
[----:B------:R-:W3:Y:S01]  /*4ca0*/  LDL R28, [R1+0x1068] ;  /* 0x00106800011c7983 */ /* 0x000ee20000100800 */
[----:B--2---:R-:W-:Y:S01]  /*4cb0*/  @!P1 IMAD.MOV R9, RZ, RZ, -R9 ;  /* 0x000000ffff099224 */ /* 0x004fe200078e0a09 */
[----:B------:R-:W-:-:S02]  /*4cc0*/  ISETP.GE.AND P1, PT, R3, RZ, PT ;  /* 0x000000ff0300720c */ /* 0x000fc40003f26270 */
[----:B------:R-:W2:Y:S04]  /*4cd0*/  LDL.LU R3, [R1+0x44] ;  /* 0x0000440001037983 */ /* 0x000ea80000300800 */
[----:B------:R0:W-:Y:S04]  /*4ce0*/  STL [R1+0x4c], R9 ;  /* 0x00004c0901007387 */ /* 0x0001e80000100800 */
[----:B0-----:R-:W3:Y:S01]  /*4cf0*/  LDL R9, [R1+0x1064] ;  /* 0x0010640001097983 */ /* 0x001ee20000100800 */
[----:B----4-:R-:W-:Y:S01]  /*4d00*/  @!P3 IMAD.MOV R8, RZ, RZ, -R8 ;  /* 0x000000ffff08b224 */ /* 0x010fe200078e0a08 */
[----:B------:R-:W-:-:S02]  /*4d10*/  ISETP.GE.AND P3, PT, R6, RZ, PT ;  /* 0x000000ff0600720c */ /* 0x000fc40003f66270 */
[----:B------:R-:W4:Y:S04]  /*4d20*/  LDL.LU R6, [R1+0x40] ;  /* 0x0000400001067983 */ /* 0x000f280000300800 */
[----:B------:R-:W-:Y:S01]  /*4d30*/  STL [R1+0x48], R8 ;  /* 0x0000480801007387 */ /* 0x000fe20000100800 */
[----:B--2---:R-:W-:Y:S01]  /*4d40*/  @!P5 IMAD.MOV R3, RZ, RZ, -R3 ;  /* 0x000000ffff03d224 */ /* 0x004fe200078e0a03 */
[----:B------:R-:W-:-:S04]  /*4d50*/  ISETP.GE.AND P5, PT, R7, RZ, PT ;  /* 0x000000ff0700720c */ /* 0x000fc80003fa6270 */
[----:B------:R0:W-:Y:S04]  /*4d60*/  STL [R1+0x44], R3 ;  /* 0x0000440301007387 */ /* 0x0001e80000100800 */
[----:B0-----:R-:W2:Y:S04]  /*4d70*/  LDL R3, [R1+0x1060] ;  /* 0x0010600001037983 */ /* 0x001ea80000100800 */
[----:B------:R-:W2:Y:S01]  /*4d80*/  LDL.LU R7, [R1+0x3c] ;  /* 0x00003c0001077983 */ /* 0x000ea20000300800 */
[----:B----4-:R-:W-:Y:S01]  /*4d90*/  @!P2 IMAD.MOV R6, RZ, RZ, -R6 ;  /* 0x000000ffff06a224 */ /* 0x010fe200078e0a06 */
[----:B------:R-:W-:-:S02]  /*4da0*/  ISETP.GE.AND P2, PT, R2, RZ, PT ;  /* 0x000000ff0200720c */ /* 0x000fc40003f46270 */
[----:B------:R-:W4:Y:S04]  /*4db0*/  LDL R8, [R1+0x105c] ;  /* 0x00105c0001087983 */ /* 0x000f280000100800 */
[----:B------:R-:W3:Y:S04]  /*4dc0*/  LDL R2, [R1+0x1058] ;  /* 0x0010580001027983 */ /* 0x000ee80000100800 */
[----:B------:R0:W-:Y:S04]  /*4dd0*/  STL [R1+0x40], R6 ;  /* 0x0000400601007387 */ /* 0x0001e80000100800 */
[----:B0-----:R-:W3:Y:S01]  /*4de0*/  LDL.LU R6, [R1+0x38] ;  /* 0x0000380001067983 */ /* 0x001ee20000300800 */
[----:B--2---:R-:W-:Y:S01]  /*4df0*/  @!P0 IMAD.MOV R7, RZ, RZ, -R7 ;  /* 0x000000ffff078224 */ /* 0x004fe200078e0a07 */
[----:B------:R-:W-:-:S04]  /*4e00*/  ISETP.GE.AND P0, PT, R4, RZ, PT ;  /* 0x000000ff0400720c */ /* 0x000fc80003f06270 */
[----:B------:R0:W-:Y:S04]  /*4e10*/  STL [R1+0x3c], R7 ;  /* 0x00003c0701007387 */ /* 0x0001e80000100800 */
[----:B0-----:R-:W2:Y:S04]  /*4e20*/  LDL R7, [R1+0x1054] ;  /* 0x0010540001077983 */ /* 0x001ea80000100800 */
[----:B------:R-:W2:Y:S01]  /*4e30*/  LDL.LU R4, [R1+0x34] ;  /* 0x0000340001047983 */ /* 0x000ea20000300800 */
[----:B---3--:R-:W-:Y:S01]  /*4e40*/  @!P4 IMAD.MOV R6, RZ, RZ, -R6 ;  /* 0x000000ffff06c224 */ /* 0x008fe200078e0a06 */
[----:B------:R-:W-:-:S02]  /*4e50*/  ISETP.GE.AND P4, PT, R5, RZ, PT ;  /* 0x000000ff0500720c */ /* 0x000fc40003f86270 */
[----:B------:R-:W3:Y:S04]  /*4e60*/  LDL R5, [R1+0x1050] ;  /* 0x0010500001057983 */ /* 0x000ee80000100800 */
[----:B------:R-:W3:Y:S04]  /*4e70*/  LDL.LU R29, [R1+0x30] ;  /* 0x00003000011d7983 */ /* 0x000ee80000300800 */
[----:B------:R-:W-:Y:S01]  /*4e80*/  STL [R1+0x38], R6 ;  /* 0x0000380601007387 */ /* 0x000fe20000100800 */
        /* <DEDUP_REMOVED lines=17> */
[----:B------:R-:W-:-:S04]  /*4fa0*/  ISETP.GE.AND P2, PT, R3, RZ, PT ;  /* 0x000000ff0300720c */ /* 0x000fc80003f46270 */
[----:B------:R0:W-:Y:S04]  /*4fb0*/  STL [R1+0x28], R29 ;  /* 0x0000281d01007387 */ /* 0x0001e80000100800 */
[----:B0-----:R-:W3:Y:S04]  /*4fc0*/  LDL R29, [R1+0x103c] ;  /* 0x00103c00011d7983 */ /* 0x001ee80000100800 */
[----:B------:R-:W3:Y:S01]  /*4fd0*/  LDL.LU R3, [R1+0x20] ;  /* 0x0000200001037983 */ /* 0x000ee20000300800 */
[----:B--2---:R-:W-:Y:S01]  /*4fe0*/  @!P0 IMAD.MOV R9, RZ, RZ, -R9 ;  /* 0x000000ffff098224 */ /* 0x004fe200078e0a09 */
[----:B----4-:R-:W-:-:S04]  /*4ff0*/  ISETP.GE.AND P0, PT, R8, RZ, PT ;  /* 0x000000ff0800720c */ /* 0x010fc80003f06270 */
[----:B------:R0:W-:Y:S04]  /*5000*/  STL [R1+0x24], R9 ;  /* 0x0000240901007387 */ /* 0x0001e80000100800 */
[----:B0-----:R-:W2:Y:S04]  /*5010*/  LDL.LU R9, [R1+0x123c] ;  /* 0x00123c0001097983 */ /* 0x001ea80000300800 */
[----:B------:R-:W4:Y:S01]  /*5020*/  LDL.LU R8, [R1+0x1c] ;  /* 0x00001c0001087983 */ /* 0x000f220000300800 */
[----:B---3--:R-:W-:Y:S01]  /*5030*/  @!P4 IMAD.MOV R3, RZ, RZ, -R3 ;  /* 0x000000ffff03c224 */ /* 0x008fe200078e0a03 */
[----:B------:R-:W-:-:S04]  /*5040*/  ISETP.GE.AND P4, PT, R2, RZ, PT ;  /* 0x000000ff0200720c */ /* 0x000fc80003f86270 */
[----:B------:R0:W-:Y:S04]  /*5050*/  STL [R1+0x20], R3 ;  /* 0x0000200301007387 */ /* 0x0001e80000100800 */
[----:B0-----:R-:W3:Y:S04]  /*5060*/  LDL.LU R3, [R1+0x18] ;  /* 0x0000180001037983 */ /* 0x001ee80000300800 */
[----:B------:R-:W2:Y:S01]  /*5070*/  LDL R2, [R1+0x1034] ;  /* 0x0010340001027983 */ /* 0x000ea20000100800 */
[----:B----4-:R-:W-:Y:S01]  /*5080*/  @!P1 IMAD.MOV R8, RZ, RZ, -R8 ;  /* 0x000000ffff089224 */ /* 0x010fe200078e0a08 */
[----:B------:R-:W-:-:S04]  /*5090*/  ISETP.GE.AND P1, PT, R7, RZ, PT ;  /* 0x000000ff0700720c */ /* 0x000fc80003f26270 */
[----:B------:R0:W-:Y:S04]  /*50a0*/  STL [R1+0x1c], R8 ;  /* 0x00001c0801007387 */ /* 0x0001e80000100800 */
[----:B0-----:R-:W4:Y:S04]  /*50b0*/  LDL.LU R8, [R1+0x1238] ;  /* 0x0012380001087983 */ /* 0x001f280000300800 */
[----:B------:R-:W2:Y:S01]  /*50c0*/  LDL.LU R7, [R1+0x14] ;  /* 0x0000140001077983 */ /* 0x000ea20000300800 */
[----:B---3--:R-:W-:Y:S01]  /*50d0*/  @!P3 IMAD.MOV R3, RZ, RZ, -R3 ;  /* 0x000000ffff03b224 */ /* 0x008fe200078e0a03 */
[----:B------:R-:W-:-:S04]  /*50e0*/  ISETP.GE.AND P3, PT, R5, RZ, PT ;  /* 0x000000ff0500720c */ /* 0x000fc80003f66270 */
[----:B------:R0:W-:Y:S04]  /*50f0*/  STL [R1+0x18], R3 ;  /* 0x0000180301007387 */ /* 0x0001e80000100800 */
[----:B0-----:R-:W3:Y:S04]  /*5100*/  LDL R3, [R1+0x1030] ;  /* 0x0010300001037983 */ /* 0x001ee80000100800 */
[----:B------:R-:W3:Y:S01]  /*5110*/  LDL.LU R5, [R1+0x10] ;  /* 0x0000100001057983 */ /* 0x000ee20000300800 */
[----:B--2---:R-:W-:Y:S01]  /*5120*/  @!P5 IMAD.MOV R7, RZ, RZ, -R7 ;  /* 0x000000ffff07d224 */ /* 0x004fe200078e0a07 */
[----:B------:R-:W-:-:S04]  /*5130*/  ISETP.GE.AND P5, PT, R4, RZ, PT ;  /* 0x000000ff0400720c */ /* 0x000fc80003fa6270 */
[----:B------:R0:W-:Y:S04]  /*5140*/  STL [R1+0x14], R7 ;  /* 0x0000140701007387 */ /* 0x0001e80000100800 */
[----:B0-----:R-:W2:Y:S04]  /*5150*/  LDL.LU R7, [R1+0x1234] ;  /* 0x0012340001077983 */ /* 0x001ea80000300800 */
[----:B------:R-:W2:Y:S01]  /*5160*/  LDL.LU R4, [R1+0xc] ;  /* 0x00000c0001047983 */ /* 0x000ea20000300800 */
[----:B---3--:R-:W-:Y:S01]  /*5170*/  @!P2 IMAD.MOV R5, RZ, RZ, -R5 ;  /* 0x000000ffff05a224 */ /* 0x008fe200078e0a05 */
[----:B------:R-:W-:-:S04]  /*5180*/  ISETP.GE.AND P2, PT, R6, RZ, PT ;  /* 0x000000ff0600720c */ /* 0x000fc80003f46270 */
[----:B------:R0:W-:Y:S04]  /*5190*/  STL [R1+0x10], R5 ;  /* 0x0000100501007387 */ /* 0x0001e80000100800 */
[----:B0-----:R-:W3:Y:S04]  /*51a0*/  LDL.LU R5, [R1+0x1230] ;  /* 0x0012300001057983 */ /* 0x001ee80000300800 */
[----:B------:R-:W3:Y:S01]  /*51b0*/  LDL.LU R6, [R1+0x8] ;  /* 0x0000080001067983 */ /* 0x000ee20000300800 */
[----:B--2---:R-:W-:Y:S01]  /*51c0*/  @!P0 IMAD.MOV R4, RZ, RZ, -R4 ;  /* 0x000000ffff048224 */ /* 0x004fe200078e0a04 */
[----:B------:R-:W-:-:S04]  /*51d0*/  ISETP.GE.AND P0, PT, R28, RZ, PT ;  /* 0x000000ff1c00720c */ /* 0x000fc80003f06270 */
[----:B------:R0:W-:Y:S04]  /*51e0*/  STL [R1+0xc], R4 ;  /* 0x00000c0401007387 */ /* 0x0001e80000100800 */
[----:B0-----:R-:W2:Y:S04]  /*51f0*/  LDL.LU R4, [R1+0x122c] ;  /* 0x00122c0001047983 */ /* 0x001ea80000300800 */
[----:B------:R-:W2:Y:S01]  /*5200*/  LDL.LU R28, [R1+0x4] ;  /* 0x00000400011c7983 */ /* 0x000ea20000300800 */
[----:B---3--:R-:W-:Y:S01]  /*5210*/  @!P4 IMAD.MOV R6, RZ, RZ, -R6 ;  /* 0x000000ffff06c224 */ /* 0x008fe200078e0a06 */
[----:B------:R-:W-:-:S02]  /*5220*/  ISETP.GE.AND P4, PT, R0, RZ, PT ;  /* 0x000000ff0000720c */ /* 0x000fc40003f86270 */
[----:B------:R-:W3:Y:S04]  /*5230*/  LDL.LU R0, [R1] ;  /* 0x0000000001007983 */ /* 0x000ee80000300800 */
[----:B------:R0:W-:Y:S04]  /*5240*/  STL [R1+0x8], R6 ;  /* 0x0000080601007387 */ /* 0x0001e80000100800 */
[----:B0-----:R-:W4:Y:S01]  /*5250*/  LDL R6, [R1+0x1024] ;  /* 0x0010240001067983 */ /* 0x001f220000100800 */
[----:B--2---:R-:W-:-:S05]  /*5260*/  @!P1 IMAD.MOV R28, RZ, RZ, -R28 ;  /* 0x000000ffff1c9224 */ /* 0x004fca00078e0a1c */
[----:B------:R0:W-:Y:S04]  /*5270*/  STL [R1+0x4], R28 ;  /* 0x0000041c01007387 */ /* 0x0001e80000100800 */
[----:B0-----:R-:W2:Y:S01]  /*5280*/  LDL.LU R28, [R1+0x1228] ;  /* 0x00122800011c7983 */ /* 0x001ea20000300800 */
[----:B---3--:R-:W-:Y:S01]  /*5290*/  @!P3 IMAD.MOV R0, RZ, RZ, -R0 ;  /* 0x000000ffff00b224 */ /* 0x008fe200078e0a00 */
[----:B------:R-:W-:Y:S01]  /*52a0*/  ISETP.GE.AND P1, PT, R29, RZ, PT ;  /* 0x000000ff1d00720c */ /* 0x000fe20003f26270 */
[----:B--2---:R-:W-:Y:S02]  /*52b0*/  IMAD.MOV.U32 R29, RZ, RZ, R28 ;  /* 0x000000ffff1d7224 */ /* 0x004fe400078e001c */
[----:B------:R-:W2:Y:S04]  /*52c0*/  LDL R28, [R1+0x1038] ;  /* 0x00103800011c7983 */ /* 0x000ea80000100800 */
[----:B------:R0:W-:Y:S04]  /*52d0*/  STL [R1], R0 ;  /* 0x0000000001007387 */ /* 0x0001e80000100800 */
[----:B0-----:R-:W3:Y:S01]  /*52e0*/  LDL.LU R0, [R1+0x1224] ;  /* 0x0012240001007983 */ /* 0x001ee20000300800 */
[----:B------:R-:W-:Y:S01]  /*52f0*/  @!P5 IMAD.MOV R29, RZ, RZ, -R29 ;  /* 0x000000ffff1dd224 */ /* 0x000fe200078e0a1d */
[----:B------:R-:W-:-:S02]  /*5300*/  ISETP.GE.AND P5, PT, R2, RZ, PT ;  /* 0x000000ff0200720c */ /* 0x000fc40003fa6270 */
[----:B--2---:R-:W-:Y:S01]  /*5310*/  ISETP.GE.AND P3, PT, R28, RZ, PT ;  /* 0x000000ff1c00720c */ /* 0x004fe20003f66270 */
[----:B---3--:R-:W-:Y:S02]  /*5320*/  IMAD.MOV.U32 R28, RZ, RZ, R0 ;  /* 0x000000ffff1c7224 */ /* 0x008fe400078e0000 */
[----:B------:R-:W2:Y:S02]  /*5330*/  LDL R0, [R1+0x1020] ;  /* 0x0010200001007983 */ /* 0x000ea40000100800 */
[----:B------:R-:W-:Y:S02]  /*5340*/  @!P2 IMAD.MOV R28, RZ, RZ, -R28 ;  /* 0x000000ffff1ca224 */ /* 0x000fe400078e0a1c */
[----:B------:R0:W-:Y:S01]  /*5350*/  STL [R1+0x1198], R29 ;  /* 0x0011981d01007387 */ /* 0x0001e20000100800 */
[----:B------:R-:W-:-:S03]  /*5360*/  ISETP.GE.AND P2, PT, R3, RZ, PT ;  /* 0x000000ff0300720c */ /* 0x000fc60003f46270 */
[----:B0-----:R-:W3:Y:S04]  /*5370*/  LDL R29, [R1+0x1028] ;  /* 0x00102800011d7983 */ /* 0x001ee80000100800 */
[----:B------:R-:W2:Y:S04]  /*5380*/  LDL.LU R2, [R1+0x1220] ;  /* 0x0012200001027983 */ /* 0x000ea80000300800 */
[----:B------:R0:W-:Y:S04]  /*5390*/  STL [R1+0x119c], R28 ;  /* 0x00119c1c01007387 */ /* 0x0001e80000100800 */
[----:B0-----:R-:W3:Y:S04]  /*53a0*/  LDL R28, [R1+0x102c] ;  /* 0x00102c00011c7983 */ /* 0x001ee80000100800 */
[----:B------:R-:W5:Y:S01]  /*53b0*/  LDL.LU R3, [R1+0x121c] ;  /* 0x00121c0001037983 */ /* 0x000f620000300800 */
[----:B------:R-:W-:Y:S01]  /*53c0*/  @!P1 IMAD.MOV R4, RZ, RZ, -R4 ;  /* 0x000000ffff049224 */ /* 0x000fe200078e0a04 */
[----:B----4-:R-:W-:Y:S01]  /*53d0*/  ISETP.GE.AND P1, PT, R6, RZ, PT ;  /* 0x000000ff0600720c */ /* 0x010fe20003f26270 */
[----:B--2---:R-:W-:-:S05]  /*53e0*/  @!P0 IMAD.MOV R2, RZ, RZ, -R2 ;  /* 0x000000ffff028224 */ /* 0x004fca00078e0a02 */
[----:B------:R0:W-:Y:S01]  /*53f0*/  STL [R1+0x11a0], R2 ;  /* 0x0011a00201007387 */ /* 0x0001e20000100800 */
[----:B---3--:R-:W-:-:S03]  /*5400*/  ISETP.GE.AND P0, PT, R28, RZ, PT ;  /* 0x000000ff1c00720c */ /* 0x008fc60003f06270 */
[----:B0-----:R-:W2:Y:S01]  /*5410*/  LDL R2, [R1+0x1014] ;  /* 0x0010140001027983 */ /* 0x001ea20000100800 */
[----:B-----5:R-:W-:-:S03]  /*5420*/  @!P4 IMAD.MOV R3, RZ, RZ, -R3 ;  /* 0x000000ffff03c224 */ /* 0x020fc600078e0a03 */
[----:B------:R-:W3:Y:S01]  /*5430*/  LDL R28, [R1+0x1010] ;  /* 0x00101000011c7983 */ /* 0x000ee20000100800 */
[----:B------:R-:W-:-:S03]  /*5440*/  ISETP.GE.AND P4, PT, R29, RZ, PT ;  /* 0x000000ff1d00720c */ /* 0x000fc60003f86270 */
[----:B------:R0:W-:Y:S04]  /*5450*/  STL [R1+0x11a4], R3 ;  /* 0x0011a40301007387 */ /* 0x0001e80000100800 */
[----:B------:R-:W4:Y:S04]  /*5460*/  LDL R29, [R1+0x100c] ;  /* 0x00100c00011d7983 */ /* 0x000f280000100800 */
[----:B0-----:R-:W5:Y:S04]  /*5470*/  LDL R3, [R1+0x1018] ;  /* 0x0010180001037983 */ /* 0x001f680000100800 */
[----:B------:R0:W-:Y:S04]  /*5480*/  STL [R1+0x11a8], R4 ;  /* 0x0011a80401007387 */ /* 0x0001e80000100800 */
[----:B0-----:R-:W3:Y:S04]  /*5490*/  LDL R4, [R1+0x101c] ;  /* 0x00101c0001047983 */ /* 0x001ee80000100800 */
[----:B------:R-:W3:Y:S01]  /*54a0*/  LDL.LU R6, [R1+0x1218] ;  /* 0x0012180001067983 */ /* 0x000ee20000300800 */
[----:B------:R-:W-:Y:S01]  /*54b0*/  @!P3 IMAD.MOV R5, RZ, RZ, -R5 ;  /* 0x000000ffff05b224 */ /* 0x000fe200078e0a05 */
[----:B------:R-:W-:-:S04]  /*54c0*/  ISETP.GE.AND P3, PT, R0, RZ, PT ;  /* 0x000000ff0000720c */ /* 0x000fc80003f66270 */
[----:B------:R0:W-:Y:S04]  /*54d0*/  STL [R1+0x11ac], R5 ;  /* 0x0011ac0501007387 */ /* 0x0001e80000100800 */
[----:B------:R-:W4:Y:S01]  /*54e0*/  LDL R0, [R1+0x1008] ;  /* 0x0010080001007983 */ /* 0x000f220000100800 */
[----:B------:R-:W-:Y:S02]  /*54f0*/  @!P2 IMAD.MOV R7, RZ, RZ, -R7 ;  /* 0x000000ffff07a224 */ /* 0x000fe400078e0a07 */
[----:B------:R-:W-:Y:S02]  /*5500*/  @!P0 IMAD.MOV R8, RZ, RZ, -R8 ;  /* 0x000000ffff088224 */ /* 0x000fe400078e0a08 */
[----:B------:R-:W-:Y:S02]  /*5510*/  @!P4 IMAD.MOV R9, RZ, RZ, -R9 ;  /* 0x000000ffff09c224 */ /* 0x000fe400078e0a09 */
[----:B------:R-:W-:Y:S01]  /*5520*/  @!P1 IMAD.MOV R10, RZ, RZ, -R10 ;  /* 0x000000ffff0a9224 */ /* 0x000fe200078e0a0a */
[----:B--2---:R-:W-:Y:S01]  /*5530*/  ISETP.GE.AND P0, PT, R2, RZ, PT ;  /* 0x000000ff0200720c */ /* 0x004fe20003f06270 */
[----:B---3--:R-:W-:Y:S01]  /*5540*/  @!P5 IMAD.MOV R6, RZ, RZ, -R6 ;  /* 0x000000ffff06d224 */ /* 0x008fe200078e0a06 */
[----:B------:R-:W-:-:S04]  /*5550*/  ISETP.GE.AND P5, PT, R4, RZ, PT ;  /* 0x000000ff0400720c */ /* 0x000fc80003fa6270 */
[----:B------:R1:W-:Y:S04]  /*5560*/  STL [R1+0x11b0], R6 ;  /* 0x0011b00601007387 */ /* 0x0003e80000100800 */
[----:B0-----:R-:W2:Y:S04]  /*5570*/  LDL R5, [R1+0x1000] ;  /* 0x0010000001057983 */ /* 0x001ea80000100800 */
[----:B-1----:R-:W3:Y:S04]  /*5580*/  LDL R6, [R1+0x1004] ;  /* 0x0010040001067983 */ /* 0x002ee80000100800 */
[----:B------:R-:W-:Y:S04]  /*5590*/  STL [R1+0x11b4], R7 ;  /* 0x0011b40701007387 */ /* 0x000fe80000100800 */
[----:B------:R-:W3:Y:S01]  /*55a0*/  LDL R4, [R1+0xffc] ;  /* 0x000ffc0001047983 */ /* 0x000ee20000100800 */
[----:B-----5:R-:W-:-:S03]  /*55b0*/  ISETP.GE.AND P2, PT, R3, RZ, PT ;  /* 0x000000ff0300720c */ /* 0x020fc60003f46270 */
[----:B------:R-:W-:Y:S04]  /*55c0*/  STL [R1+0x11b8], R8 ;  /* 0x0011b80801007387 */ /* 0x000fe80000100800 */
[----:B------:R-:W5:Y:S04]  /*55d0*/  LDL R3, [R1+0xff8] ;  /* 0x000ff80001037983 */ /* 0x000f680000100800 */
[----:B------:R-:W-:Y:S04]  /*55e0*/  STL [R1+0x11bc], R9 ;  /* 0x0011bc0901007387 */ /* 0x000fe80000100800 */
[----:B------:R-:W5:Y:S01]  /*55f0*/  LDL R2, [R1+0xff4] ;  /* 0x000ff40001027983 */ /* 0x000f620000100800 */
[----:B------:R-:W-:Y:S01]  /*5600*/  @!P3 IMAD.MOV R11, RZ, RZ, -R11 ;  /* 0x000000ffff0bb224 */ /* 0x000fe200078e0a0b */
[----:B------:R-:W-:-:S02]  /*5610*/  ISETP.GE.AND P4, PT, R28, RZ, PT ;  /* 0x000000ff1c00720c */ /* 0x000fc40003f86270 */
[----:B------:R-:W-:Y:S01]  /*5620*/  STL [R1+0x11c0], R10 ;  /* 0x0011c00a01007387 */ /* 0x000fe20000100800 */
[----:B----4-:R-:W-:Y:S02]  /*5630*/  ISETP.GE.AND P1, PT, R29, RZ, PT ;  /* 0x000000ff1d00720c */ /* 0x010fe40003f26270 */
[----:B------:R-:W-:Y:S01]  /*5640*/  ISETP.GE.AND P3, PT, R0, RZ, PT ;  /* 0x000000ff0000720c */ /* 0x000fe20003f66270 */
[----:B------:R-:W4:Y:S04]  /*5650*/  LDL R28, [R1+0xfec] ;  /* 0x000fec00011c7983 */ /* 0x000f280000100800 */
[----:B------:R-:W4:Y:S04]  /*5660*/  LDL R29, [R1+0xff0] ;  /* 0x000ff000011d7983 */ /* 0x000f280000100800 */
[----:B------:R-:W-:Y:S04]  /*5670*/  STL [R1+0x11c4], R11 ;  /* 0x0011c40b01007387 */ /* 0x000fe80000100800 */
[----:B------:R-:W4:Y:S01]  /*5680*/  LDL R0, [R1+0xfe4] ;  /* 0x000fe40001007983 */ /* 0x000f220000100800 */
[----:B------:R-:W-:-:S02]  /*5690*/  @!P5 IMAD.MOV R12, RZ, RZ, -R12 ;  /* 0x000000ffff0cd224 */ /* 0x000fc400078e0a0c */
[----:B------:R-:W-:Y:S02]  /*56a0*/  @!P2 IMAD.MOV R13, RZ, RZ, -R13 ;  /* 0x000000ffff0da224 */ /* 0x000fe400078e0a0d */
[----:B------:R-:W-:Y:S01]  /*56b0*/  @!P0 IMAD.MOV R14, RZ, RZ, -R14 ;  /* 0x000000ffff0e8224 */ /* 0x000fe200078e0a0e */
[----:B------:R-:W-:Y:S04]  /*56c0*/  STL [R1+0x11c8], R12 ;  /* 0x0011c80c01007387 */ /* 0x000fe80000100800 */
[----:B------:R-:W-:Y:S01]  /*56d0*/  STL [R1+0x11cc], R13 ;  /* 0x0011cc0d01007387 */ /* 0x000fe20000100800 */
[----:B------:R-:W-:-:S03]  /*56e0*/  @!P4 IMAD.MOV R15, RZ, RZ, -R15 ;  /* 0x000000ffff0fc224 */ /* 0x000fc600078e0a0f */
[----:B------:R-:W-:Y:S01]  /*56f0*/  STL [R1+0x11d0], R14 ;  /* 0x0011d00e01007387 */ /* 0x000fe20000100800 */
[----:B------:R-:W-:Y:S02]  /*5700*/  @!P1 IMAD.MOV R16, RZ, RZ, -R16 ;  /* 0x000000ffff109224 */ /* 0x000fe400078e0a10 */
[----:B------:R-:W-:Y:S01]  /*5710*/  @!P3 IMAD.MOV R17, RZ, RZ, -R17 ;  /* 0x000000ffff11b224 */ /* 0x000fe200078e0a11 */
[----:B--2---:R-:W-:Y:S02]  /*5720*/  ISETP.GE.AND P2, PT, R5, RZ, PT ;  /* 0x000000ff0500720c */ /* 0x004fe40003f46270 */
[----:B------:R-:W2:Y:S01]  /*5730*/  LDL R5, [R1+0x5c0] ;  /* 0x0005c00001057983 */ /* 0x000ea20000100800 */
[----:B---3--:R-:W-:Y:S02]  /*5740*/  ISETP.GE.AND P5, PT, R6, RZ, PT ;  /* 0x000000ff0600720c */ /* 0x008fe40003fa6270 */
[----:B------:R-:W-:-:S08]  /*5750*/  ISETP.GE.AND P0, PT, R4, RZ, PT ;  /* 0x000000ff0400720c */ /* 0x000fd00003f06270 */
[----:B------:R-:W-:Y:S01]  /*5760*/  @!P2 IMAD.MOV R19, RZ, RZ, -R19 ;  /* 0x000000ffff13a224 */ /* 0x000fe200078e0a13 */
[----:B------:R-:W-:Y:S02]  /*5770*/  STL [R1+0x11d4], R15 ;  /* 0x0011d40f01007387 */ /* 0x000fe40000100800 */
[----:B------:R-:W-:Y:S02]  /*5780*/  @!P5 IMAD.MOV R18, RZ, RZ, -R18 ;  /* 0x000000ffff12d224 */ /* 0x000fe400078e0a12 */
[----:B------:R-:W-:Y:S04]  /*5790*/  STL [R1+0x11d8], R16 ;  /* 0x0011d81001007387 */ /* 0x000fe80000100800 */
[----:B------:R-:W-:Y:S01]  /*57a0*/  STL [R1+0x11dc], R17 ;  /* 0x0011dc1101007387 */ /* 0x000fe20000100800 */
[----:B------:R-:W-:-:S03]  /*57b0*/  @!P0 IMAD.MOV R20, RZ, RZ, -R20 ;  /* 0x000000ffff148224 */ /* 0x000fc600078e0a14 */
[----:B------:R-:W-:Y:S01]  /*57c0*/  STL [R1+0x11e0], R18 ;  /* 0x0011e01201007387 */ /* 0x000fe20000100800 */
[----:B------:R-:W-:-:S03]  /*57d0*/  ISETP.GE.AND P0, PT, R21, RZ, PT ;  /* 0x000000ff1500720c */ /* 0x000fc60003f06270 */
[----:B------:R-:W-:Y:S01]  /*57e0*/  STL [R1+0x11e4], R19 ;  /* 0x0011e41301007387 */ /* 0x000fe20000100800 */
[----:B-----5:R-:W-:-:S03]  /*57f0*/  ISETP.GE.AND P4, PT, R3, RZ, PT ;  /* 0x000000ff0300720c */ /* 0x020fc60003f86270 */
[----:B------:R-:W-:Y:S01]  /*5800*/  STL [R1+0x11e8], R20 ;  /* 0x0011e81401007387 */ /* 0x000fe20000100800 */
[----:B------:R-:W-:-:S03]  /*5810*/  ISETP.GE.AND P1, PT, R2, RZ, PT ;  /* 0x000000ff0200720c */ /* 0x000fc60003f26270 */
[----:B------:R-:W3:Y:S04]  /*5820*/  LDL.LU R21, [R1+0x1214] ;  /* 0x0012140001157983 */ /* 0x000ee80000300800 */
[----:B------:R-:W5:Y:S04]  /*5830*/  LDL.LU R4, [R1+0x8c] ;  /* 0x00008c0001047983 */ /* 0x000f680000300800 */
[----:B------:R-:W5:Y:S04]  /*5840*/  LDL.LU R3, [R1+0x88] ;  /* 0x0000880001037983 */ /* 0x000f680000300800 */
[----:B------:R-:W5:Y:S01]  /*5850*/  LDL.LU R2, [R1+0x84] ;  /* 0x0000840001027983 */ /* 0x000f620000300800 */
[----:B----4-:R-:W-:-:S03]  /*5860*/  ISETP.GE.AND P2, PT, R0, RZ, PT ;  /* 0x000000ff0000720c */ /* 0x010fc60003f46270 */
[----:B------:R-:W0:Y:S01]  /*5870*/  S2R R0, SR_TID.X ;  /* 0x0000000000007919 */ /* 0x000e220000002100 */
[----:B------:R-:W-:Y:S02]  /*5880*/  ISETP.GE.AND P3, PT, R28, RZ, PT ;  /* 0x000000ff1c00720c */ /* 0x000fe40003f66270 */
[----:B------:R-:W-:Y:S01]  /*5890*/  ISETP.GE.AND P5, PT, R29, RZ, PT ;  /* 0x000000ff1d00720c */ /* 0x000fe20003fa6270 */
[----:B------:R-:W-:Y:S01]  /*58a0*/  @!P4 IMAD.MOV R22, RZ, RZ, -R22 ;  /* 0x000000ffff16c224 */ /* 0x000fe200078e0a16 */
[----:B------:R-:W4:Y:S01]  /*58b0*/  LDL.LU R28, [R1+0x80] ;  /* 0x00008000011c7983 */ /* 0x000f220000300800 */
[----:B------:R-:W-:-:S03]  /*58c0*/  @!P1 IMAD.MOV R23, RZ, RZ, -R23 ;  /* 0x000000ffff179224 */ /* 0x000fc600078e0a17 */
[----:B------:R-:W4:Y:S01]  /*58d0*/  LDL.LU R29, [R1+0x7c] ;  /* 0x00007c00011d7983 */ /* 0x000f220000300800 */
[----:B0-----:R-:W-:-:S05]  /*58e0*/  LOP3.LUT R0, R0, 0x7f, RZ, 0xc0, !PT ;  /* 0x0000007f00007812 */ /* 0x001fca00078ec0ff */
[----:B------:R-:W-:Y:S01]  /*58f0*/  IMAD R0, R0, c[0x0][0x18c], RZ ;  /* 0x0000630000007a24 */ /* 0x000fe200078e02ff */
[----:B------:R-:W-:Y:S04]  /*5900*/  STL [R1+0x11ec], R22 ;  /* 0x0011ec1601007387 */ /* 0x000fe80000100800 */
[----:B------:R-:W-:Y:S01]  /*5910*/  LEA R0, P6, R0, c[0x0][0x168], 0x1 ;  /* 0x00005a0000007a11 */ /* 0x000fe200078c08ff */
[----:B------:R-:W-:Y:S01]  /*5920*/  STL [R1+0x11f0], R23 ;  /* 0x0011f01701007387 */ /* 0x000fe20000100800 */
[----:B------:R-:W-:Y:S01]  /*5930*/  @!P3 IMAD.MOV R24, RZ, RZ, -R24 ;  /* 0x000000ffff18b224 */ /* 0x000fe200078e0a18 */
[----:B------:R-:W-:Y:S01]  /*5940*/  ISETP.NE.AND P1, PT, RZ, c[0x0][0x17c], PT ;  /* 0x00005f00ff007a0c */ /* 0x000fe20003f25270 */
[----:B------:R-:W-:Y:S01]  /*5950*/  @!P5 IMAD.MOV R25, RZ, RZ, -R25 ;  /* 0x000000ffff19d224 */ /* 0x000fe200078e0a19 */
[----:B------:R0:W-:Y:S01]  /*5960*/  STL [R1+0x1118], R0 ;  /* 0x0011180001007387 */ /* 0x0001e20000100800 */
[----:B------:R-:W-:-:S02]  /*5970*/  @!P2 IMAD.MOV R26, RZ, RZ, -R26 ;  /* 0x000000ffff1aa224 */ /* 0x000fc400078e0a1a */
[----:B------:R-:W-:Y:S01]  /*5980*/  @!P0 IMAD.MOV R27, RZ, RZ, -R27 ;  /* 0x000000ffff1b8224 */ /* 0x000fe200078e0a1b */
[----:B------:R-:W-:Y:S01]  /*5990*/  STL [R1+0x11f4], R24 ;  /* 0x0011f41801007387 */ /* 0x000fe20000100800 */
[----:B0-----:R-:W-:-:S03]  /*59a0*/  LOP3.LUT R0, RZ, c[0x0][0x17c], RZ, 0x33, !PT ;  /* 0x00005f00ff007a12 */ /* 0x001fc600078e33ff */
[----:B------:R-:W-:Y:S04]  /*59b0*/  STL [R1+0x11f8], R25 ;  /* 0x0011f81901007387 */ /* 0x000fe80000100800 */
[----:B------:R-:W-:Y:S04]  /*59c0*/  STL [R1+0x11fc], R26 ;  /* 0x0011fc1a01007387 */ /* 0x000fe80000100800 */
[----:B------:R-:W-:Y:S01]  /*59d0*/  STL [R1+0x1200], R27 ;  /* 0x0012001b01007387 */ /* 0x000fe20000100800 */
[----:B--2---:R-:W-:-:S13]  /*59e0*/  ISETP.GE.AND P4, PT, R5, RZ, PT ;  /* 0x000000ff0500720c */ /* 0x004fda0003f86270 */
[----:B---3--:R-:W-:Y:S01]  /*59f0*/  @!P4 IMAD.MOV R21, RZ, RZ, -R21 ;  /* 0x000000ffff15c224 */ /* 0x008fe200078e0a15 */
[----:B-----5:R-:W-:-:S04]  /*5a00*/  SEL R6, R0, R4, !P1 ;  /* 0x0000000400067207 */ /* 0x020fc80004800000 */
[----:B------:R0:W-:Y:S01]  /*5a10*/  STL [R1+0x1204], R21 ;  /* 0x0012041501007387 */ /* 0x0001e20000100800 */
[----:B------:R-:W-:-:S03]  /*5a20*/  SEL R5, R0, R3, !P1 ;  /* 0x0000000300057207 */ /* 0x000fc60004800000 */
[----:B------:R-:W-:Y:S01]  /*5a30*/  STL [R1+0xb8], R6 ;  /* 0x0000b80601007387 */ /* 0x000fe20000100800 */
[----:B------:R-:W-:-:S03]  /*5a40*/  SEL R4, R0, R2, !P1 ;  /* 0x0000000200047207 */ /* 0x000fc60004800000 */
[----:B------:R-:W-:Y:S04]  /*5a50*/  STL [R1+0xb4], R5 ;  /* 0x0000b40501007387 */ /* 0x000fe80000100800 */
[----:B------:R-:W-:Y:S04]  /*5a60*/  STL [R1+0xb0], R4 ;  /* 0x0000b00401007387 */ /* 0x000fe80000100800 */
[----:B0-----:R-:W2:Y:S01]  /*5a70*/  LDL.LU R21, [R1+0x6c] ;  /* 0x00006c0001157983 */ /* 0x001ea20000300800 */
[C---:B----4-:R-:W-:Y:S02]  /*5a80*/  SEL R3, R0.reuse, R28, !P1 ;  /* 0x0000001c00037207 */ /* 0x050fe40004800000 */
[----:B------:R-:W-:-:S03]  /*5a90*/  SEL R2, R0, R29, !P1 ;  /* 0x0000001d00027207 */ /* 0x000fc60004800000 */
[----:B------:R-:W-:Y:S04]  /*5aa0*/  STL [R1+0xac], R3 ;  /* 0x0000ac0301007387 */ /* 0x000fe80000100800 */
[----:B--2---:R0:W-:Y:S04]  /*5ab0*/  STL [R1+0x1208], R21 ;  /* 0x0012081501007387 */ /* 0x0041e80000100800 */
[----:B------:R-:W-:Y:S04]  /*5ac0*/  STL [R1+0xa8], R2 ;  /* 0x0000a80201007387 */ /* 0x000fe80000100800 */
[----:B0-----:R-:W2:Y:S04]  /*5ad0*/  LDL.LU R21, [R1+0x70] ;  /* 0x0000700001157983 */ /* 0x001ea80000300800 */
[----:B--2---:R0:W-:Y:S04]  /*5ae0*/  STL [R1+0x120c], R21 ;  /* 0x00120c1501007387 */ /* 0x0041e80000100800 */
[----:B0-----:R-:W2:Y:S04]  /*5af0*/  LDL.LU R21, [R1+0x74] ;  /* 0x0000740001157983 */ /* 0x001ea80000300800 */
[----:B--2---:R0:W-:Y:S04]  /*5b00*/  STL [R1+0x1210], R21 ;  /* 0x0012101501007387 */ /* 0x0041e80000100800 */
[----:B0-----:R-:W2:Y:S04]  /*5b10*/  LDL.LU R21, [R1+0x78] ;  /* 0x0000780001157983 */ /* 0x001ea80000300800 */
[----:B------:R-:W3:Y:S04]  /*5b20*/  LDL.LU R27, [R1+0x68] ;  /* 0x00006800011b7983 */ /* 0x000ee80000300800 */
[----:B------:R-:W4:Y:S04]  /*5b30*/  LDL.LU R26, [R1+0x64] ;  /* 0x00006400011a7983 */ /* 0x000f280000300800 */
[----:B------:R-:W5:Y:S04]  /*5b40*/  LDL.LU R25, [R1+0x60] ;  /* 0x0000600001197983 */ /* 0x000f680000300800 */
[----:B------:R-:W3:Y:S04]  /*5b50*/  LDL.LU R24, [R1+0x5c] ;  /* 0x00005c0001187983 */ /* 0x000ee80000300800 */
        /* <DEDUP_REMOVED lines=22> */
[----:B------:R-:W3:Y:S01]  /*5cc0*/  LDL.LU R29, [R1] ;  /* 0x00000000011d7983 */ /* 0x000ee20000300800 */
[----:B--2---:R-:W-:-:S05]  /*5cd0*/  SEL R21, R0, R21, !P1 ;  /* 0x0000001500157207 */ /* 0x004fca0004800000 */
[----:B------:R0:W-:Y:S04]  /*5ce0*/  STL [R1+0xa4], R21 ;  /* 0x0000a41501007387 */ /* 0x0001e80000100800 */
[----:B0-----:R-:W2:Y:S02]  /*5cf0*/  LDL.LU R21, [R1+0x1210] ;  /* 0x0012100001157983 */ /* 0x001ea40000300800 */
[----:B--2---:R-:W-:-:S05]  /*5d00*/  SEL R21, R0, R21, !P1 ;  /* 0x0000001500157207 */ /* 0x004fca0004800000 */
[----:B------:R0:W-:Y:S04]  /*5d10*/  STL [R1+0xa0], R21 ;  /* 0x0000a01501007387 */ /* 0x0001e80000100800 */
[----:B0-----:R-:W2:Y:S02]  /*5d20*/  LDL.LU R21, [R1+0x120c] ;  /* 0x00120c0001157983 */ /* 0x001ea40000300800 */
[----:B--2---:R-:W-:-:S05]  /*5d30*/  SEL R21, R0, R21, !P1 ;  /* 0x0000001500157207 */ /* 0x004fca0004800000 */
[----:B------:R0:W-:Y:S04]  /*5d40*/  STL [R1+0x9c], R21 ;  /* 0x00009c1501007387 */ /* 0x0001e80000100800 */
[----:B0-----:R-:W2:Y:S01]  /*5d50*/  LDL.LU R21, [R1+0x1208] ;  /* 0x0012080001157983 */ /* 0x001ea20000300800 */
[C---:B---3--:R-:W-:Y:S02]  /*5d60*/  SEL R27, R0.reuse, R27, !P1 ;  /* 0x0000001b001b7207 */ /* 0x048fe40004800000 */
[C---:B----4-:R-:W-:Y:S02]  /*5d70*/  SEL R26, R0.reuse, R26, !P1 ;  /* 0x0000001a001a7207 */ /* 0x050fe40004800000 */
[C---:B-----5:R-:W-:Y:S02]  /*5d80*/  SEL R25, R0.reuse, R25, !P1 ;  /* 0x0000001900197207 */ /* 0x060fe40004800000 */
[----:B------:R-:W-:-:S02]  /*5d90*/  SEL R24, R0, R24, !P1 ;  /* 0x0000001800187207 */ /* 0x000fc40004800000 */
[C---:B------:R-:W-:Y:S02]  /*5da0*/  SEL R23, R0.reuse, R23, !P1 ;  /* 0x0000001700177207 */ /* 0x040fe40004800000 */
[C---:B------:R-:W-:Y:S02]  /*5db0*/  SEL R22, R0.reuse, R22, !P1 ;  /* 0x0000001600167207 */ /* 0x040fe40004800000 */
[C---:B------:R-:W-:Y:S02]  /*5dc0*/  SEL R20, R0.reuse, R20, !P1 ;  /* 0x0000001400147207 */ /* 0x040fe40004800000 */
[C---:B------:R-:W-:Y:S02]  /*5dd0*/  SEL R19, R0.reuse, R19, !P1 ;  /* 0x0000001300137207 */ /* 0x040fe40004800000 */
[C---:B------:R-:W-:Y:S02]  /*5de0*/  SEL R18, R0.reuse, R18, !P1 ;  /* 0x0000001200127207 */ /* 0x040fe40004800000 */
        /* <DEDUP_REMOVED lines=18> */
[----:B--2---:R-:W-:-:S05]  /*5f10*/  SEL R21, R0, R21, !P1 ;  /* 0x0000001500157207 */ /* 0x004fca0004800000 */
[----:B------:R0:W-:Y:S04]  /*5f20*/  STL [R1+0x98], R21 ;  /* 0x0000981501007387 */ /* 0x0001e80000100800 */
        /* <DEDUP_REMOVED lines=8> */
[----:B0-----:R-:W2:Y:S04]  /*5fb0*/  LDL.LU R24, [R1+0x11f4] ;  /* 0x0011f40001187983 */ /* 0x001ea80000300800 */
        /* <DEDUP_REMOVED lines=45> */
[----:B0-----:R-:W3:Y:S01]  /*6290*/  LDL.LU R29, [R1+0x1198] ;  /* 0x00119800011d7983 */ /* 0x001ee20000300800 */
[----:B--2---:R-:W-:-:S02]  /*62a0*/  SEL R28, R0, R28, !P1 ;  /* 0x0000001c001c7207 */ /* 0x004fc40004800000 */
[C---:B---3--:R-:W-:Y:S02]  /*62b0*/  SEL R29, R0.reuse, R29, !P1 ;  /* 0x0000001d001d7207 */ /* 0x048fe40004800000 */
[----:B------:R-:W-:Y:S02]  /*62c0*/  SEL R0, R0, R2, !P1 ;  /* 0x0000000200007207 */ /* 0x000fe40004800000 */
[----:B------:R-:W-:Y:S01]  /*62d0*/  LOP3.LUT R2, RZ, c[0x0][0x17c], RZ, 0x33, !PT ;  /* 0x00005f00ff027a12 */ /* 0x000fe200078e33ff */
[----:B------:R-:W-:Y:S03]  /*62e0*/  STL [R1+0x24], R29 ;  /* 0x0000241d01007387 */ /* 0x000fe60000100800 */
[C---:B------:R-:W-:Y:S01]  /*62f0*/  SEL R3, R2.reuse, R3, !P1 ;  /* 0x0000000302037207 */ /* 0x040fe20004800000 */
[----:B------:R-:W-:Y:S01]  /*6300*/  STL [R1+0x20], R28 ;  /* 0x0000201c01007387 */ /* 0x000fe20000100800 */
[----:B------:R-:W-:-:S03]  /*6310*/  SEL R4, R2, R4, !P1 ;  /* 0x0000000402047207 */ /* 0x000fc60004800000 */
[----:B------:R0:W-:Y:S04]  /*6320*/  STL [R1+0x1c], R0 ;  /* 0x00001c0001007387 */ /* 0x0001e80000100800 */
[----:B------:R1:W-:Y:S01]  /*6330*/  STL [R1+0x18], R3 ;  /* 0x0000180301007387 */ /* 0x0003e20000100800 */
[----:B0-----:R-:W-:-:S03]  /*6340*/  SEL R0, R2, R5, !P1 ;  /* 0x0000000502007207 */ /* 0x001fc60004800000 */
[----:B------:R0:W-:Y:S01]  /*6350*/  STL [R1+0x14], R4 ;  /* 0x0000140401007387 */ /* 0x0001e20000100800 */
[----:B-1----:R-:W-:-:S03]  /*6360*/  SEL R3, R2, R6, !P1 ;  /* 0x0000000602037207 */ /* 0x002fc60004800000 */
[----:B------:R1:W-:Y:S01]  /*6370*/  STL [R1+0x10], R0 ;  /* 0x0000100001007387 */ /* 0x0003e20000100800 */
[----:B0-----:R-:W-:-:S03]  /*6380*/  SEL R4, R2, R7, !P1 ;  /* 0x0000000702047207 */ /* 0x001fc60004800000 */
[----:B------:R0:W-:Y:S01]  /*6390*/  STL [R1+0xc], R3 ;  /* 0x00000c0301007387 */ /* 0x0001e20000100800 */
[----:B-1----:R-:W-:-:S03]  /*63a0*/  SEL R0, R2, R8, !P1 ;  /* 0x0000000802007207 */ /* 0x002fc60004800000 */
[----:B0-----:R-:W2:Y:S04]  /*63b0*/  LDL.LU R3, [R1+0xb8] ;  /* 0x0000b80001037983 */ /* 0x001ea80000300800 */
[----:B------:R0:W-:Y:S01]  /*63c0*/  STL [R1+0x8], R4 ;  /* 0x0000080401007387 */ /* 0x0001e20000100800 */
[----:B------:R-:W-:-:S03]  /*63d0*/  SEL R29, R2, R10, !P1 ;  /* 0x0000000a021d7207 */ /* 0x000fc60004800000 */
[----:B0-----:R-:W3:Y:S04]  /*63e0*/  LDL.LU R4, [R1+0xb4] ;  /* 0x0000b40001047983 */ /* 0x001ee80000300800 */
[----:B------:R0:W-:Y:S04]  /*63f0*/  STL [R1+0x4], R0 ;  /* 0x0000040001007387 */ /* 0x0001e80000100800 */
[----:B------:R-:W3:Y:S04]  /*6400*/  LDL.LU R5, [R1+0xb0] ;  /* 0x0000b00001057983 */ /* 0x000ee80000300800 */
[----:B------:R-:W3:Y:S01]  /*6410*/  LDL.LU R6, [R1+0xac] ;  /* 0x0000ac0001067983 */ /* 0x000ee20000300800 */
[----:B0-----:R-:W-:-:S03]  /*6420*/  SEL R0, R2, R9, !P1 ;  /* 0x0000000902007207 */ /* 0x001fc60004800000 */
[----:B------:R-:W3:Y:S01]  /*6430*/  LDL.LU R7, [R1+0xa8] ;  /* 0x0000a80001077983 */ /* 0x000ee20000300800 */
[----:B------:R-:W-:-:S03]  /*6440*/  SEL R28, R2, R11, !P1 ;  /* 0x0000000b021c7207 */ /* 0x000fc60004800000 */
[----:B------:R-:W3:Y:S04]  /*6450*/  LDL.LU R8, [R1+0xa4] ;  /* 0x0000a40001087983 */ /* 0x000ee80000300800 */
[----:B------:R-:W3:Y:S01]  /*6460*/  LDL.LU R9, [R1+0xa0] ;  /* 0x0000a00001097983 */ /* 0x000ee20000300800 */
[----:B------:R-:W-:-:S03]  /*6470*/  SEL R12, R2, R12, !P1 ;  /* 0x0000000c020c7207 */ /* 0x000fc60004800000 */
[----:B------:R0:W-:Y:S01]  /*6480*/  STL [R1+0x111c], R0 ;  /* 0x00111c0001007387 */ /* 0x0001e20000100800 */
[C---:B------:R-:W-:Y:S02]  /*6490*/  SEL R13, R2.reuse, R13, !P1 ;  /* 0x0000000d020d7207 */ /* 0x040fe40004800000 */
[C---:B------:R-:W-:Y:S01]  /*64a0*/  SEL R14, R2.reuse, R14, !P1 ;  /* 0x0000000e020e7207 */ /* 0x040fe20004800000 */
[----:B0-----:R-:W3:Y:S04]  /*64b0*/  LDL.LU R0, [R1+0x80] ;  /* 0x0000800001007983 */ /* 0x001ee80000300800 */
[----:B------:R-:W3:Y:S04]  /*64c0*/  LDL.LU R10, [R1+0x9c] ;  /* 0x00009c00010a7983 */ /* 0x000ee80000300800 */
[----:B------:R0:W-:Y:S01]  /*64d0*/  STL [R1+0x1120], R29 ;  /* 0x0011201d01007387 */ /* 0x0001e20000100800 */
[----:B------:R-:W-:-:S03]  /*64e0*/  SEL R15, R2, R15, !P1 ;  /* 0x0000000f020f7207 */ /* 0x000fc60004800000 */
[----:B0-----:R-:W3:Y:S04]  /*64f0*/  LDL.LU R29, [R1+0x84] ;  /* 0x00008400011d7983 */ /* 0x001ee80000300800 */
[----:B------:R-:W3:Y:S04]  /*6500*/  LDL.LU R11, [R1+0x98] ;  /* 0x00009800010b7983 */ /* 0x000ee80000300800 */
[----:B------:R0:W-:Y:S04]  /*6510*/  STL [R1+0x1124], R28 ;  /* 0x0011241c01007387 */ /* 0x0001e80000100800 */
[----:B0-----:R-:W3:Y:S04]  /*6520*/  LDL.LU R28, [R1+0x88] ;  /* 0x00008800011c7983 */ /* 0x001ee80000300800 */
[----:B------:R0:W-:Y:S04]  /*6530*/  STL [R1+0x1128], R12 ;  /* 0x0011280c01007387 */ /* 0x0001e80000100800 */
[----:B0-----:R-:W3:Y:S04]  /*6540*/  LDL.LU R12, [R1+0x8c] ;  /* 0x00008c00010c7983 */ /* 0x001ee80000300800 */
[----:B------:R0:W-:Y:S04]  /*6550*/  STL [R1+0x112c], R13 ;  /* 0x00112c0d01007387 */ /* 0x0001e80000100800 */
[----:B0-----:R-:W3:Y:S04]  /*6560*/  LDL.LU R13, [R1+0x94] ;  /* 0x00009400010d7983 */ /* 0x001ee80000300800 */
[----:B------:R0:W-:Y:S04]  /*6570*/  STL [R1+0x1130], R14 ;  /* 0x0011300e01007387 */ /* 0x0001e80000100800 */
[----:B0-----:R-:W3:Y:S04]  /*6580*/  LDL.LU R14, [R1+0xbc] ;  /* 0x0000bc00010e7983 */ /* 0x001ee80000300800 */
[----:B------:R0:W-:Y:S04]  /*6590*/  STL [R1+0x1134], R15 ;  /* 0x0011340f01007387 */ /* 0x0001e80000100800 */
[----:B0-----:R-:W3:Y:S01]  /*65a0*/  LDL.LU R15, [R1+0xc0] ;  /* 0x0000c000010f7983 */ /* 0x001ee20000300800 */
[----:B------:R-:W-:-:S03]  /*65b0*/  SEL R16, R2, R16, !P1 ;  /* 0x0000001002107207 */ /* 0x000fc60004800000 */
[----:B------:R-:W0:Y:S04]  /*65c0*/  S2R R2, SR_TID.X ;  /* 0x0000000000027919 */ /* 0x000e280000002100 */
[----:B------:R1:W-:Y:S02]  /*65d0*/  STL [R1+0x1138], R16 ;  /* 0x0011381001007387 */ /* 0x0003e40000100800 */
[----:B-1----:R-:W-:-:S04]  /*65e0*/  LOP3.LUT R16, RZ, c[0x0][0x17c], RZ, 0x33, !PT ;  /* 0x00005f00ff107a12 */ /* 0x002fc800078e33ff */
[C---:B------:R-:W-:Y:S02]  /*65f0*/  SEL R17, R16.reuse, R17, !P1 ;  /* 0x0000001110117207 */ /* 0x040fe40004800000 */
[C---:B------:R-:W-:Y:S02]  /*6600*/  SEL R18, R16.reuse, R18, !P1 ;  /* 0x0000001210127207 */ /* 0x040fe40004800000 */
[----:B------:R-:W-:Y:S02]  /*6610*/  SEL R19, R16, R19, !P1 ;  /* 0x0000001310137207 */ /* 0x000fe40004800000 */
[----:B0-----:R-:W-:Y:S02]  /*6620*/  LOP3.LUT R2, R2, 0x7f, RZ, 0xc0, !PT ;  /* 0x0000007f02027812 */ /* 0x001fe400078ec0ff */
[C---:B------:R-:W-:Y:S01]  /*6630*/  SEL R20, R16.reuse, R20, !P1 ;  /* 0x0000001410147207 */ /* 0x040fe20004800000 */
[----:B------:R-:W-:Y:S01]  /*6640*/  STL [R1+0x113c], R17 ;  /* 0x00113c1101007387 */ /* 0x000fe20000100800 */
[----:B------:R-:W-:Y:S01]  /*6650*/  SEL R22, R16, R22, !P1 ;  /* 0x0000001610167207 */ /* 0x000fe20004800000 */
[----:B------:R-:W-:Y:S01]  /*6660*/  IMAD R2, R2, c[0x0][0x18c], RZ ;  /* 0x0000630002027a24 */ /* 0x000fe200078e02ff */
[C---:B------:R-:W-:Y:S01]  /*6670*/  SEL R23, R16.reuse, R23, !P1 ;  /* 0x0000001710177207 */ /* 0x040fe20004800000 */
[----:B------:R-:W-:Y:S01]  /*6680*/  STL [R1+0x1140], R18 ;  /* 0x0011401201007387 */ /* 0x000fe20000100800 */
[----:B------:R-:W-:-:S02]  /*6690*/  SEL R24, R16, R24, !P1 ;  /* 0x0000001810187207 */ /* 0x000fc40004800000 */
[C---:B-----5:R-:W-:Y:S01]  /*66a0*/  SEL R25, R16.reuse, R25, !P1 ;  /* 0x0000001910197207 */ /* 0x060fe20004800000 */
[----:B------:R-:W-:Y:S01]  /*66b0*/  STL [R1+0x1144], R19 ;  /* 0x0011441301007387 */ /* 0x000fe20000100800 */
[C---:B----4-:R-:W-:Y:S02]  /*66c0*/  SEL R26, R16.reuse, R26, !P1 ;  /* 0x0000001a101a7207 */ /* 0x050fe40004800000 */
[C---:B------:R-:W-:Y:S01]  /*66d0*/  SEL R27, R16.reuse, R27, !P1 ;  /* 0x0000001b101b7207 */ /* 0x040fe20004800000 */
[----:B------:R-:W-:Y:S01]  /*66e0*/  STL [R1+0x1148], R20 ;  /* 0x0011481401007387 */ /* 0x000fe20000100800 */
[----:B------:R-:W-:-:S03]  /*66f0*/  SEL R21, R16, R21, !P1 ;  /* 0x0000001510157207 */ /* 0x000fc60004800000 */
[----:B------:R-:W-:Y:S01]  /*6700*/  STL [R1+0x114c], R22 ;  /* 0x00114c1601007387 */ /* 0x000fe20000100800 */
[----:B------:R-:W-:-:S03]  /*6710*/  LEA.HI.X.SX32 R2, R2, c[0x0][0x16c], 0x1, P6 ;  /* 0x00005b0002027a11 */ /* 0x000fc600030f0eff */
[----:B------:R-:W-:Y:S04]  /*6720*/  STL [R1+0x1150], R23 ;  /* 0x0011501701007387 */ /* 0x000fe80000100800 */
[----:B------:R-:W-:Y:S04]  /*6730*/  STL [R1+0x1154], R24 ;  /* 0x0011541801007387 */ /* 0x000fe80000100800 */
[----:B------:R-:W-:Y:S04]  /*6740*/  STL [R1+0x1158], R25 ;  /* 0x0011581901007387 */ /* 0x000fe80000100800 */
[----:B------:R-:W-:Y:S04]  /*6750*/  STL [R1+0x115c], R26 ;  /* 0x00115c1a01007387 */ /* 0x000fe80000100800 */
[----:B------:R-:W-:Y:S04]  /*6760*/  STL [R1+0x1160], R27 ;  /* 0x0011601b01007387 */ /* 0x000fe80000100800 */
[----:B------:R-:W-:Y:S04]  /*6770*/  STL [R1+0x1164], R21 ;  /* 0x0011641501007387 */ /* 0x000fe80000100800 */
[----:B------:R0:W-:Y:S01]  /*6780*/  STL [R1+0x1168], R2 ;  /* 0x0011680201007387 */ /* 0x0001e20000100800 */
[----:B--2---:R-:W-:-:S02]  /*6790*/  IMAD R3, R3, c[0x0][0x190], RZ ;  /* 0x0000640003037a24 */ /* 0x004fc400078e02ff */
[----:B---3--:R-:W-:Y:S02]  /*67a0*/  IMAD R4, R4, c[0x0][0x190], RZ ;  /* 0x0000640004047a24 */ /* 0x008fe400078e02ff */
[----:B------:R-:W-:Y:S02]  /*67b0*/  IMAD R5, R5, c[0x0][0x190], RZ ;  /* 0x0000640005057a24 */ /* 0x000fe400078e02ff */
[----:B------:R-:W-:Y:S02]  /*67c0*/  IMAD R6, R6, c[0x0][0x190], RZ ;  /* 0x0000640006067a24 */ /* 0x000fe400078e02ff */
[----:B------:R-:W-:Y:S02]  /*67d0*/  IMAD R7, R7, c[0x0][0x190], RZ ;  /* 0x0000640007077a24 */ /* 0x000fe400078e02ff */
[----:B------:R-:W-:Y:S02]  /*67e0*/  IMAD R8, R8, c[0x0][0x190], RZ ;  /* 0x0000640008087a24 */ /* 0x000fe400078e02ff */
[----:B------:R-:W-:-:S02]  /*67f0*/  IMAD R9, R9, c[0x0][0x190], RZ ;  /* 0x0000640009097a24 */ /* 0x000fc400078e02ff */
[----:B------:R-:W-:Y:S02]  /*6800*/  IMAD R10, R10, c[0x0][0x190], RZ ;  /* 0x000064000a0a7a24 */ /* 0x000fe400078e02ff */
[----:B------:R-:W-:Y:S02]  /*6810*/  IMAD R11, R11, c[0x0][0x190], RZ ;  /* 0x000064000b0b7a24 */ /* 0x000fe400078e02ff */
[----:B0-----:R-:W-:Y:S02]  /*6820*/  IMAD R2, R14, c[0x0][0x184], RZ ;  /* 0x000061000e027a24 */ /* 0x001fe400078e02ff */
[----:B------:R-:W-:-:S05]  /*6830*/  IMAD R15, R15, c[0x0][0x184], RZ ;  /* 0x000061000f0f7a24 */ /* 0x000fca00078e02ff */
[----:B------:R-:W-:Y:S04]  /*6840*/  STL [R1+0xc0], R15 ;  /* 0x0000c00f01007387 */ /* 0x000fe80000100800 */
[----:B------:R-:W-:Y:S04]  /*6850*/  STL [R1+0x116c], R3 ;  /* 0x00116c0301007387 */ /* 0x000fe80000100800 */
[----:B------:R0:W-:Y:S04]  /*6860*/  STL [R1+0xbc], R2 ;  /* 0x0000bc0201007387 */ /* 0x0001e80000100800 */
[----:B------:R1:W-:Y:S04]  /*6870*/  STL [R1+0x1170], R4 ;  /* 0x0011700401007387 */ /* 0x0003e80000100800 */
[----:B------:R-:W-:Y:S01]  /*6880*/  STL [R1+0x1174], R5 ;  /* 0x0011740501007387 */ /* 0x000fe20000100800 */
[----:B0-----:R-:W-:-:S03]  /*6890*/  IMAD R2, R13, c[0x0][0x190], RZ ;  /* 0x000064000d027a24 */ /* 0x001fc600078e02ff */
[----:B------:R-:W-:Y:S01]  /*68a0*/  STL [R1+0x1178], R6 ;  /* 0x0011780601007387 */ /* 0x000fe20000100800 */
[----:B------:R-:W-:Y:S02]  /*68b0*/  IMAD R3, R28, c[0x0][0x190], RZ ;  /* 0x000064001c037a24 */ /* 0x000fe400078e02ff */
[----:B-1----:R-:W-:Y:S01]  /*68c0*/  IMAD R4, R12, c[0x0][0x190], RZ ;  /* 0x000064000c047a24 */ /* 0x002fe200078e02ff */
[----:B------:R-:W-:Y:S04]  /*68d0*/  STL [R1+0x117c], R7 ;  /* 0x00117c0701007387 */ /* 0x000fe80000100800 */
[----:B------:R-:W-:Y:S04]  /*68e0*/  STL [R1+0x1180], R8 ;  /* 0x0011800801007387 */ /* 0x000fe80000100800 */
[----:B------:R-:W-:Y:S04]  /*68f0*/  STL [R1+0x1184], R9 ;  /* 0x0011840901007387 */ /* 0x000fe80000100800 */
[----:B------:R-:W-:Y:S04]  /*6900*/  STL [R1+0x1188], R10 ;  /* 0x0011880a01007387 */ /* 0x000fe80000100800 */
[----:B------:R0:W-:Y:S04]  /*6910*/  STL [R1+0x118c], R11 ;  /* 0x00118c0b01007387 */ /* 0x0001e80000100800 */
[----:B------:R1:W-:Y:S04]  /*6920*/  STL [R1+0x90], R2 ;  /* 0x0000900201007387 */ /* 0x0003e80000100800 */
[----:B------:R-:W-:Y:S04]  /*6930*/  STL [R1+0x8c], R4 ;  /* 0x00008c0401007387 */ /* 0x000fe80000100800 */
[----:B------:R-:W-:Y:S04]  /*6940*/  STL [R1+0x88], R3 ;  /* 0x0000880301007387 */ /* 0x000fe80000100800 */
[----:B0-----:R-:W2:Y:S01]  /*6950*/  LDL.LU R11, [R1+0x74] ;  /* 0x00007400010b7983 */ /* 0x001ea20000300800 */
[----:B-1----:R-:W-:-:S02]  /*6960*/  IMAD R2, R29, c[0x0][0x190], RZ ;  /* 0x000064001d027a24 */ /* 0x002fc400078e02ff */
[----:B------:R-:W-:-:S03]  /*6970*/  IMAD R0, R0, c[0x0][0x190], RZ ;  /* 0x0000640000007a24 */ /* 0x000fc600078e02ff */
[----:B------:R-:W-:Y:S04]  /*6980*/  STL [R1+0x84], R2 ;  /* 0x0000840201007387 */ /* 0x000fe80000100800 */
[----:B--2---:R0:W-:Y:S04]  /*6990*/  STL [R1+0x1190], R11 ;  /* 0x0011900b01007387 */ /* 0x0041e80000100800 */
[----:B------:R-:W-:Y:S04]  /*69a0*/  STL [R1+0x80], R0 ;  /* 0x0000800001007387 */ /* 0x000fe80000100800 */
        /* <DEDUP_REMOVED lines=30> */
[----:B------:R-:W3:Y:S01]  /*6b90*/  LDL.LU R0, [R1+0x4] ;  /* 0x0000040001007983 */ /* 0x000ee20000300800 */
[----:B--2---:R-:W-:-:S05]  /*6ba0*/  IMAD R11, R11, c[0x0][0x190], RZ ;  /* 0x000064000b0b7a24 */ /* 0x004fca00078e02ff */
[----:B------:R0:W-:Y:S04]  /*6bb0*/  STL [R1+0x7c], R11 ;  /* 0x00007c0b01007387 */ /* 0x0001e80000100800 */
[----:B0-----:R-:W2:Y:S02]  /*6bc0*/  LDL.LU R11, [R1+0x1194] ;  /* 0x00119400010b7983 */ /* 0x001ea40000300800 */
[----:B--2---:R-:W-:-:S05]  /*6bd0*/  IMAD R11, R11, c[0x0][0x190], RZ ;  /* 0x000064000b0b7a24 */ /* 0x004fca00078e02ff */
[----:B------:R0:W-:Y:S04]  /*6be0*/  STL [R1+0x78], R11 ;  /* 0x0000780b01007387 */ /* 0x0001e80000100800 */
[----:B0-----:R-:W2:Y:S01]  /*6bf0*/  LDL.LU R11, [R1+0x1190] ;  /* 0x00119000010b7983 */ /* 0x001ea20000300800 */
[----:B---3--:R-:W-:Y:S02]  /*6c00*/  IMAD R10, R10, c[0x0][0x190], RZ ;  /* 0x000064000a0a7a24 */ /* 0x008fe400078e02ff */
[----:B----4-:R-:W-:Y:S02]  /*6c10*/  IMAD R9, R9, c[0x0][0x190], RZ ;  /* 0x0000640009097a24 */ /* 0x010fe400078e02ff */
[----:B-----5:R-:W-:Y:S02]  /*6c20*/  IMAD R8, R8, c[0x0][0x190], RZ ;  /* 0x0000640008087a24 */ /* 0x020fe400078e02ff */
[----:B------:R-:W-:-:S02]  /*6c30*/  IMAD R7, R7, c[0x0][0x190], RZ ;  /* 0x0000640007077a24 */ /* 0x000fc400078e02ff */
[----:B------:R-:W-:Y:S02]  /*6c40*/  IMAD R6, R6, c[0x0][0x190], RZ ;  /* 0x0000640006067a24 */ /* 0x000fe400078e02ff */
[----:B------:R-:W-:Y:S02]  /*6c50*/  IMAD R5, R5, c[0x0][0x190], RZ ;  /* 0x0000640005057a24 */ /* 0x000fe400078e02ff */
[----:B------:R-:W-:Y:S02]  /*6c60*/  IMAD R4, R4, c[0x0][0x190], RZ ;  /* 0x0000640004047a24 */ /* 0x000fe400078e02ff */
[----:B------:R-:W-:Y:S02]  /*6c70*/  IMAD R3, R3, c[0x0][0x190], RZ ;  /* 0x0000640003037a24 */ /* 0x000fe400078e02ff */
[----:B------:R-:W-:Y:S02]  /*6c80*/  IMAD R2, R2, c[0x0][0x190], RZ ;  /* 0x0000640002027a24 */ /* 0x000fe400078e02ff */
        /* <DEDUP_REMOVED lines=19> */
[----:B--2---:R-:W-:-:S05]  /*6dc0*/  IMAD R11, R11, c[0x0][0x190], RZ ;  /* 0x000064000b0b7a24 */ /* 0x004fca00078e02ff */
        /* <DEDUP_REMOVED lines=57> */
[----:B0-----:R-:W2:Y:S02]  /*7160*/  LDL.LU R0, [R1+0x111c] ;  /* 0x00111c0001007983 */ /* 0x001ea40000300800 */
[----:B--2---:R-:W-:-:S05]  /*7170*/  IMAD R0, R0, c[0x0][0x190], RZ ;  /* 0x0000640000007a24 */ /* 0x004fca00078e02ff */
[----:B------:R0:W-:Y:S04]  /*7180*/  STL [R1], R0 ;  /* 0x0000000001007387 */ /* 0x0001e80000100800 */
[----:B0-----:R-:W2:Y:S01]  /*7190*/  LDL.LU R0, [R1+0x1118] ;  /* 0x0011180001007983 */ /* 0x001ea20000300800 */
[----:B------:R-:W-:Y:S02]  /*71a0*/  IMAD R29, R29, c[0x0][0x190], RZ ;  /* 0x000064001d1d7a24 */ /* 0x000fe400078e02ff */
[----:B------:R-:W-:Y:S02]  /*71b0*/  IMAD R28, R28, c[0x0][0x190], RZ ;  /* 0x000064001c1c7a24 */ /* 0x000fe400078e02ff */
[----:B------:R-:W-:Y:S02]  /*71c0*/  IMAD R12, R12, c[0x0][0x190], RZ ;  /* 0x000064000c0c7a24 */ /* 0x000fe400078e02ff */
[----:B------:R-:W-:Y:S01]  /*71d0*/  IMAD R13, R13, c[0x0][0x190], RZ ;  /* 0x000064000d0d7a24 */ /* 0x000fe200078e02ff */
[----:B------:R-:W-:Y:S01]  /*71e0*/  STL [R1+0x10e0], R29 ;  /* 0x0010e01d01007387 */ /* 0x000fe20000100800 */
[----:B------:R-:W-:-:S02]  /*71f0*/  IMAD R14, R14, c[0x0][0x190], RZ ;  /* 0x000064000e0e7a24 */ /* 0x000fc400078e02ff */
[----:B------:R-:W-:Y:S01]  /*7200*/  IMAD R15, R15, c[0x0][0x190], RZ ;  /* 0x000064000f0f7a24 */ /* 0x000fe200078e02ff */
[----:B------:R-:W-:Y:S01]  /*7210*/  STL [R1+0x10e4], R28 ;  /* 0x0010e41c01007387 */ /* 0x000fe20000100800 */
[----:B------:R-:W-:-:S03]  /*7220*/  IMAD R16, R16, c[0x0][0x190], RZ ;  /* 0x0000640010107a24 */ /* 0x000fc600078e02ff */
[----:B------:R-:W-:Y:S01]  /*7230*/  STL [R1+0x10e8], R12 ;  /* 0x0010e80c01007387 */ /* 0x000fe20000100800 */
[----:B------:R-:W-:-:S03]  /*7240*/  IMAD R17, R17, c[0x0][0x190], RZ ;  /* 0x0000640011117a24 */ /* 0x000fc600078e02ff */
[----:B------:R-:W-:Y:S01]  /*7250*/  STL [R1+0x10ec], R13 ;  /* 0x0010ec0d01007387 */ /* 0x000fe20000100800 */
[----:B------:R-:W-:-:S03]  /*7260*/  IMAD R18, R18, c[0x0][0x190], RZ ;  /* 0x0000640012127a24 */ /* 0x000fc600078e02ff */
[----:B------:R-:W-:Y:S01]  /*7270*/  STL [R1+0x10f0], R14 ;  /* 0x0010f00e01007387 */ /* 0x000fe20000100800 */
[----:B------:R-:W-:-:S03]  /*7280*/  IMAD R19, R19, c[0x0][0x190], RZ ;  /* 0x0000640013137a24 */ /* 0x000fc600078e02ff */
        /* <DEDUP_REMOVED lines=10> */
[----:B------:R-:W-:-:S02]  /*7330*/  IMAD R20, R20, c[0x0][0x190], RZ ;  /* 0x0000640014147a24 */ /* 0x000fc400078e02ff */
[----:B------:R-:W-:Y:S02]  /*7340*/  IMAD R22, R22, c[0x0][0x190], RZ ;  /* 0x0000640016167a24 */ /* 0x000fe400078e02ff */
[----:B------:R-:W-:Y:S02]  /*7350*/  IMAD R23, R23, c[0x0][0x190], RZ ;  /* 0x0000640017177a24 */ /* 0x000fe400078e02ff */
[----:B------:R-:W-:Y:S01]  /*7360*/  IMAD R24, R24, c[0x0][0x190], RZ ;  /* 0x0000640018187a24 */ /* 0x000fe200078e02ff */
[----:B------:R-:W-:Y:S04]  /*7370*/  STL [R1+0x1108], R20 ;  /* 0x0011081401007387 */ /* 0x000fe80000100800 */
[----:B------:R-:W-:Y:S04]  /*7380*/  STL [R1+0x110c], R22 ;  /* 0x00110c1601007387 */ /* 0x000fe80000100800 */
[----:B------:R-:W-:Y:S04]  /*7390*/  STL [R1+0x1110], R23 ;  /* 0x0011101701007387 */ /* 0x000fe80000100800 */
[----:B------:R-:W-:Y:S04]  /*73a0*/  STL [R1+0x1114], R24 ;  /* 0x0011141801007387 */ /* 0x000fe80000100800 */
[----:B------:R-:W3:Y:S01]  /*73b0*/  LDL.LU R14, [R1+0x7c] ;  /* 0x00007c00010e7983 */ /* 0x000ee20000300800 */
[----:B--2---:R-:W-:-:S02]  /*73c0*/  LEA R13, P5, R3, R0, 0x1 ;  /* 0x00000000030d7211 */ /* 0x004fc400078a08ff */
[----:B------:R-:W-:-:S03]  /*73d0*/  LEA R12, P6, R4, R0, 0x1 ;  /* 0x00000000040c7211 */ /* 0x000fc600078c08ff */
[----:B------:R0:W-:Y:S04]  /*73e0*/  STL [R1+0xfa0], R13 ;  /* 0x000fa00d01007387 */ /* 0x0001e80000100800 */
[----:B------:R1:W-:Y:S04]  /*73f0*/  STL [R1+0xfa4], R12 ;  /* 0x000fa40c01007387 */ /* 0x0003e80000100800 */
[----:B0-----:R-:W2:Y:S01]  /*7400*/  LDL.LU R13, [R1+0x78] ;  /* 0x00007800010d7983 */ /* 0x001ea20000300800 */
[-C--:B------:R-:W-:Y:S02]  /*7410*/  LEA R20, P0, R5, R0.reuse, 0x1 ;  /* 0x0000000005147211 */ /* 0x080fe400078008ff */
[----:B-1----:R-:W-:-:S03]  /*7420*/  LEA R12, P1, R6, R0, 0x1 ;  /* 0x00000000060c7211 */ /* 0x002fc600078208ff */
[----:B------:R-:W-:Y:S04]  /*7430*/  STL [R1+0xfa8], R20 ;  /* 0x000fa81401007387 */ /* 0x000fe80000100800 */
[----:B------:R0:W-:Y:S01]  /*7440*/  STL [R1+0xfac], R12 ;  /* 0x000fac0c01007387 */ /* 0x0001e20000100800 */
[----:B------:R-:W-:-:S03]  /*7450*/  LEA R22, P2, R7, R0, 0x1 ;  /* 0x0000000007167211 */ /* 0x000fc600078408ff */
[----:B0-----:R-:W2:Y:S01]  /*7460*/  LDL.LU R12, [R1+0x74] ;  /* 0x00007400010c7983 */ /* 0x001ea20000300800 */
[----:B-----5:R-:W-:-:S03]  /*7470*/  LEA R20, P3, R8, R0, 0x1 ;  /* 0x0000000008147211 */ /* 0x020fc600078608ff */
[----:B------:R4:W-:Y:S04]  /*7480*/  STL [R1+0xfb0], R22 ;  /* 0x000fb01601007387 */ /* 0x0009e80000100800 */
[----:B------:R-:W5:Y:S01]  /*7490*/  LDL.LU R28, [R1+0x70] ;  /* 0x00007000011c7983 */ /* 0x000f620000300800 */
[----:B----4-:R-:W-:-:S03]  /*74a0*/  LEA R22, P4, R9, R0, 0x1 ;  /* 0x0000000009167211 */ /* 0x010fc600078808ff */
[----:B------:R0:W-:Y:S04]  /*74b0*/  STL [R1+0xfb4], R20 ;  /* 0x000fb41401007387 */ /* 0x0001e80000100800 */
[----:B------:R-:W-:Y:S04]  /*74c0*/  STL [R1+0xfb8], R22 ;  /* 0x000fb81601007387 */ /* 0x000fe80000100800 */
[----:B------:R-:W4:Y:S01]  /*74d0*/  LDL.LU R29, [R1+0x6c] ;  /* 0x00006c00011d7983 */ /* 0x000f220000300800 */
[----:B0-----:R-:W-:Y:S02]  /*74e0*/  LEA.HI.X.SX32 R20, R3, R2, 0x1, P5 ;  /* 0x0000000203147211 */ /* 0x001fe400028f0eff */
[----:B---3--:R-:W-:-:S03]  /*74f0*/  LEA R3, P5, R10, R0, 0x1 ;  /* 0x000000000a037211 */ /* 0x008fc600078a08ff */
[----:B------:R0:W-:Y:S04]  /*7500*/  STL [R1+0xf98], R20 ;  /* 0x000f981401007387 */ /* 0x0001e80000100800 */
[----:B------:R1:W-:Y:S01]  /*7510*/  STL [R1+0xf9c], R3 ;  /* 0x000f9c0301007387 */ /* 0x0003e20000100800 */
[----:B0-----:R-:W-:Y:S02]  /*7520*/  LEA.HI.X.SX32 R20, R4, R2, 0x1, P6 ;  /* 0x0000000204147211 */ /* 0x001fe400030f0eff */
[----:B------:R-:W-:Y:S02]  /*7530*/  LEA R4, P6, R11, R0, 0x1 ;  /* 0x000000000b047211 */ /* 0x000fe400078c08ff */
[----:B-1----:R-:W-:Y:S01]  /*7540*/  LEA.HI.X.SX32 R3, R5, R2, 0x1, P0 ;  /* 0x0000000205037211 */ /* 0x002fe200000f0eff */
[----:B------:R-:W-:Y:S04]  /*7550*/  STL [R1+0xf90], R20 ;  /* 0x000f901401007387 */ /* 0x000fe80000100800 */
[----:B------:R-:W3:Y:S04]  /*7560*/  LDL.LU R5, [R1+0x64] ;  /* 0x0000640001057983 */ /* 0x000ee80000300800 */
[----:B------:R0:W-:Y:S04]  /*7570*/  STL [R1+0xf94], R4 ;  /* 0x000f940401007387 */ /* 0x0001e80000100800 */
[----:B------:R1:W-:Y:S01]  /*7580*/  STL [R1+0xf88], R3 ;  /* 0x000f880301007387 */ /* 0x0003e20000100800 */
[----:B0-----:R-:W-:-:S02]  /*7590*/  LEA R4, P0, R19, R0, 0x1 ;  /* 0x0000000013047211 */ /* 0x001fc400078008ff */
[----:B-1----:R-:W-:Y:S02]  /*75a0*/  LEA.HI.X.SX32 R3, R6, R2, 0x1, P1 ;  /* 0x0000000206037211 */ /* 0x002fe400008f0eff */
[----:B------:R-:W3:Y:S04]  /*75b0*/  LDL.LU R6, [R1+0x68] ;  /* 0x0000680001067983 */ /* 0x000ee80000300800 */
[----:B------:R0:W-:Y:S04]  /*75c0*/  STL [R1+0xf8c], R4 ;  /* 0x000f8c0401007387 */ /* 0x0001e80000100800 */
[----:B0-----:R-:W3:Y:S04]  /*75d0*/  LDL.LU R4, [R1+0x60] ;  /* 0x0000600001047983 */ /* 0x001ee80000300800 */
[----:B------:R0:W-:Y:S01]  /*75e0*/  STL [R1+0xf80], R3 ;  /* 0x000f800301007387 */ /* 0x0001e20000100800 */
[----:B------:R-:W-:-:S03]  /*75f0*/  LEA R20, P1, R18, R0, 0x1 ;  /* 0x0000000012147211 */ /* 0x000fc600078208ff */
[----:B0-----:R-:W3:Y:S01]  /*7600*/  LDL.LU R3, [R1+0x5c] ;  /* 0x00005c0001037983 */ /* 0x001ee20000300800 */
[----:B------:R-:W-:-:S03]  /*7610*/  LEA.HI.X.SX32 R22, R7, R2, 0x1, P2 ;  /* 0x0000000207167211 */ /* 0x000fc600010f0eff */
[----:B------:R0:W-:Y:S04]  /*7620*/  STL [R1+0xf84], R20 ;  /* 0x000f841401007387 */ /* 0x0001e80000100800 */
[----:B------:R-:W-:Y:S04]  /*7630*/  STL [R1+0xf78], R22 ;  /* 0x000f781601007387 */ /* 0x000fe80000100800 */
[----:B------:R-:W3:Y:S01]  /*7640*/  LDL.LU R24, [R1+0x58] ;  /* 0x0000580001187983 */ /* 0x000ee20000300800 */
[----:B0-----:R-:W-:Y:S02]  /*7650*/  LEA R20, P2, R17, R0, 0x1 ;  /* 0x0000000011147211 */ /* 0x001fe400078408ff */
[----:B------:R-:W-:-:S03]  /*7660*/  LEA.HI.X.SX32 R7, R8, R2, 0x1, P3 ;  /* 0x0000000208077211 */ /* 0x000fc600018f0eff */
[----:B------:R0:W-:Y:S04]  /*7670*/  STL [R1+0xf7c], R20 ;  /* 0x000f7c1401007387 */ /* 0x0001e80000100800 */
[----:B------:R1:W-:Y:S01]  /*7680*/  STL [R1+0xf70], R7 ;  /* 0x000f700701007387 */ /* 0x0003e20000100800 */
[----:B0-----:R-:W-:-:S05]  /*7690*/  LEA R20, P3, R16, R0, 0x1 ;  /* 0x0000000010147211 */ /* 0x001fca00078608ff */
[----:B------:R-:W-:Y:S04]  /*76a0*/  STL [R1+0xf74], R20 ;  /* 0x000f741401007387 */ /* 0x000fe80000100800 */
[----:B------:R-:W3:Y:S01]  /*76b0*/  LDL.LU R23, [R1+0x54] ;  /* 0x0000540001177983 */ /* 0x000ee20000300800 */
[----:B------:R-:W-:Y:S02]  /*76c0*/  LEA.HI.X.SX32 R8, R9, R2, 0x1, P4 ;  /* 0x0000000209087211 */ /* 0x000fe400020f0eff */
[----:B-1----:R-:W-:Y:S02]  /*76d0*/  LEA R7, P4, R15, R0, 0x1 ;  /* 0x000000000f077211 */ /* 0x002fe400078808ff */
[----:B------:R-:W-:Y:S01]  /*76e0*/  LEA.HI.X.SX32 R9, R10, R2, 0x1, P5 ;  /* 0x000000020a097211 */ /* 0x000fe200028f0eff */
[----:B------:R0:W-:Y:S04]  /*76f0*/  STL [R1+0xf68], R8 ;  /* 0x000f680801007387 */ /* 0x0001e80000100800 */
[----:B------:R1:W-:Y:S04]  /*7700*/  STL [R1+0xf6c], R7 ;  /* 0x000f6c0701007387 */ /* 0x0003e80000100800 */
[----:B------:R-:W-:Y:S04]  /*7710*/  STL [R1+0xf60], R9 ;  /* 0x000f600901007387 */ /* 0x000fe80000100800 */
[----:B------:R-:W3:Y:S01]  /*7720*/  LDL.LU R22, [R1+0x50] ;  /* 0x0000500001167983 */ /* 0x000ee20000300800 */
[----:B0-----:R-:W-:-:S02]  /*7730*/  LEA R8, P5, R14, R0, 0x1 ;  /* 0x000000000e087211 */ /* 0x001fc400078a08ff */
[----:B-1----:R-:W-:-:S03]  /*7740*/  LEA.HI.X.SX32 R7, R11, R2, 0x1, P6 ;  /* 0x000000020b077211 */ /* 0x002fc600030f0eff */
[----:B------:R0:W-:Y:S04]  /*7750*/  STL [R1+0xf64], R8 ;  /* 0x000f640801007387 */ /* 0x0001e80000100800 */
[----:B------:R-:W-:Y:S01]  /*7760*/  STL [R1+0xdd8], R7 ;  /* 0x000dd80701007387 */ /* 0x000fe20000100800 */
[----:B0-----:R-:W-:Y:S02]  /*7770*/  LEA.HI.X.SX32 R8, R19, R2, 0x1, P0 ;  /* 0x0000000213087211 */ /* 0x001fe400000f0eff */
[----:B--2---:R-:W-:-:S05]  /*7780*/  LEA R9, P6, R13, R0, 0x1 ;  /* 0x000000000d097211 */ /* 0x004fca00078c08ff */
[----:B------:R0:W-:Y:S04]  /*7790*/  STL [R1+0xdf8], R9 ;  /* 0x000df80901007387 */ /* 0x0001e80000100800 */
[----:B------:R-:W2:Y:S01]  /*77a0*/  LDL.LU R20, [R1+0x4c] ;  /* 0x00004c0001147983 */ /* 0x000ea20000300800 */
[----:B0-----:R-:W-:-:S03]  /*77b0*/  LEA.HI.X.SX32 R9, R18, R2, 0x1, P1 ;  /* 0x0000000212097211 */ /* 0x001fc600008f0eff */
[----:B------:R5:W-:Y:S01]  /*77c0*/  STL [R1+0xddc], R8 ;  /* 0x000ddc0801007387 */ /* 0x000be20000100800 */
[----:B------:R-:W-:-:S05]  /*77d0*/  LEA R7, P0, R12, R0, 0x1 ;  /* 0x000000000c077211 */ /* 0x000fca00078008ff */
[----:B------:R0:W-:Y:S04]  /*77e0*/  STL [R1+0xe00], R7 ;  /* 0x000e000701007387 */ /* 0x0001e80000100800 */
[----:B------:R4:W-:Y:S04]  /*77f0*/  STL [R1+0xde0], R9 ;  /* 0x000de00901007387 */ /* 0x0009e80000100800 */
[----:B------:R-:W2:Y:S01]  /*7800*/  LDL.LU R19, [R1+0x48] ;  /* 0x0000480001137983 */ /* 0x000ea20000300800 */
[----:B-----5:R-:W-:Y:S02]  /*7810*/  LEA R8, P1, R28, R0, 0x1 ;  /* 0x000000001c087211 */ /* 0x020fe400078208ff */
[----:B0-----:R-:W-:-:S03]  /*7820*/  LEA.HI.X.SX32 R7, R17, R2, 0x1, P2 ;  /* 0x0000000211077211 */ /* 0x001fc600010f0eff */
[----:B------:R0:W-:Y:S01]  /*7830*/  STL [R1+0xe08], R8 ;  /* 0x000e080801007387 */ /* 0x0001e20000100800 */
[----:B----4-:R-:W-:-:S03]  /*7840*/  LEA R9, P2, R29, R0, 0x1 ;  /* 0x000000001d097211 */ /* 0x010fc600078408ff */
[----:B------:R-:W-:Y:S04]  /*7850*/  STL [R1+0xde4], R7 ;  /* 0x000de40701007387 */ /* 0x000fe80000100800 */
[----:B------:R1:W-:Y:S04]  /*7860*/  STL [R1+0xe10], R9 ;  /* 0x000e100901007387 */ /* 0x0003e80000100800 */
[----:B------:R-:W4:Y:S01]  /*7870*/  LDL.LU R18, [R1+0x44] ;  /* 0x0000440001127983 */ /* 0x000f220000300800 */
[-C--:B0-----:R-:W-:Y:S02]  /*7880*/  LEA.HI.X.SX32 R8, R16, R2.reuse, 0x1, P3 ;  /* 0x0000000210087211 */ /* 0x081fe400018f0eff */
[----:B-1----:R-:W-:-:S03]  /*7890*/  LEA.HI.X.SX32 R9, R15, R2, 0x1, P4 ;  /* 0x000000020f097211 */ /* 0x002fc600020f0eff */
[----:B------:R3:W-:Y:S02]  /*78a0*/  STL [R1+0xde8], R8 ;  /* 0x000de80801007387 */ /* 0x0007e40000100800 */
[-C--:B---3--:R-:W-:Y:S02]  /*78b0*/  LEA R8, P4, R5, R0.reuse, 0x1 ;  /* 0x0000000005087211 */ /* 0x088fe400078808ff */
[----:B------:R-:W-:-:S05]  /*78c0*/  LEA R7, P3, R6, R0, 0x1 ;  /* 0x0000000006077211 */ /* 0x000fca00078608ff */
[----:B------:R0:W-:Y:S04]  /*78d0*/  STL [R1+0xe18], R7 ;  /* 0x000e180701007387 */ /* 0x0001e80000100800 */
[----:B------:R1:W-:Y:S04]  /*78e0*/  STL [R1+0xdec], R9 ;  /* 0x000dec0901007387 */ /* 0x0003e80000100800 */
[----:B------:R-:W3:Y:S01]  /*78f0*/  LDL.LU R17, [R1+0x40] ;  /* 0x0000400001117983 */ /* 0x000ee20000300800 */
[----:B0-----:R-:W-:Y:S02]  /*7900*/  LEA.HI.X.SX32 R7, R14, R2, 0x1, P5 ;  /* 0x000000020e077211 */ /* 0x001fe400028f0eff */
[----:B-1----:R-:W-:Y:S01]  /*7910*/  LEA R9, P5, R4, R0, 0x1 ;  /* 0x0000000004097211 */ /* 0x002fe200078a08ff */
[----:B------:R0:W-:Y:S04]  /*7920*/  STL [R1+0xe20], R8 ;  /* 0x000e200801007387 */ /* 0x0001e80000100800 */
[----:B------:R1:W-:Y:S04]  /*7930*/  STL [R1+0xdf0], R7 ;  /* 0x000df00701007387 */ /* 0x0003e80000100800 */
[----:B------:R-:W-:Y:S01]  /*7940*/  STL [R1+0xe28], R9 ;  /* 0x000e280901007387 */ /* 0x000fe20000100800 */
[----:B0-----:R-:W-:-:S03]  /*7950*/  LEA.HI.X.SX32 R8, R13, R2, 0x1, P6 ;  /* 0x000000020d087211 */ /* 0x001fc600030f0eff */
[----:B------:R-:W5:Y:S01]  /*7960*/  LDL.LU R16, [R1+0x3c] ;  /* 0x00003c0001107983 */ /* 0x000f620000300800 */
[----:B-1----:R-:W-:-:S03]  /*7970*/  LEA R7, P6, R3, R0, 0x1 ;  /* 0x0000000003077211 */ /* 0x002fc600078c08ff */
[----:B------:R0:W-:Y:S04]  /*7980*/  STL [R1+0xdf4], R8 ;  /* 0x000df40801007387 */ /* 0x0001e80000100800 */
[----:B------:R1:W-:Y:S04]  /*7990*/  STL [R1+0xe30], R7 ;  /* 0x000e300701007387 */ /* 0x0003e80000100800 */
[----:B------:R-:W5:Y:S01]  /*79a0*/  LDL.LU R15, [R1+0x38] ;  /* 0x00003800010f7983 */ /* 0x000f620000300800 */
[----:B0-----:R-:W-:-:S05]  /*79b0*/  LEA.HI.X.SX32 R8, R12, R2, 0x1, P0 ;  /* 0x000000020c087211 */ /* 0x001fca00000f0eff */
[----:B------:R0:W-:Y:S01]  /*79c0*/  STL [R1+0xdfc], R8 ;  /* 0x000dfc0801007387 */ /* 0x0001e20000100800 */
[----:B-1----:R-:W-:-:S03]  /*79d0*/  LEA R7, P0, R24, R0, 0x1 ;  /* 0x0000000018077211 */ /* 0x002fc600078008ff */
[----:B------:R-:W5:Y:S04]  /*79e0*/  LDL.LU R14, [R1+0x34] ;  /* 0x00003400010e7983 */ /* 0x000f680000300800 */
[----:B------:R1:W-:Y:S01]  /*79f0*/  STL [R1+0xe38], R7 ;  /* 0x000e380701007387 */ /* 0x0003e20000100800 */
[----:B0-----:R-:W-:-:S03]  /*7a00*/  LEA.HI.X.SX32 R8, R28, R2, 0x1, P1 ;  /* 0x000000021c087211 */ /* 0x001fc600008f0eff */
[----:B------:R-:W5:Y:S04]  /*7a10*/  LDL.LU R13, [R1+0x30] ;  /* 0x00003000010d7983 */ /* 0x000f680000300800 */
[----:B------:R0:W-:Y:S01]  /*7a20*/  STL [R1+0xe04], R8 ;  /* 0x000e040801007387 */ /* 0x0001e20000100800 */
[----:B-1----:R-:W-:-:S03]  /*7a30*/  LEA R7, P1, R23, R0, 0x1 ;  /* 0x0000000017077211 */ /* 0x002fc600078208ff */
[----:B------:R-:W5:Y:S04]  /*7a40*/  LDL.LU R12, [R1+0x2c] ;  /* 0x00002c00010c7983 */ /* 0x000f680000300800 */
[----:B------:R1:W-:Y:S01]  /*7a50*/  STL [R1+0xe40], R7 ;  /* 0x000e400701007387 */ /* 0x0003e20000100800 */
[----:B0-----:R-:W-:-:S03]  /*7a60*/  LEA.HI.X.SX32 R8, R29, R2, 0x1, P2 ;  /* 0x000000021d087211 */ /* 0x001fc600010f0eff */
[----:B------:R-:W5:Y:S04]  /*7a70*/  LDL.LU R28, [R1+0x28] ;  /* 0x00002800011c7983 */ /* 0x000f680000300800 */
[----:B------:R-:W-:Y:S01]  /*7a80*/  STL [R1+0xe0c], R8 ;  /* 0x000e0c0801007387 */ /* 0x000fe20000100800 */
[----:B-1----:R-:W-:-:S03]  /*7a90*/  LEA R7, P2, R22, R0, 0x1 ;  /* 0x0000000016077211 */ /* 0x002fc600078408ff */
[----:B------:R-:W5:Y:S01]  /*7aa0*/  LDL.LU R29, [R1+0x24] ;  /* 0x00002400011d7983 */ /* 0x000f620000300800 */
[----:B------:R-:W-:-:S03]  /*7ab0*/  LEA.HI.X.SX32 R6, R6, R2, 0x1, P3 ;  /* 0x0000000206067211 */ /* 0x000fc600018f0eff */
[----:B------:R-:W-:Y:S04]  /*7ac0*/  STL [R1+0xe48], R7 ;  /* 0x000e480701007387 */ /* 0x000fe80000100800 */
[----:B------:R-:W5:Y:S04]  /*7ad0*/  LDL.LU R11, [R1+0x20] ;  /* 0x00002000010b7983 */ /* 0x000f680000300800 */
[----:B------:R0:W-:Y:S04]  /*7ae0*/  STL [R1+0xe14], R6 ;  /* 0x000e140601007387 */ /* 0x0001e80000100800 */
[----:B------:R-:W5:Y:S01]  /*7af0*/  LDL.LU R10, [R1+0x1c] ;  /* 0x00001c00010a7983 */ /* 0x000f620000300800 */
[----:B0-----:R-:W-:-:S02]  /*7b00*/  LEA.HI.X.SX32 R6, R5, R2, 0x1, P4 ;  /* 0x0000000205067211 */ /* 0x001fc400020f0eff */
[----:B--2---:R-:W-:-:S05]  /*7b10*/  LEA R7, P3, R20, R0, 0x1 ;  /* 0x0000000014077211 */ /* 0x004fca00078608ff */
[----:B------:R-:W-:Y:S04]  /*7b20*/  STL [R1+0xe50], R7 ;  /* 0x000e500701007387 */ /* 0x000fe80000100800 */
[----:B------:R-:W2:Y:S04]  /*7b30*/  LDL.LU R9, [R1+0x18] ;  /* 0x0000180001097983 */ /* 0x000ea80000300800 */
[----:B------:R0:W-:Y:S04]  /*7b40*/  STL [R1+0xe1c], R6 ;  /* 0x000e1c0601007387 */ /* 0x0001e80000100800 */
[----:B------:R-:W2:Y:S01]  /*7b50*/  LDL.LU R8, [R1+0x14] ;  /* 0x0000140001087983 */ /* 0x000ea20000300800 */
[----:B------:R-:W-:-:S02]  /*7b60*/  LEA R5, P4, R19, R0, 0x1 ;  /* 0x0000000013057211 */ /* 0x000fc400078808ff */
[----:B0-----:R-:W-:-:S03]  /*7b70*/  LEA.HI.X.SX32 R6, R4, R2, 0x1, P5 ;  /* 0x0000000204067211 */ /* 0x001fc600028f0eff */
[----:B------:R0:W-:Y:S04]  /*7b80*/  STL [R1+0xe58], R5 ;  /* 0x000e580501007387 */ /* 0x0001e80000100800 */
[----:B0-----:R-:W2:Y:S04]  /*7b90*/  LDL.LU R5, [R1+0x10] ;  /* 0x0000100001057983 */ /* 0x001ea80000300800 */
[----:B------:R0:W-:Y:S01]  /*7ba0*/  STL [R1+0xe24], R6 ;  /* 0x000e240601007387 */ /* 0x0001e20000100800 */
[----:B----4-:R-:W-:-:S03]  /*7bb0*/  LEA R4, P5, R18, R0, 0x1 ;  /* 0x0000000012047211 */ /* 0x010fc600078a08ff */
[----:B------:R-:W4:Y:S04]  /*7bc0*/  LDL.LU R7, [R1+0xc] ;  /* 0x00000c0001077983 */ /* 0x000f280000300800 */
[----:B------:R-:W-:Y:S01]  /*7bd0*/  STL [R1+0xe60], R4 ;  /* 0x000e600401007387 */ /* 0x000fe20000100800 */
[----:B0-----:R-:W-:-:S03]  /*7be0*/  LEA.HI.X.SX32 R6, R3, R2, 0x1, P6 ;  /* 0x0000000203067211 */ /* 0x001fc600030f0eff */
[----:B------:R-:W2:Y:S01]  /*7bf0*/  LDL.LU R3, [R1+0x8] ;  /* 0x0000080001037983 */ /* 0x000ea20000300800 */
[----:B------:R-:W-:-:S03]  /*7c00*/  LEA.HI.X.SX32 R24, R24, R2, 0x1, P0 ;  /* 0x0000000218187211 */ /* 0x000fc600000f0eff */
[----:B------:R0:W-:Y:S01]  /*7c10*/  STL [R1+0xe2c], R6 ;  /* 0x000e2c0601007387 */ /* 0x0001e20000100800 */
[----:B------:R-:W-:-:S03]  /*7c20*/  LEA.HI.X.SX32 R23, R23, R2, 0x1, P1 ;  /* 0x0000000217177211 */ /* 0x000fc600008f0eff */
[----:B0-----:R-:W2:Y:S01]  /*7c30*/  LDL.LU R6, [R1+0x4] ;  /* 0x0000040001067983 */ /* 0x001ea20000300800 */
[----:B------:R-:W-:Y:S02]  /*7c40*/  LEA.HI.X.SX32 R22, R22, R2, 0x1, P2 ;  /* 0x0000000216167211 */ /* 0x000fe400010f0eff */
[----:B---3--:R-:W-:-:S05]  /*7c50*/  LEA R4, P6, R17, R0, 0x1 ;  /* 0x0000000011047211 */ /* 0x008fca00078c08ff */
[----:B------:R0:W-:Y:S04]  /*7c60*/  STL [R1+0xe68], R4 ;  /* 0x000e680401007387 */ /* 0x0001e80000100800 */
[----:B0-----:R-:W3:Y:S04]  /*7c70*/  LDL.LU R4, [R1] ;  /* 0x0000000001047983 */ /* 0x001ee80000300800 */
[----:B------:R5:W-:Y:S02]  /*7c80*/  STL [R1+0xe34], R24 ;  /* 0x000e341801007387 */ /* 0x000be40000100800 */
[----:B-----5:R-:W-:-:S05]  /*7c90*/  LEA R24, P0, R16, R0, 0x1 ;  /* 0x0000000010187211 */ /* 0x020fca00078008ff */
[----:B------:R0:W-:Y:S04]  /*7ca0*/  STL [R1+0xe70], R24 ;  /* 0x000e701801007387 */ /* 0x0001e80000100800 */
[----:B0-----:R-:W5:Y:S04]  /*7cb0*/  LDL.LU R24, [R1+0x1114] ;  /* 0x0011140001187983 */ /* 0x001f680000300800 */
[----:B------:R0:W-:Y:S02]  /*7cc0*/  STL [R1+0xe3c], R23 ;  /* 0x000e3c1701007387 */ /* 0x0001e40000100800 */
[----:B0-----:R-:W-:-:S05]  /*7cd0*/  LEA R23, P1, R15, R0, 0x1 ;  /* 0x000000000f177211 */ /* 0x001fca00078208ff */
[----:B------:R0:W-:Y:S01]  /*7ce0*/  STL [R1+0xe78], R23 ;  /* 0x000e781701007387 */ /* 0x0001e20000100800 */
[----:B------:R-:W-:-:S03]  /*7cf0*/  LEA.HI.X.SX32 R20, R20, R2, 0x1, P3 ;  /* 0x0000000214147211 */ /* 0x000fc600018f0eff */
[----:B0-----:R-:W3:Y:S04]  /*7d00*/  LDL.LU R23, [R1+0x1110] ;  /* 0x0011100001177983 */ /* 0x001ee80000300800 */
        /* <DEDUP_REMOVED lines=14> */
[----:B0-----:R-:W5:Y:S04]  /*7df0*/  LDL.LU R19, [R1+0x1104] ;  /* 0x0011040001137983 */ /* 0x001f680000300800 */
        /* <DEDUP_REMOVED lines=21> */
[----:B--2---:R-:W-:-:S05]  /*7f50*/  LEA R14, P2, R9, R0, 0x1 ;  /* 0x00000000090e7211 */ /* 0x004fca00078408ff */
[----:B------:R0:W-:Y:S01]  /*7f60*/  STL [R1+0xeb8], R14 ;  /* 0x000eb80e01007387 */ /* 0x0001e20000100800 */
[----:B------:R-:W-:-:S03]  /*7f70*/  LEA.HI.X.SX32 R12, R12, R2, 0x1, P4 ;  /* 0x000000020c0c7211 */ /* 0x000fc600020f0eff */
[----:B0-----:R-:W2:Y:S04]  /*7f80*/  LDL.LU R14, [R1+0x10f0] ;  /* 0x0010f000010e7983 */ /* 0x001ea80000300800 */
[----:B------:R0:W-:Y:S02]  /*7f90*/  STL [R1+0xe84], R13 ;  /* 0x000e840d01007387 */ /* 0x0001e40000100800 */
[----:B0-----:R-:W-:-:S05]  /*7fa0*/  LEA R13, P3, R8, R0, 0x1 ;  /* 0x00000000080d7211 */ /* 0x001fca00078608ff */
        /* <DEDUP_REMOVED lines=9> */
[----:B----4-:R-:W-:-:S05]  /*8040*/  LEA R28, P5, R7, R0, 0x1 ;  /* 0x00000000071c7211 */ /* 0x010fca00078a08ff */
[----:B------:R0:W-:Y:S04]  /*8050*/  STL [R1+0xed0], R28 ;  /* 0x000ed01c01007387 */ /* 0x0001e80000100800 */
[----:B0-----:R-:W4:Y:S04]  /*8060*/  LDL.LU R28, [R1+0x10e4] ;  /* 0x0010e400011c7983 */ /* 0x001f280000300800 */
[----:B------:R0:W-:Y:S02]  /*8070*/  STL [R1+0xe9c], R29 ;  /* 0x000e9c1d01007387 */ /* 0x0001e40000100800 */
[----:B0-----:R-:W-:-:S05]  /*8080*/  LEA R29, P6, R3, R0, 0x1 ;  /* 0x00000000031d7211 */ /* 0x001fca00078c08ff */
[----:B------:R0:W-:Y:S04]  /*8090*/  STL [R1+0xed8], R29 ;  /* 0x000ed81d01007387 */ /* 0x0001e80000100800 */
[----:B0-----:R-:W2:Y:S01]  /*80a0*/  LDL.LU R29, [R1+0x10e0] ;  /* 0x0010e000011d7983 */ /* 0x001ea20000300800 */
[-C--:B------:R-:W-:Y:S02]  /*80b0*/  LEA.HI.X.SX32 R11, R11, R2.reuse, 0x1, P0 ;  /* 0x000000020b0b7211 */ /* 0x080fe400000f0eff */
[----:B------:R-:W-:-:S03]  /*80c0*/  LEA.HI.X.SX32 R10, R10, R2, 0x1, P1 ;  /* 0x000000020a0a7211 */ /* 0x000fc600008f0eff */
[----:B------:R0:W-:Y:S02]  /*80d0*/  STL [R1+0xea4], R11 ;  /* 0x000ea40b01007387 */ /* 0x0001e40000100800 */
[----:B0-----:R-:W-:-:S05]  /*80e0*/  LEA R11, P0, R6, R0, 0x1 ;  /* 0x00000000060b7211 */ /* 0x001fca00078008ff */
[----:B------:R3:W-:Y:S04]  /*80f0*/  STL [R1+0xee0], R11 ;  /* 0x000ee00b01007387 */ /* 0x0007e80000100800 */
[----:B------:R0:W-:Y:S01]  /*8100*/  STL [R1+0xeac], R10 ;  /* 0x000eac0a01007387 */ /* 0x0001e20000100800 */
[----:B---3--:R-:W-:Y:S02]  /*8110*/  LEA R11, P1, R4, R0, 0x1 ;  /* 0x00000000040b7211 */ /* 0x008fe400078208ff */
[----:B0-----:R-:W-:-:S03]  /*8120*/  LEA.HI.X.SX32 R10, R9, R2, 0x1, P2 ;  /* 0x00000002090a7211 */ /* 0x001fc600010f0eff */
[----:B------:R-:W-:Y:S01]  /*8130*/  STL [R1+0xee8], R11 ;  /* 0x000ee80b01007387 */ /* 0x000fe20000100800 */
[----:B------:R-:W-:-:S03]  /*8140*/  LEA.HI.X.SX32 R8, R8, R2, 0x1, P3 ;  /* 0x0000000208087211 */ /* 0x000fc600018f0eff */
[----:B------:R4:W-:Y:S02]  /*8150*/  STL [R1+0xeb4], R10 ;  /* 0x000eb40a01007387 */ /* 0x0009e40000100800 */
[-C--:B----4-:R-:W-:Y:S02]  /*8160*/  LEA R10, P3, R28, R0.reuse, 0x1 ;  /* 0x000000001c0a7211 */ /* 0x090fe400078608ff */
[----:B--2---:R-:W-:-:S05]  /*8170*/  LEA R9, P2, R29, R0, 0x1 ;  /* 0x000000001d097211 */ /* 0x004fca00078408ff */
[----:B------:R0:W-:Y:S04]  /*8180*/  STL [R1+0xef0], R9 ;  /* 0x000ef00901007387 */ /* 0x0001e80000100800 */
[----:B------:R1:W-:Y:S01]  /*8190*/  STL [R1+0xebc], R8 ;  /* 0x000ebc0801007387 */ /* 0x0003e20000100800 */
[----:B0-----:R-:W-:-:S03]  /*81a0*/  LEA.HI.X.SX32 R9, R5, R2, 0x1, P4 ;  /* 0x0000000205097211 */ /* 0x001fc600020f0eff */
[----:B------:R-:W-:Y:S01]  /*81b0*/  STL [R1+0xef8], R10 ;  /* 0x000ef80a01007387 */ /* 0x000fe20000100800 */
[----:B-1----:R-:W-:-:S03]  /*81c0*/  LEA R8, P4, R12, R0, 0x1 ;  /* 0x000000000c087211 */ /* 0x002fc600078808ff */
[----:B------:R-:W2:Y:S04]  /*81d0*/  LDL.LU R5, [R1+0xbc] ;  /* 0x0000bc0001057983 */ /* 0x000ea80000300800 */
[----:B------:R0:W-:Y:S04]  /*81e0*/  STL [R1+0xec4], R9 ;  /* 0x000ec40901007387 */ /* 0x0001e80000100800 */
[----:B------:R1:W-:Y:S01]  /*81f0*/  STL [R1+0xf00], R8 ;  /* 0x000f000801007387 */ /* 0x0003e20000100800 */
[-C--:B0-----:R-:W-:Y:S02]  /*8200*/  LEA.HI.X.SX32 R9, R7, R2.reuse, 0x1, P5 ;  /* 0x0000000207097211 */ /* 0x081fe400028f0eff */
[----:B------:R-:W-:-:S03]  /*8210*/  LEA.HI.X.SX32 R7, R3, R2, 0x1, P6 ;  /* 0x0000000203077211 */ /* 0x000fc600030f0eff */
[----:B------:R0:W-:Y:S04]  /*8220*/  STL [R1+0xecc], R9 ;  /* 0x000ecc0901007387 */ /* 0x0001e80000100800 */
[----:B------:R-:W3:Y:S01]  /*8230*/  LDL.LU R3, [R1+0xc0] ;  /* 0x0000c00001037983 */ /* 0x000ee20000300800 */
[----:B-1----:R-:W-:-:S05]  /*8240*/  LEA R8, P5, R13, R0, 0x1 ;  /* 0x000000000d087211 */ /* 0x002fca00078a08ff */
[----:B------:R1:W-:Y:S01]  /*8250*/  STL [R1+0xf08], R8 ;  /* 0x000f080801007387 */ /* 0x0003e20000100800 */
[----:B0-----:R-:W-:-:S03]  /*8260*/  LEA R9, P6, R14, R0, 0x1 ;  /* 0x000000000e097211 */ /* 0x001fc600078c08ff */
[----:B------:R5:W-:Y:S01]  /*8270*/  STL [R1+0xed4], R7 ;  /* 0x000ed40701007387 */ /* 0x000be20000100800 */
[-C--:B-1----:R-:W-:Y:S02]  /*8280*/  LEA.HI.X.SX32 R8, R6, R2.reuse, 0x1, P0 ;  /* 0x0000000206087211 */ /* 0x082fe400000f0eff */
[----:B------:R-:W-:Y:S02]  /*8290*/  LEA.HI.X.SX32 R6, R4, R2, 0x1, P1 ;  /* 0x0000000204067211 */ /* 0x000fe400008f0eff */
[-C--:B-----5:R-:W-:Y:S01]  /*82a0*/  LEA R7, P0, R15, R0.reuse, 0x1 ;  /* 0x000000000f077211 */ /* 0x0a0fe200078008ff */
[----:B------:R-:W-:Y:S01]  /*82b0*/  STL [R1+0xf10], R9 ;  /* 0x000f100901007387 */ /* 0x000fe20000100800 */
[----:B------:R-:W-:-:S03]  /*82c0*/  LEA R4, P1, R16, R0, 0x1 ;  /* 0x0000000010047211 */ /* 0x000fc600078208ff */
[----:B------:R-:W-:Y:S04]  /*82d0*/  STL [R1+0xedc], R8 ;  /* 0x000edc0801007387 */ /* 0x000fe80000100800 */
[----:B------:R0:W-:Y:S04]  /*82e0*/  STL [R1+0xf18], R7 ;  /* 0x000f180701007387 */ /* 0x0001e80000100800 */
[----:B------:R1:W-:Y:S04]  /*82f0*/  STL [R1+0xee4], R6 ;  /* 0x000ee40601007387 */ /* 0x0003e80000100800 */
[----:B------:R4:W-:Y:S01]  /*8300*/  STL [R1+0xf20], R4 ;  /* 0x000f200401007387 */ /* 0x0009e20000100800 */
[----:B0-----:R-:W-:-:S02]  /*8310*/  LEA.HI.X.SX32 R7, R29, R2, 0x1, P2 ;  /* 0x000000021d077211 */ /* 0x001fc400010f0eff */
[----:B-1----:R-:W-:-:S03]  /*8320*/  LEA R6, P2, R17, R0, 0x1 ;  /* 0x0000000011067211 */ /* 0x002fc600078408ff */
[----:B------:R0:W-:Y:S01]  /*8330*/  STL [R1+0xeec], R7 ;  /* 0x000eec0701007387 */ /* 0x0001e20000100800 */
[----:B----4-:R-:W-:-:S03]  /*8340*/  LEA.HI.X.SX32 R4, R28, R2, 0x1, P3 ;  /* 0x000000021c047211 */ /* 0x010fc600018f0eff */
[----:B------:R1:W-:Y:S04]  /*8350*/  STL [R1+0xf28], R6 ;  /* 0x000f280601007387 */ /* 0x0003e80000100800 */
[----:B------:R4:W-:Y:S01]  /*8360*/  STL [R1+0xef4], R4 ;  /* 0x000ef40401007387 */ /* 0x0009e20000100800 */
[----:B0-----:R-:W-:Y:S02]  /*8370*/  LEA R7, P3, R18, R0, 0x1 ;  /* 0x0000000012077211 */ /* 0x001fe400078608ff */
[----:B-1----:R-:W-:-:S03]  /*8380*/  LEA.HI.X.SX32 R6, R12, R2, 0x1, P4 ;  /* 0x000000020c067211 */ /* 0x002fc600020f0eff */
[----:B------:R0:W-:Y:S01]  /*8390*/  STL [R1+0xf30], R7 ;  /* 0x000f300701007387 */ /* 0x0001e20000100800 */
[----:B----4-:R-:W-:-:S03]  /*83a0*/  LEA R4, P4, R19, R0, 0x1 ;  /* 0x0000000013047211 */ /* 0x010fc600078808ff */
[----:B------:R1:W-:Y:S04]  /*83b0*/  STL [R1+0xefc], R6 ;  /* 0x000efc0601007387 */ /* 0x0003e80000100800 */
[----:B------:R4:W-:Y:S01]  /*83c0*/  STL [R1+0xf38], R4 ;  /* 0x000f380401007387 */ /* 0x0009e20000100800 */
[----:B0-----:R-:W-:Y:S02]  /*83d0*/  LEA.HI.X.SX32 R7, R13, R2, 0x1, P5 ;  /* 0x000000020d077211 */ /* 0x001fe400028f0eff */
        /* <DEDUP_REMOVED lines=9> */
[----:B------:R1:W-:Y:S01]  /*8470*/  STL [R1+0xf14], R6 ;  /* 0x000f140601007387 */ /* 0x0003e20000100800 */
[----:B------:R-:W-:-:S03]  /*8480*/  IMAD R25, R25, c[0x0][0x190], RZ ;  /* 0x0000640019197a24 */ /* 0x000fc600078e02ff */
[----:B------:R4:W-:Y:S01]  /*8490*/  STL [R1+0xf4c], R4 ;  /* 0x000f4c0401007387 */ /* 0x0009e20000100800 */
[----:B0-----:R-:W-:Y:S01]  /*84a0*/  LEA.HI.X.SX32 R7, R16, R2, 0x1, P1 ;  /* 0x0000000210077211 */ /* 0x001fe200008f0eff */
[----:B------:R-:W-:Y:S01]  /*84b0*/  IMAD R26, R26, c[0x0][0x190], RZ ;  /* 0x000064001a1a7a24 */ /* 0x000fe200078e02ff */
[----:B-1----:R-:W-:-:S03]  /*84c0*/  LEA R6, P1, R24, R0, 0x1 ;  /* 0x0000000018067211 */ /* 0x002fc600078208ff */
[----:B------:R0:W-:Y:S01]  /*84d0*/  STL [R1+0xf1c], R7 ;  /* 0x000f1c0701007387 */ /* 0x0001e20000100800 */
[----:B----4-:R-:W-:-:S03]  /*84e0*/  LEA.HI.X.SX32 R4, R17, R2, 0x1, P2 ;  /* 0x0000000211047211 */ /* 0x010fc600010f0eff */
[----:B------:R1:W-:Y:S01]  /*84f0*/  STL [R1+0xf50], R6 ;  /* 0x000f500601007387 */ /* 0x0003e20000100800 */
[----:B------:R-:W-:-:S03]  /*8500*/  IMAD R27, R27, c[0x0][0x190], RZ ;  /* 0x000064001b1b7a24 */ /* 0x000fc600078e02ff */
        /* <DEDUP_REMOVED lines=8> */
[----:B0-----:R-:W-:Y:S02]  /*8590*/  LEA.HI.X.SX32 R7, R19, R2, 0x1, P4 ;  /* 0x0000000213077211 */ /* 0x001fe400020f0eff */
[----:B-1----:R-:W-:-:S03]  /*85a0*/  LEA R6, P4, R27, R0, 0x1 ;  /* 0x000000001b067211 */ /* 0x002fc600078808ff */
[----:B------:R-:W-:Y:S01]  /*85b0*/  STL [R1+0xf34], R7 ;  /* 0x000f340701007387 */ /* 0x000fe20000100800 */
[----:B----4-:R-:W-:-:S03]  /*85c0*/  LEA.HI.X.SX32 R4, R20, R2, 0x1, P5 ;  /* 0x0000000214047211 */ /* 0x010fc600028f0eff */
[----:B------:R0:W-:Y:S04]  /*85d0*/  STL [R1+0xf5c], R6 ;  /* 0x000f5c0601007387 */ /* 0x0001e80000100800 */
[----:B------:R1:W-:Y:S01]  /*85e0*/  STL [R1+0xf3c], R4 ;  /* 0x000f3c0401007387 */ /* 0x0003e20000100800 */
[----:B0-----:R-:W-:Y:S02]  /*85f0*/  LEA.HI.X.SX32 R6, R22, R2, 0x1, P6 ;  /* 0x0000000216067211 */ /* 0x001fe400030f0eff */
[----:B-1----:R-:W-:Y:S02]  /*8600*/  LEA R4, P6, R21, R0, 0x1 ;  /* 0x0000000015047211 */ /* 0x002fe400078c08ff */
[-C--:B------:R-:W-:Y:S01]  /*8610*/  LEA.HI.X.SX32 R0, R23, R2.reuse, 0x1, P0 ;  /* 0x0000000217007211 */ /* 0x080fe200000f0eff */
[----:B------:R-:W-:Y:S04]  /*8620*/  STL [R1+0xf44], R6 ;  /* 0x000f440601007387 */ /* 0x000fe80000100800 */
[----:B------:R-:W-:Y:S04]  /*8630*/  STL [R1+0xdd4], R4 ;  /* 0x000dd40401007387 */ /* 0x000fe80000100800 */
[----:B------:R0:W-:Y:S02]  /*8640*/  STL [R1+0xdc0], R0 ;  /* 0x000dc00001007387 */ /* 0x0001e40000100800 */
[----:B0-----:R-:W-:Y:S01]  /*8650*/  LEA.HI.X.SX32 R0, R25, R2, 0x1, P2 ;  /* 0x0000000219007211 */ /* 0x001fe200010f0eff */
[----:B------:R-:W-:-:S04]  /*8660*/  IMAD.MOV.U32 R4, RZ, RZ, c[0x0][0x188] ;  /* 0x00006200ff047624 */ /* 0x000fc800078e00ff */
[----:B------:R-:W-:Y:S02]  /*8670*/  IMAD R4, R4, 0x7f, RZ ;  /* 0x0000007f04047824 */ /* 0x000fe400078e02ff */
[----:B------:R-:W-:Y:S01]  /*8680*/  IMAD.MOV.U32 R10, RZ, RZ, c[0x0][0x188] ;  /* 0x00006200ff0a7624 */ /* 0x000fe200078e00ff */
[----:B--2---:R-:W-:-:S04]  /*8690*/  LEA R12, P5, R5, c[0x0][0x160], 0x1 ;  /* 0x00005800050c7a11 */ /* 0x004fc800078a08ff */
[----:B------:R-:W-:Y:S02]  /*86a0*/  LEA.HI.X.SX32 R13, R5, c[0x0][0x164], 0x1, P5 ;  /* 0x00005900050d7a11 */ /* 0x000fe400028f0eff */
[----:B------:R-:W-:-:S05]  /*86b0*/  LEA.HI.X.SX32 R5, R24, R2, 0x1, P1 ;  /* 0x0000000218057211 */ /* 0x000fca00008f0eff */
[----:B------:R-:W-:Y:S04]  /*86c0*/  STL [R1+0xdc4], R5 ;  /* 0x000dc40501007387 */ /* 0x000fe80000100800 */
[----:B------:R0:W-:Y:S01]  /*86d0*/  STL [R1+0xdc8], R0 ;  /* 0x000dc80001007387 */ /* 0x0001e20000100800 */
[----:B---3--:R-:W-:-:S04]  /*86e0*/  LEA R8, P0, R3, c[0x0][0x160], 0x1 ;  /* 0x0000580003087a11 */ /* 0x008fc800078008ff */
[----:B------:R-:W-:Y:S02]  /*86f0*/  LEA.HI.X.SX32 R9, R3, c[0x0][0x164], 0x1, P0 ;  /* 0x0000590003097a11 */ /* 0x000fe400000f0eff */
[-C--:B------:R-:W-:Y:S02]  /*8700*/  LEA.HI.X.SX32 R3, R26, R2.reuse, 0x1, P3 ;  /* 0x000000021a037211 */ /* 0x080fe400018f0eff */
[----:B0-----:R-:W-:Y:S01]  /*8710*/  LEA.HI.X.SX32 R0, R27, R2, 0x1, P4 ;  /* 0x000000021b007211 */ /* 0x001fe200020f0eff */
[----:B------:R-:W-:Y:S04]  /*8720*/  STL.64 [R1+0x390], R12 ;  /* 0x0003900c01007387 */ /* 0x000fe80000100a00 */
[----:B------:R0:W-:Y:S01]  /*8730*/  STL [R1+0xdcc], R3 ;  /* 0x000dcc0301007387 */ /* 0x0001e20000100800 */
[----:B------:R-:W-:-:S03]  /*8740*/  IMAD.WIDE R6, R4, 0x2, R12 ;  /* 0x0000000204067825 */ /* 0x000fc600078e020c */
[----:B------:R-:W-:Y:S04]  /*8750*/  STL.64 [R1+0x398], R8 ;  /* 0x0003980801007387 */ /* 0x000fe80000100a00 */
[----:B------:R1:W-:Y:S01]  /*8760*/  STL [R1+0xdd0], R0 ;  /* 0x000dd00001007387 */ /* 0x0003e20000100800 */
[----:B0-----:R-:W-:Y:S02]  /*8770*/  IMAD.MOV.U32 R3, RZ, RZ, c[0x0][0x188] ;  /* 0x00006200ff037624 */ /* 0x001fe400078e00ff */
[----:B------:R-:W-:-:S04]  /*8780*/  IMAD.WIDE R4, R4, 0x2, R8 ;  /* 0x0000000204047825 */ /* 0x000fc800078e0208 */
[----:B------:R-:W-:Y:S01]  /*8790*/  IMAD R11, R3, 0x7e, RZ ;  /* 0x0000007e030b7824 */ /* 0x000fe200078e02ff */
[----:B-1----:R-:W-:-:S03]  /*87a0*/  LEA.HI.X.SX32 R0, R21, R2, 0x1, P6 ;  /* 0x0000000215007211 */ /* 0x002fc600030f0eff */
[C---:B------:R-:W-:Y:S02]  /*87b0*/  IMAD.WIDE R2, R11.reuse, 0x2, R12 ;  /* 0x000000020b027825 */ /* 0x040fe400078e020c */
[----:B------:R-:W-:Y:S04]  /*87c0*/  STL [R1+0x5c8], R0 ;  /* 0x0005c80001007387 */ /* 0x000fe80000100800 */
[----:B------:R-:W-:Y:S04]  /*87d0*/  STL [R1+0x5d0], R6 ;  /* 0x0005d00601007387 */ /* 0x000fe80000100800 */
[----:B------:R0:W-:Y:S04]  /*87e0*/  STL [R1+0x5cc], R7 ;  /* 0x0005cc0701007387 */ /* 0x0001e80000100800 */
[----:B------:R1:W-:Y:S04]  /*87f0*/  STL [R1+0xdb0], R4 ;  /* 0x000db00401007387 */ /* 0x0003e80000100800 */
[----:B------:R-:W-:Y:S01]  /*8800*/  STL [R1+0x5d4], R5 ;  /* 0x0005d40501007387 */ /* 0x000fe20000100800 */
[----:B0-----:R-:W-:-:S03]  /*8810*/  IMAD.WIDE R6, R11, 0x2, R8 ;  /* 0x000000020b067825 */ /* 0x001fc600078e0208 */
[----:B------:R-:W-:Y:S01]  /*8820*/  STL [R1+0xdbc], R2 ;  /* 0x000dbc0201007387 */ /* 0x000fe20000100800 */
[----:B-1----:R-:W-:-:S03]  /*8830*/  IMAD R4, R10, 0x7d, RZ ;  /* 0x0000007d0a047824 */ /* 0x002fc600078e02ff */
[----:B------:R0:W-:Y:S01]  /*8840*/  STL [R1+0xdb4], R3 ;  /* 0x000db40301007387 */ /* 0x0001e20000100800 */
[----:B------:R-:W-:-:S03]  /*8850*/  IMAD R0, R10, 0x7c, RZ ;  /* 0x0000007c0a007824 */ /* 0x000fc600078e02ff */
[----:B------:R-:W-:Y:S01]  /*8860*/  STL [R1+0xdb8], R6 ;  /* 0x000db80601007387 */ /* 0x000fe20000100800 */
[----:B0-----:R-:W-:-:S03]  /*8870*/  IMAD.WIDE R2, R4, 0x2, R12 ;  /* 0x0000000204027825 */ /* 0x001fc600078e020c */
[----:B------:R0:W-:Y:S01]  /*8880*/  STL [R1+0xd90], R7 ;  /* 0x000d900701007387 */ /* 0x0001e20000100800 */
[----:B------:R-:W-:-:S03]  /*8890*/  IMAD.WIDE R4, R4, 0x2, R8 ;  /* 0x0000000204047825 */ /* 0x000fc600078e0208 */
[----:B------:R-:W-:Y:S04]  /*88a0*/  STL [R1+0xdac], R2 ;  /* 0x000dac0201007387 */ /* 0x000fe80000100800 */
[----:B------:R1:W-:Y:S04]  /*88b0*/  STL [R1+0xda4], R3 ;  /* 0x000da40301007387 */ /* 0x0003e80000100800 */
[----:B------:R2:W-:Y:S01]  /*88c0*/  STL [R1+0xda8], R4 ;  /* 0x000da80401007387 */ /* 0x0005e20000100800 */
[----:B0-----:R-:W-:-:S04]  /*88d0*/  IMAD.WIDE R6, R0, 0x2, R8 ;  /* 0x0000000200067825 */ /* 0x001fc800078e0208 */
[----:B-1----:R-:W-:Y:S01]  /*88e0*/  IMAD.WIDE R2, R0, 0x2, R12 ;  /* 0x0000000200027825 */ /* 0x002fe200078e020c */
[----:B------:R-:W-:Y:S03]  /*88f0*/  STL [R1+0xd9c], R5 ;  /* 0x000d9c0501007387 */ /* 0x000fe60000100800 */
[C---:B--2---:R-:W-:Y:S01]  /*8900*/  IMAD R4, R10.reuse, 0x7b, RZ ;  /* 0x0000007b0a047824 */ /* 0x044fe200078e02ff */
[----:B------:R-:W-:Y:S04]  /*8910*/  STL [R1+0xda0], R2 ;  /* 0x000da00201007387 */ /* 0x000fe80000100800 */
        /* <DEDUP_REMOVED lines=30> */
[----:B------:R1:W-:Y:S01]  /*8b00*/  STL [R1+0xd58], R6 ;  /* 0x000d580601007387 */ /* 0x0003e20000100800 */
[----:B0-----:R-:W-:-:S03]  /*8b10*/  IMAD.WIDE R2, R4, 0x2, R12 ;  /* 0x0000000204027825 */ /* 0x001fc600078e020c */
[----:B------:R-:W-:Y:S01]  /*8b20*/  STL [R1+0x5d8], R7 ;  /* 0x0005d80701007387 */ /* 0x000fe20000100800 */
[----:B------:R-:W-:-:S03]  /*8b30*/  IMAD.WIDE R4, R4, 0x2, R8 ;  /* 0x0000000204047825 */ /* 0x000fc600078e0208 */
[----:B------:R-:W-:Y:S04]  /*8b40*/  STL [R1+0xd4c], R2 ;  /* 0x000d4c0201007387 */ /* 0x000fe80000100800 */
[----:B------:R0:W-:Y:S01]  /*8b50*/  STL [R1+0xd44], R3 ;  /* 0x000d440301007387 */ /* 0x0001e20000100800 */
[----:B-1----:R-:W-:-:S03]  /*8b60*/  IMAD R6, R10, 0x75, RZ ;  /* 0x000000750a067824 */ /* 0x002fc600078e02ff */
[----:B------:R-:W-:Y:S01]  /*8b70*/  STL [R1+0xd48], R4 ;  /* 0x000d480401007387 */ /* 0x000fe20000100800 */
[----:B0-----:R-:W-:-:S03]  /*8b80*/  IMAD.WIDE R2, R0, 0x2, R12 ;  /* 0x0000000200027825 */ /* 0x001fc600078e020c */
[----:B------:R0:W-:Y:S04]  /*8b90*/  STL [R1+0xd3c], R5 ;  /* 0x000d3c0501007387 */ /* 0x0001e80000100800 */
[----:B------:R-:W-:Y:S04]  /*8ba0*/  STL [R1+0xd40], R2 ;  /* 0x000d400201007387 */ /* 0x000fe80000100800 */
[----:B------:R1:W-:Y:S01]  /*8bb0*/  STL [R1+0xd34], R3 ;  /* 0x000d340301007387 */ /* 0x0003e20000100800 */
[----:B0-----:R-:W-:-:S04]  /*8bc0*/  IMAD.WIDE R4, R0, 0x2, R8 ;  /* 0x0000000200047825 */ /* 0x001fc800078e0208 */
[----:B------:R-:W-:Y:S01]  /*8bd0*/  IMAD R0, R10, 0x74, RZ ;  /* 0x000000740a007824 */ /* 0x000fe200078e02ff */
[----:B------:R-:W-:Y:S01]  /*8be0*/  STL [R1+0xd38], R4 ;  /* 0x000d380401007387 */ /* 0x000fe20000100800 */
[----:B-1----:R-:W-:-:S03]  /*8bf0*/  IMAD.WIDE R2, R6, 0x2, R12 ;  /* 0x0000000206027825 */ /* 0x002fc600078e020c */
        /* <DEDUP_REMOVED lines=361> */
[----:B------:R-:W-:-:S03]  /*a290*/  IMAD.SHL.U32 R0, R10, 0x40, RZ ;  /* 0x000000400a007824 */ /* 0x000fc600078e00ff */
        /* <DEDUP_REMOVED lines=439> */
[----:B------:R1:W-:Y:S01]  /*be10*/  STL [R1+0xd00], R3 ;  /* 0x000d000301007387 */ /* 0x0003e20000100800 */
[----:B0-----:R-:W-:-:S03]  /*be20*/  IMAD.WIDE R4, R0, 0x2, R8 ;  /* 0x0000000200047825 */ /* 0x001fc600078e0208 */
[----:B------:R-:W-:Y:S01]  /*be30*/  STL [R1+0xd0c], R6 ;  /* 0x000d0c0601007387 */ /* 0x000fe20000100800 */
[----:B-1----:R-:W-:-:S03]  /*be40*/  IMAD.WIDE R2, R0, 0x2, R12 ;  /* 0x0000000200027825 */ /* 0x002fc600078e020c */
[----:B------:R0:W-:Y:S04]  /*be50*/  STL [R1+0xd08], R7 ;  /* 0x000d080701007387 */ /* 0x0001e80000100800 */
[----:B------:R-:W-:Y:S04]  /*be60*/  STL [R1+0xd14], R2 ;  /* 0x000d140201007387 */ /* 0x000fe80000100800 */
[----:B------:R1:W-:Y:S01]  /*be70*/  STL [R1+0xd10], R3 ;  /* 0x000d100301007387 */ /* 0x0003e20000100800 */
[----:B0-----:R-:W-:-:S03]  /*be80*/  IMAD.WIDE R6, R10, 0x2, R12 ;  /* 0x000000020a067825 */ /* 0x001fc600078e020c */
[----:B------:R0:W-:Y:S04]  /*be90*/  STL [R1+0xd1c], R4 ;  /* 0x000d1c0401007387 */ /* 0x0001e80000100800 */
[----:B------:R-:W-:Y:S01]  /*bea0*/  STL [R1+0xd18], R5 ;  /* 0x000d180501007387 */ /* 0x000fe20000100800 */
[----:B-1----:R-:W-:-:S03]  /*beb0*/  IMAD.WIDE R2, R10, 0x2, R8 ;  /* 0x000000020a027825 */ /* 0x002fc600078e0208 */
[----:B------:R-:W-:Y:S04]  /*bec0*/  STL [R1+0xd24], R6 ;  /* 0x000d240601007387 */ /* 0x000fe80000100800 */
[----:B------:R-:W-:Y:S04]  /*bed0*/  STL [R1+0xd20], R7 ;  /* 0x000d200701007387 */ /* 0x000fe80000100800 */
[----:B------:R1:W-:Y:S04]  /*bee0*/  STL [R1+0xd2c], R2 ;  /* 0x000d2c0201007387 */ /* 0x0003e80000100800 */
[----:B------:R2:W-:Y:S04]  /*bef0*/  STL [R1+0xd28], R3 ;  /* 0x000d280301007387 */ /* 0x0005e80000100800 */
[----:B------:R-:W-:Y:S04]  /*bf00*/  STL [R1+0x5bc], RZ ;  /* 0x0005bcff01007387 */ /* 0x000fe80000100800 */
        /* <DEDUP_REMOVED lines=64> */
[----:B------:R-:W2:Y:S04]  /*c310*/  LDL.LU R9, [R1+0xcc] ;  /* 0x0000cc0001097983 */ /* 0x000ea80000300800 */
[----:B------:R-:W3:Y:S04]  /*c320*/  S2R R8, SR_TID.X ;  /* 0x0000000000087919 */ /* 0x000ee80000002100 */
[----:B------:R-:W-:Y:S04]  /*c330*/  STL [R1+0x2e0], RZ ;  /* 0x0002e0ff01007387 */ /* 0x000fe80000100800 */
[----:B------:R-:W-:Y:S04]  /*c340*/  STL [R1+0x2e4], RZ ;  /* 0x0002e4ff01007387 */ /* 0x000fe80000100800 */
[----:B------:R-:W-:Y:S04]  /*c350*/  STL [R1+0x2e8], RZ ;  /* 0x0002e8ff01007387 */ /* 0x000fe80000100800 */
[----:B------:R-:W-:Y:S04]  /*c360*/  STL [R1+0x2ec], RZ ;  /* 0x0002ecff01007387 */ /* 0x000fe80000100800 */
[----:B------:R-:W-:Y:S04]  /*c370*/  STL [R1+0x2b0], RZ ;  /* 0x0002b0ff01007387 */ /* 0x000fe80000100800 */
[----:B------:R-:W-:Y:S04]  /*c380*/  STL [R1+0x2b4], RZ ;  /* 0x0002b4ff01007387 */ /* 0x000fe80000100800 */
[----:B------:R-:W-:Y:S01]  /*c390*/  STL [R1+0x2b8], RZ ;  /* 0x0002b8ff01007387 */ /* 0x000fe20000100800 */
[----:B---3--:R-:W-:-:S03]  /*c3a0*/  LOP3.LUT R8, R8, 0x7f, RZ, 0xc0, !PT ;  /* 0x0000007f08087812 */ /* 0x008fc600078ec0ff */
[----:B------:R-:W-:Y:S04]  /*c3b0*/  STL [R1+0x2bc], RZ ;  /* 0x0002bcff01007387 */ /* 0x000fe80000100800 */
[----:B------:R-:W-:Y:S04]  /*c3c0*/  STL [R1+0x270], RZ ;  /* 0x000270ff01007387 */ /* 0x000fe80000100800 */
[----:B------:R-:W-:Y:S04]  /*c3d0*/  STL [R1+0x274], RZ ;  /* 0x000274ff01007387 */ /* 0x000fe80000100800 */
[----:B------:R-:W-:Y:S04]  /*c3e0*/  STL [R1+0x278], RZ ;  /* 0x000278ff01007387 */ /* 0x000fe80000100800 */
[----:B------:R-:W-:Y:S01]  /*c3f0*/  STL [R1+0x27c], RZ ;  /* 0x00027cff01007387 */ /* 0x000fe20000100800 */
[----:B0-----:R-:W-:-:S03]  /*c400*/  IMAD.SHL.U32 R4, R8, 0x2, RZ ;  /* 0x0000000208047824 */ /* 0x001fc600078e00ff */
[----:B------:R-:W-:Y:S04]  /*c410*/  STL [R1+0x250], RZ ;  /* 0x000250ff01007387 */ /* 0x000fe80000100800 */
[----:B------:R-:W-:Y:S04]  /*c420*/  STL [R1+0x254], RZ ;  /* 0x000254ff01007387 */ /* 0x000fe80000100800 */
[----:B------:R-:W-:Y:S04]  /*c430*/  STL [R1+0x258], RZ ;  /* 0x000258ff01007387 */ /* 0x000fe80000100800 */
[----:B------:R-:W-:Y:S04]  /*c440*/  STL [R1+0x25c], RZ ;  /* 0x00025cff01007387 */ /* 0x000fe80000100800 */
[----:B------:R-:W3:Y:S04]  /*c450*/  LDL R8, [R1+0x38c] ;  /* 0x00038c0001087983 */ /* 0x000ee80000100800 */
[----:B------:R-:W-:Y:S04]  /*c460*/  STL [R1+0x210], RZ ;  /* 0x000210ff01007387 */ /* 0x000fe80000100800 */
[----:B------:R-:W-:Y:S04]  /*c470*/  STL [R1+0x214], RZ ;  /* 0x000214ff01007387 */ /* 0x000fe80000100800 */
[----:B------:R-:W-:Y:S04]  /*c480*/  STL [R1+0x218], RZ ;  /* 0x000218ff01007387 */ /* 0x000fe80000100800 */
[----:B------:R-:W-:Y:S04]  /*c490*/  STL [R1+0x21c], RZ ;  /* 0x00021cff01007387 */ /* 0x000fe80000100800 */
[----:B------:R-:W-:Y:S04]  /*c4a0*/  STL [R1+0x220], RZ ;  /* 0x000220ff01007387 */ /* 0x000fe80000100800 */
[----:B------:R-:W-:Y:S04]  /*c4b0*/  STL [R1+0x224], RZ ;  /* 0x000224ff01007387 */ /* 0x000fe80000100800 */
[----:B------:R-:W-:Y:S04]  /*c4c0*/  STL [R1+0x228], RZ ;  /* 0x000228ff01007387 */ /* 0x000fe80000100800 */
[----:B------:R-:W-:Y:S01]  /*c4d0*/  STL [R1+0x22c], RZ ;  /* 0x00022cff01007387 */ /* 0x000fe20000100800 */
[----:B-1----:R-:W-:-:S05]  /*c4e0*/  IMAD.SHL.U32 R2, R10, 0x80, RZ ;  /* 0x000000800a027824 */ /* 0x002fca00078e00ff */
[----:B------:R-:W-:-:S04]  /*c4f0*/  SHF.R.S32.HI R0, RZ, 0x1f, R2 ;  /* 0x0000001fff007819 */ /* 0x000fc80000011402 */
[----:B------:R-:W-:Y:S02]  /*c500*/  SHF.L.U64.HI R0, R2, 0x1, R0 ;  /* 0x0000000102007819 */ /* 0x000fe40000010200 */
[C---:B------:R-:W-:Y:S02]  /*c510*/  LOP3.LUT R2, R4.reuse, 0x20, RZ, 0x3c, !PT ;  /* 0x0000002004027812 */ /* 0x040fe400078e3cff */
[C---:B------:R-:W-:Y:S01]  /*c520*/  LOP3.LUT R2, R4.reuse, 0x50, RZ, 0x3c, !PT ;  /* 0x0000005004027812 */ /* 0x040fe200078e3cff */
[----:B------:R-:W-:Y:S02]  /*c530*/  ULDC UR4, c[0x0][0x18c] ;  /* 0x0000630000047ab9 */ /* 0x000fe40000000800 */
[----:B------:R-:W-:Y:S01]  /*c540*/  USHF.L.U32 UR4, UR4, 0x7, URZ ;  /* 0x0000000704047899 */ /* 0x000fe2000800063f */
[C---:B------:R-:W-:Y:S02]  /*c550*/  LOP3.LUT R5, R4.reuse, 0x30, RZ, 0x3c, !PT ;  /* 0x0000003004057812 */ /* 0x040fe400078e3cff */
[----:B------:R-:W-:Y:S01]  /*c560*/  LOP3.LUT R5, R4, 0x60, RZ, 0x3c, !PT ;  /* 0x0000006004057812 */ /* 0x000fe200078e3cff */
[----:B------:R-:W-:-:S02]  /*c570*/  USHF.R.S32.HI UR5, URZ, 0x1f, UR4 ;  /* 0x0000001f3f057899 */ /* 0x000fc40008011404 */
[----:B------:R-:W-:Y:S02]  /*c580*/  USHF.L.U32 UR8, UR4, 0x1, URZ ;  /* 0x0000000104087899 */ /* 0x000fe4000800063f */
[----:B------:R-:W-:Y:S01]  /*c590*/  USHF.L.U64.HI UR5, UR4, 0x1, UR5 ;  /* 0x0000000104057899 */ /* 0x000fe20008010205 */
[----:B--2---:R-:W-:-:S05]  /*c5a0*/  SHF.R.S32.HI R3, RZ, 0x7, R9 ;  /* 0x00000007ff037819 */ /* 0x004fca0000011409 */
[----:B------:R0:W-:Y:S04]  /*c5b0*/  STL [R1+0xfd8], R3 ;  /* 0x000fd80301007387 */ /* 0x0001e80000100800 */
        /* <DEDUP_REMOVED lines=32> */
[----:B---3--:R-:W-:-:S03]  /*c7c0*/  LOP3.LUT R2, R8, 0x40, RZ, 0x3c, !PT ;  /* 0x0000004008027812 */ /* 0x008fc600078e3cff */
        /* <DEDUP_REMOVED lines=8> */
[----:B------:R1:W-:Y:S01]  /*c850*/  STL [R1+0xfdc], R2 ;  /* 0x000fdc0201007387 */ /* 0x0003e20000100800 */
[----:B0-----:R-:W-:-:S02]  /*c860*/  LOP3.LUT R3, R4, 0x10, RZ, 0x3c, !PT ;  /* 0x0000001004037812 */ /* 0x001fc400078e3cff */
[C---:B------:R-:W-:Y:S02]  /*c870*/  LOP3.LUT R3, R4.reuse, 0x40, RZ, 0x3c, !PT ;  /* 0x0000004004037812 */ /* 0x040fe400078e3cff */
[----:B------:R-:W-:Y:S02]  /*c880*/  LOP3.LUT R3, R4, 0x70, RZ, 0x3c, !PT ;  /* 0x0000007004037812 */ /* 0x000fe400078e3cff */
.L_x_3:
[----:B-----5:R-:W2:Y:S04]  /*c890*/  LDL.64 R4, [R1+0x398] ;  /* 0x0003980001047983 */ /* 0x020ea80000100a00 */
[----:B------:R-:W-:Y:S04]  /*c8a0*/  STL [R1+0x256c], R15 ;  /* 0x00256c0f01007387 */ /* 0x000fe80000100800 */
        /* <DEDUP_REMOVED lines=213> */
[----:B0-----:R0:W-:Y:S04]  /*d600*/  STL [R1+0x1240], R0 ;  /* 0x0012400001007387 */ /* 0x0011e80000100800 */
[----:B0-----:R-:W3:Y:S01]  /*d610*/  LDL.LU R0, [R1+0x5bc] ;  /* 0x0005bc0001007983 */ /* 0x001ee20000300800 */
[----:B-1----:R-:W-:Y:S01]  /*d620*/  IMAD.MOV.U32 R2, RZ, RZ, -0x80 ;  /* 0xffffff80ff027424 */ /* 0x002fe200078e00ff */
[----:B------:R-:W-:-:S02]  /*d630*/  PRMT R14, RZ, 0x7610, R14 ;  /* 0x00007610ff0e7816 */ /* 0x000fc4000000000e */
[----:B------:R-:W-:Y:S01]  /*d640*/  PRMT R15, RZ, 0x7610, R15 ;  /* 0x00007610ff0f7816 */ /* 0x000fe2000000000f */
[----:B---3--:R-:W-:Y:S01]  /*d650*/  IMAD R2, R0, R2, c[0x0][0x180] ;  /* 0x0000600000027624 */ /* 0x008fe200078e0202 */
[----:B------:R-:W-:Y:S04]  /*d660*/  STL [R1+0x12f8], R0 ;  /* 0x0012f80001007387 */ /* 0x000fe80000100800 */
[C---:B------:R-:W-:Y:S02]  /*d670*/  ISETP.GT.AND P0, PT, R2.reuse, RZ, PT ;  /* 0x000000ff0200720c */ /* 0x040fe40003f04270 */
[C---:B------:R-:W-:Y:S02]  /*d680*/  ISETP.GT.AND P1, PT, R2.reuse, 0x1, PT ;  /* 0x000000010200780c */ /* 0x040fe40003f24270 */
[----:B------:R-:W-:-:S09]  /*d690*/  ISETP.GT.AND P2, PT, R2, 0x2, PT ;  /* 0x000000020200780c */ /* 0x000fd20003f44270 */
[----:B--2---:R-:W2:Y:S04]  /*d6a0*/  @P0 LDG.E.U16 R14, [R4.64] ;  /* 0x00000006040e0981 */ /* 0x004ea8000c1e1500 */
[----:B--2---:R0:W-:Y:S04]  /*d6b0*/  STL [R1+0x578], R14 ;  /* 0x0005780e01007387 */ /* 0x0041e80000100800 */
[----:B0-----:R-:W2:Y:S04]  /*d6c0*/  LDL.LU R14, [R1+0x2860] ;  /* 0x00286000010e7983 */ /* 0x001ea80000300800 */
[----:B------:R-:W3:Y:S01]  /*d6d0*/  LDL.64 R4, [R1+0x390] ;  /* 0x0003900001047983 */ /* 0x000ee20000100a00 */
[----:B--2---:R-:W-:-:S03]  /*d6e0*/  PRMT R14, RZ, 0x7610, R14 ;  /* 0x00007610ff0e7816 */ /* 0x004fc6000000000e */
[----:B---3--:R-:W2:Y:S04]  /*d6f0*/  @P0 LDG.E.U16 R15, [R4.64] ;  /* 0x00000006040f0981 */ /* 0x008ea8000c1e1500 */
[----:B--2---:R0:W-:Y:S04]  /*d700*/  STL [R1+0x574], R15 ;  /* 0x0005740f01007387 */ /* 0x0041e80000100800 */
[----:B0-----:R-:W2:Y:S04]  /*d710*/  LDL.LU R15, [R1+0x285c] ;  /* 0x00285c00010f7983 */ /* 0x001ea80000300800 */
[----:B------:R-:W3:Y:S04]  /*d720*/  LDL R4, [R1+0xd28] ;  /* 0x000d280001047983 */ /* 0x000ee80000100800 */
[----:B------:R-:W3:Y:S01]  /*d730*/  LDL R5, [R1+0xd2c] ;  /* 0x000d2c0001057983 */ /* 0x000ee20000100800 */
[----:B------:R-:W-:-:S02]  /*d740*/  ISETP.GT.AND P0, PT, R2, 0x3, PT ;  /* 0x000000030200780c */ /* 0x000fc40003f04270 */
[----:B--2---:R-:W-:Y:S02]  /*d750*/  PRMT R15, RZ, 0x7610, R15 ;  /* 0x00007610ff0f7816 */ /* 0x004fe4000000000f */
[----:B---3--:R-:W-:-:S04]  /*d760*/  @P1 LOP3.LUT R5, R5, R4, RZ, 0x3c, !PT ;  /* 0x0000000405051212 */ /* 0x008fc800078e3cff */
[----:B------:R-:W-:-:S04]  /*d770*/  @P1 LOP3.LUT R4, R5, R4, RZ, 0x3c, !PT ;  /* 0x0000000405041212 */ /* 0x000fc800078e3cff */
[----:B------:R-:W-:-:S05]  /*d780*/  @P1 LOP3.LUT R5, R5, R4, RZ, 0x3c, !PT ;  /* 0x0000000405051212 */ /* 0x000fca00078e3cff */
[----:B------:R-:W2:Y:S04]  /*d790*/  @P1 LDG.E.U16 R14, [R4.64] ;  /* 0x00000006040e1981 */ /* 0x000ea8000c1e1500 */
[----:B--2---:R0:W-:Y:S04]  /*d7a0*/  STL [R1+0x570], R14 ;  /* 0x0005700e01007387 */ /* 0x0041e80000100800 */
[----:B0-----:R-:W2:Y:S04]  /*d7b0*/  LDL.LU R14, [R1+0x2858] ;  /* 0x00285800010e7983 */ /* 0x001ea80000300800 */
[----:B------:R-:W3:Y:S04]  /*d7c0*/  LDL R4, [R1+0xd20] ;  /* 0x000d200001047983 */ /* 0x000ee80000100800 */
[----:B------:R-:W3:Y:S01]  /*d7d0*/  LDL R5, [R1+0xd24] ;  /* 0x000d240001057983 */ /* 0x000ee20000100800 */
[----:B--2---:R-:W-:-:S02]  /*d7e0*/  PRMT R14, RZ, 0x7610, R14 ;  /* 0x00007610ff0e7816 */ /* 0x004fc4000000000e */
        /* <DEDUP_REMOVED lines=1468> */
[----:B0-----:R-:W2:Y:S01]  /*133b0*/  LDL.LU R15, [R1+0x25ec] ;  /* 0x0025ec00010f7983 */ /* 0x001ea20000300800 */
[----:B------:R-:W3:Y:S02]  /*133c0*/  LDL R4, [R1+0x848] ;  /* 0x0008480001047983 */ /* 0x000ee40000100800 */
[----:B------:R-:W3:Y:S01]  /*133d0*/  LDL R5, [R1+0x84c] ;  /* 0x00084c0001057983 */ /* 0x000ee20000100800 */
[----:B--2---:R-:W-:-:S02]  /*133e0*/  PRMT R15, RZ, 0x7610, R15 ;  /* 0x00007610ff0f7816 */ /* 0x004fc4000000000f */
        /* <DEDUP_REMOVED lines=293> */
[----:B------:R-:W-:-:S02]  /*14640*/  PRMT R29, RZ, 0x7610, R29 ;  /* 0x00007610ff1d7816 */ /* 0x000fc4000000001d */
[----:B------:R-:W-:Y:S02]  /*14650*/  ISETP.GT.AND P0, PT, R2, 0x60, PT ;  /* 0x000000600200780c */ /* 0x000fe40003f04270 */
        /* <DEDUP_REMOVED lines=8> */
[----:B------:R-:W3:Y:S02]  /*146e0*/  LDL R5, [R1+0x74c] ;  /* 0x00074c0001057983 */ /* 0x000ee40000100800 */
[----:B---3--:R-:W-:-:S04]  /*146f0*/  @P2 LOP3.LUT R5, R5, R4, RZ, 0x3c, !PT ;  /* 0x0000000405052212 */ /* 0x008fc800078e3cff */
[----:B------:R-:W-:-:S04]  /*14700*/  @P2 LOP3.LUT R4, R5, R4, RZ, 0x3c, !PT ;  /* 0x0000000405042212 */ /* 0x000fc800078e3cff */
[----:B------:R-:W-:-:S05]  /*14710*/  @P2 LOP3.LUT R5, R5, R4, RZ, 0x3c, !PT ;  /* 0x0000000405052212 */ /* 0x000fca00078e3cff */
[----:B------:R-:W3:Y:S04]  /*14720*/  @P2 LDG.E.U16 R14, [R4.64] ;  /* 0x00000006040e2981 */ /* 0x000ee8000c1e1500 */
[----:B---3--:R0:W-:Y:S04]  /*14730*/  STL [R1+0x3e0], R14 ;  /* 0x0003e00e01007387 */ /* 0x0081e80000100800 */
[----:B0-----:R-:W3:Y:S01]  /*14740*/  LDL.LU R14, [R1+0x2568] ;  /* 0x00256800010e7983 */ /* 0x001ee20000300800 */
[----:B------:R-:W4:Y:S02]  /*14750*/  LDL R4, [R1+0x740] ;  /* 0x0007400001047983 */ /* 0x000f240000100800 */
[----:B------:R-:W4:Y:S01]  /*14760*/  LDL R5, [R1+0x744] ;  /* 0x0007440001057983 */ /* 0x000f220000100800 */
[----:B------:R-:W-:-:S02]  /*14770*/  PRMT R28, RZ, 0x7610, R28 ;  /* 0x00007610ff1c7816 */ /* 0x000fc4000000001c */
[----:B------:R-:W-:Y:S02]  /*14780*/  PRMT R16, RZ, 0x7610, R16 ;  /* 0x00007610ff107816 */ /* 0x000fe40000000010 */
[----:B------:R-:W-:Y:S02]  /*14790*/  ISETP.GT.AND P1, PT, R2, 0x61, PT ;  /* 0x000000610200780c */ /* 0x000fe40003f24270 */
[----:B----4-:R-:W-:-:S04]  /*147a0*/  @P2 LOP3.LUT R5, R5, R4, RZ, 0x3c, !PT ;  /* 0x0000000405052212 */ /* 0x010fc800078e3cff */
[----:B------:R-:W-:-:S04]  /*147b0*/  @P2 LOP3.LUT R4, R5, R4, RZ, 0x3c, !PT ;  /* 0x0000000405042212 */ /* 0x000fc800078e3cff */
[----:B------:R-:W-:-:S05]  /*147c0*/  @P2 LOP3.LUT R5, R5, R4, RZ, 0x3c, !PT ;  /* 0x0000000405052212 */ /* 0x000fca00078e3cff */
[----:B------:R-:W4:Y:S04]  /*147d0*/  @P2 LDG.E.U16 R29, [R4.64] ;  /* 0x00000006041d2981 */ /* 0x000f28000c1e1500 */
[----:B----4-:R0:W-:Y:S04]  /*147e0*/  STL [R1+0x3dc], R29 ;  /* 0x0003dc1d01007387 */ /* 0x0101e80000100800 */
[----:B0-----:R-:W4:Y:S01]  /*147f0*/  LDL.LU R29, [R1+0x2564] ;  /* 0x00256400011d7983 */ /* 0x001f220000300800 */
[----:B------:R-:W2:Y:S02]  /*14800*/  LDL R4, [R1+0x738] ;  /* 0x0007380001047983 */ /* 0x000ea40000100800 */
[----:B------:R-:W2:Y:S02]  /*14810*/  LDL R5, [R1+0x73c] ;  /* 0x00073c0001057983 */ /* 0x000ea40000100800 */
[----:B--2---:R-:W-:-:S04]  /*14820*/  @P0 LOP3.LUT R5, R5, R4, RZ, 0x3c, !PT ;  /* 0x0000000405050212 */ /* 0x004fc800078e3cff */
[----:B------:R-:W-:-:S04]  /*14830*/  @P0 LOP3.LUT R4, R5, R4, RZ, 0x3c, !PT ;  /* 0x0000000405040212 */ /* 0x000fc800078e3cff */
[----:B------:R-:W-:-:S05]  /*14840*/  @P0 LOP3.LUT R5, R5, R4, RZ, 0x3c, !PT ;  /* 0x0000000405050212 */ /* 0x000fca00078e3cff */
[----:B------:R-:W2:Y:S04]  /*14850*/  @P0 LDG.E.U16 R28, [R4.64] ;  /* 0x00000006041c0981 */ /* 0x000ea8000c1e1500 */
[----:B--2---:R0:W-:Y:S04]  /*14860*/  STL [R1+0x58], R28 ;  /* 0x0000581c01007387 */ /* 0x0041e80000100800 */
[----:B0-----:R-:W2:Y:S01]  /*14870*/  LDL.LU R28, [R1+0x2560] ;  /* 0x00256000011c7983 */ /* 0x001ea20000300800 */
        /* <DEDUP_REMOVED lines=9> */
[----:B------:R-:W2:Y:S01]  /*14910*/  LDL R5, [R1+0x72c] ;  /* 0x00072c0001057983 */ /* 0x000ea20000100800 */
[----:B------:R-:W-:-:S02]  /*14920*/  PRMT R13, RZ, 0x7610, R13 ;  /* 0x00007610ff0d7816 */ /* 0x000fc4000000000d */
        /* <DEDUP_REMOVED lines=9> */
[----:B------:R-:W-:Y:S02]  /*149c0*/  ISETP.GT.AND P0, PT, R2, 0x62, PT ;  /* 0x000000620200780c */ /* 0x000fe40003f04270 */
        /* <DEDUP_REMOVED lines=136> */
[----:B------:R0:W2:Y:S04]  /*15250*/  @P1 LDG.E.U16 R15, [R4.64] ;  /* 0x00000006040f1981 */ /* 0x0000a8000c1e1500 */
[----:B0-----:R-:W3:Y:S04]  /*15260*/  LDL R4, [R1+0x690] ;  /* 0x0006900001047983 */ /* 0x001ee80000100800 */
[----:B------:R-:W3:Y:S01]  /*15270*/  LDL R5, [R1+0x694] ;  /* 0x0006940001057983 */ /* 0x000ee20000100800 */
[----:B------:R-:W-:-:S03]  /*15280*/  PRMT R19, RZ, 0x7610, R19 ;  /* 0x00007610ff137816 */ /* 0x000fc60000000013 */
[----:B--2---:R0:W-:Y:S04]  /*15290*/  STL [R1+0x18], R15 ;  /* 0x0000180f01007387 */ /* 0x0041e80000100800 */
[----:B0-----:R-:W2:Y:S01]  /*152a0*/  LDL R15, [R1+0x670] ;  /* 0x00067000010f7983 */ /* 0x001ea20000100800 */
[-C--:B---3--:R-:W-:Y:S02]  /*152b0*/  @P1 LOP3.LUT R5, R5, R4.reuse, RZ, 0x3c, !PT ;  /* 0x0000000405051212 */ /* 0x088fe400078e3cff */
[----:B------:R-:W-:Y:S02]  /*152c0*/  ISETP.GT.AND P2, PT, R2, 0x6b, PT ;  /* 0x0000006b0200780c */ /* 0x000fe40003f44270 */
[----:B------:R-:W-:-:S04]  /*152d0*/  @P1 LOP3.LUT R4, R5, R4, RZ, 0x3c, !PT ;  /* 0x0000000405041212 */ /* 0x000fc800078e3cff */
[----:B------:R-:W-:-:S05]  /*152e0*/  @P1 LOP3.LUT R5, R5, R4, RZ, 0x3c, !PT ;  /* 0x0000000405051212 */ /* 0x000fca00078e3cff */
[----:B------:R-:W3:Y:S04]  /*152f0*/  @P1 LDG.E.U16 R19, [R4.64] ;  /* 0x0000000604131981 */ /* 0x000ee8000c1e1500 */
[----:B---3--:R0:W-:Y:S04]  /*15300*/  STL [R1+0x14], R19 ;  /* 0x0000141301007387 */ /* 0x0081e80000100800 */
[----:B0-----:R-:W3:Y:S01]  /*15310*/  LDL.LU R19, [R1+0x251c] ;  /* 0x00251c0001137983 */ /* 0x001ee20000300800 */
        /* <DEDUP_REMOVED lines=25> */
[----:B------:R-:W2:Y:S01]  /*154b0*/  @P1 LDG.E.U16 R17, [R4.64] ;  /* 0x0000000604111981 */ /* 0x000ea2000c1e1500 */
[----:B------:R-:W-:-:S03]  /*154c0*/  PRMT R14, RZ, 0x7610, R14 ;  /* 0x00007610ff0e7816 */ /* 0x000fc6000000000e */
[----:B--2---:R0:W-:Y:S04]  /*154d0*/  STL [R1+0x8], R17 ;  /* 0x0000081101007387 */ /* 0x0041e80000100800 */
[----:B0-----:R-:W2:Y:S01]  /*154e0*/  LDL.LU R17, [R1+0x2510] ;  /* 0x0025100001117983 */ /* 0x001ea20000300800 */
[----:B------:R-:W2:Y:S02]  /*154f0*/  LDL R5, [R1+0x66c] ;  /* 0x00066c0001057983 */ /* 0x000ea40000100800 */
[----:B------:R-:W-:Y:S01]  /*15500*/  @P1 IMAD.MOV.U32 R4, RZ, RZ, R15 ;  /* 0x000000ffff041224 */ /* 0x000fe200078e000f */
[----:B------:R-:W-:Y:S02]  /*15510*/  ISETP.GT.AND P2, PT, R2, 0x70, PT ;  /* 0x000000700200780c */ /* 0x000fe40003f44270 */
[----:B----4-:R-:W-:Y:S01]  /*15520*/  PRMT R29, RZ, 0x7610, R29 ;  /* 0x00007610ff1d7816 */ /* 0x010fe2000000001d */
[----:B------:R-:W4:Y:S04]  /*15530*/  LDL R15, [R1+0xd54] ;  /* 0x000d5400010f7983 */ /* 0x000f280000100800 */
[----:B--2---:R0:W2:Y:S04]  /*15540*/  @P1 LDG.E.U16 R14, [R4.64] ;  /* 0x00000006040e1981 */ /* 0x0040a8000c1e1500 */
[----:B0-----:R-:W2:Y:S04]  /*15550*/  LDL R4, [R1+0x634] ;  /* 0x0006340001047983 */ /* 0x001ea80000100800 */
[----:B------:R-:W2:Y:S02]  /*15560*/  LDL R5, [R1+0x638] ;  /* 0x0006380001057983 */ /* 0x000ea40000100800 */
[----:B--2---:R-:W-:-:S04]  /*15570*/  @P2 LOP3.LUT R5, R5, R4, RZ, 0x3c, !PT ;  /* 0x0000000405052212 */ /* 0x004fc800078e3cff */
[----:B------:R-:W-:-:S04]  /*15580*/  @P2 LOP3.LUT R4, R5, R4, RZ, 0x3c, !PT ;  /* 0x0000000405042212 */ /* 0x000fc800078e3cff */
[----:B------:R-:W-:Y:S01]  /*15590*/  @P2 LOP3.LUT R5, R5, R4, RZ, 0x3c, !PT ;  /* 0x0000000405052212 */ /* 0x000fe200078e3cff */
[----:B------:R0:W-:Y:S04]  /*155a0*/  STL [R1+0x4], R14 ;  /* 0x0000040e01007387 */ /* 0x0001e80000100800 */
[----:B------:R1:W2:Y:S01]  /*155b0*/  @P2 LDG.E.U16 R29, [R4.64] ;  /* 0x00000006041d2981 */ /* 0x0002a2000c1e1500 */
[----:B------:R-:W-:-:S03]  /*155c0*/  PRMT R28, RZ, 0x7610, R28 ;  /* 0x00007610ff1c7816 */ /* 0x000fc6000000001c */
[----:B0-----:R-:W2:Y:S04]  /*155d0*/  LDL R14, [R1+0xd60] ;  /* 0x000d6000010e7983 */ /* 0x001ea80000100800 */
[----:B-1----:R-:W2:Y:S04]  /*155e0*/  LDL R4, [R1+0x62c] ;  /* 0x00062c0001047983 */ /* 0x002ea80000100800 */
[----:B------:R-:W2:Y:S02]  /*155f0*/  LDL R5, [R1+0x630] ;  /* 0x0006300001057983 */ /* 0x000ea40000100800 */
[----:B--2---:R-:W-:-:S04]  /*15600*/  @P2 LOP3.LUT R5, R5, R4, RZ, 0x3c, !PT ;  /* 0x0000000405052212 */ /* 0x004fc800078e3cff */
[----:B------:R-:W-:-:S04]  /*15610*/  @P2 LOP3.LUT R4, R5, R4, RZ, 0x3c, !PT ;  /* 0x0000000405042212 */ /* 0x000fc800078e3cff */
[----:B------:R-:W-:Y:S01]  /*15620*/  @P2 LOP3.LUT R5, R5, R4, RZ, 0x3c, !PT ;  /* 0x0000000405052212 */ /* 0x000fe200078e3cff */
[----:B------:R0:W-:Y:S04]  /*15630*/  STL [R1+0x24fc], R29 ;  /* 0x0024fc1d01007387 */ /* 0x0001e80000100800 */
[----:B------:R1:W2:Y:S01]  /*15640*/  @P2 LDG.E.U16 R28, [R4.64] ;  /* 0x00000006041c2981 */ /* 0x0002a2000c1e1500 */
[----:B------:R-:W-:Y:S02]  /*15650*/  ISETP.GT.AND P3, PT, R2, 0x78, PT ;  /* 0x000000780200780c */ /* 0x000fe40003f64270 */
[----:B------:R-:W-:Y:S02]  /*15660*/  PRMT R16, RZ, 0x7610, R16 ;  /* 0x00007610ff107816 */ /* 0x000fe40000000010 */
[----:B------:R-:W-:Y:S01]  /*15670*/  PRMT R13, RZ, 0x7610, R13 ;  /* 0x00007610ff0d7816 */ /* 0x000fe2000000000d */
[----:B0-----:R-:W2:Y:S04]  /*15680*/  LDL R29, [R1+0x628] ;  /* 0x00062800011d7983 */ /* 0x001ea80000100800 */
[----:B-1----:R-:W2:Y:S04]  /*15690*/  LDL R4, [R1+0x5d8] ;  /* 0x0005d80001047983 */ /* 0x002ea80000100800 */
[----:B------:R-:W2:Y:S02]  /*156a0*/  LDL R5, [R1+0xd58] ;  /* 0x000d580001057983 */ /* 0x000ea40000100800 */
[----:B--2---:R-:W-:-:S04]  /*156b0*/  @P3 LOP3.LUT R5, R5, R4, RZ, 0x3c, !PT ;  /* 0x0000000405053212 */ /* 0x004fc800078e3cff */
[----:B------:R-:W-:-:S04]  /*156c0*/  @P3 LOP3.LUT R4, R5, R4, RZ, 0x3c, !PT ;  /* 0x0000000405043212 */ /* 0x000fc800078e3cff */
[----:B------:R-:W-:-:S05]  /*156d0*/  @P3 LOP3.LUT R5, R5, R4, RZ, 0x3c, !PT ;  /* 0x0000000405053212 */ /* 0x000fca00078e3cff */
[----:B------:R0:W2:Y:S02]  /*156e0*/  @P3 LDG.E.U16 R16, [R4.64] ;  /* 0x0000000604103981 */ /* 0x0000a4000c1e1500 */
[----:B0-----:R-:W-:Y:S02]  /*156f0*/  @P3 IMAD.MOV.U32 R4, RZ, RZ, R14 ;  /* 0x000000ffff043224 */ /* 0x001fe400078e000e */
[----:B----4-:R-:W-:-:S05]  /*15700*/  @P3 IMAD.MOV.U32 R5, RZ, RZ, R15 ;  /* 0x000000ffff053224 */ /* 0x010fca00078e000f */
[----:B------:R0:W4:Y:S04]  /*15710*/  @P3 LDG.E.U16 R13, [R4.64] ;  /* 0x00000006040d3981 */ /* 0x000128000c1e1500 */
[----:B------:R1:W-:Y:S04]  /*15720*/  STL [R1+0x2500], R28 ;  /* 0x0025001c01007387 */ /* 0x0003e80000100800 */
[----:B--2---:R-:W-:Y:S01]  /*15730*/  STL [R1+0x2504], R16 ;  /* 0x0025041001007387 */ /* 0x004fe20000100800 */
[----:B0-----:R-:W2:Y:S02]  /*15740*/  LDL R4, [R1+0x664] ;  /* 0x0006640001047983 */ /* 0x001ea40000100800 */
[----:B------:R-:W2:Y:S02]  /*15750*/  LDL R5, [R1+0x668] ;  /* 0x0006680001057983 */ /* 0x000ea40000100800 */
[----:B------:R-:W3:Y:S01]  /*15760*/  LDL R15, [R1+0x61c] ;  /* 0x00061c00010f7983 */ /* 0x000ee20000100800 */
[----:B------:R-:W3:Y:S04]  /*15770*/  LDL R14, [R1+0x620] ;  /* 0x00062000010e7983 */ /* 0x000ee80000100800 */
[----:B-1----:R-:W3:Y:S04]  /*15780*/  LDL R28, [R1+0xd68] ;  /* 0x000d6800011c7983 */ /* 0x002ee80000100800 */
[----:B----4-:R0:W-:Y:S04]  /*15790*/  STL [R1+0x2508], R13 ;  /* 0x0025080d01007387 */ /* 0x0101e80000100800 */
[----:B0-----:R-:W4:Y:S01]  /*157a0*/  LDL R13, [R1+0x624] ;  /* 0x00062400010d7983 */ /* 0x001f220000100800 */
[----:B------:R-:W-:-:S02]  /*157b0*/  ISETP.GT.AND P1, PT, R2, 0x6d, PT ;  /* 0x0000006d0200780c */ /* 0x000fc40003f24270 */
[----:B------:R-:W-:Y:S02]  /*157c0*/  ISETP.GT.AND P2, PT, R2, 0x71, PT ;  /* 0x000000710200780c */ /* 0x000fe40003f44270 */
[----:B------:R-:W-:Y:S02]  /*157d0*/  PRMT R3, RZ, 0x7610, R3 ;  /* 0x00007610ff037816 */ /* 0x000fe40000000003 */
[----:B------:R-:W-:-:S07]  /*157e0*/  PRMT R27, RZ, 0x7610, R27 ;  /* 0x00007610ff1b7816 */ /* 0x000fce000000001b */
[----:B--2---:R-:W-:-:S04]  /*157f0*/  @P1 LOP3.LUT R5, R5, R4, RZ, 0x3c, !PT ;  /* 0x0000000405051212 */ /* 0x004fc800078e3cff */
[----:B------:R-:W-:-:S04]  /*15800*/  @P1 LOP3.LUT R4, R5, R4, RZ, 0x3c, !PT ;  /* 0x0000000405041212 */ /* 0x000fc800078e3cff */
[----:B------:R-:W-:-:S05]  /*15810*/  @P1 LOP3.LUT R5, R5, R4, RZ, 0x3c, !PT ;  /* 0x0000000405051212 */ /* 0x000fca00078e3cff */
[----:B------:R0:W2:Y:S02]  /*15820*/  @P1 LDG.E.U16 R3, [R4.64] ;  /* 0x0000000604031981 */ /* 0x0000a4000c1e1500 */
[----:B0-----:R-:W-:Y:S02]  /*15830*/  @P2 IMAD.MOV.U32 R4, RZ, RZ, R29 ;  /* 0x000000ffff042224 */ /* 0x001fe400078e001d */
[----:B----4-:R-:W-:-:S05]  /*15840*/  @P2 IMAD.MOV.U32 R5, RZ, RZ, R13 ;  /* 0x000000ffff052224 */ /* 0x010fca00078e000d */
[----:B------:R3:W4:Y:S01]  /*15850*/  @P2 LDG.E.U16 R27, [R4.64] ;  /* 0x00000006041b2981 */ /* 0x000722000c1e1500 */
[----:B------:R-:W-:Y:S01]  /*15860*/  PRMT R26, RZ, 0x7610, R26 ;  /* 0x00007610ff1a7816 */ /* 0x000fe2000000001a */
[----:B---3--:R-:W-:Y:S02]  /*15870*/  @P2 IMAD.MOV.U32 R4, RZ, RZ, R14 ;  /* 0x000000ffff042224 */ /* 0x008fe400078e000e */
[----:B------:R-:W-:-:S05]  /*15880*/  @P2 IMAD.MOV.U32 R5, RZ, RZ, R15 ;  /* 0x000000ffff052224 */ /* 0x000fca00078e000f */
[----:B------:R-:W3:Y:S04]  /*15890*/  @P2 LDG.E.U16 R26, [R4.64] ;  /* 0x00000006041a2981 */ /* 0x000ee8000c1e1500 */
[----:B--2---:R0:W-:Y:S04]  /*158a0*/  STL [R1], R3 ;  /* 0x0000000301007387 */ /* 0x0041e80000100800 */
[----:B0-----:R-:W2:Y:S01]  /*158b0*/  LDL.LU R3, [R1+0x250c] ;  /* 0x00250c0001037983 */ /* 0x001ea20000300800 */
[----:B------:R-:W2:Y:S02]  /*158c0*/  LDL R29, [R1+0xd64] ;  /* 0x000d6400011d7983 */ /* 0x000ea40000100800 */
[----:B------:R-:W2:Y:S01]  /*158d0*/  LDL R13, [R1+0xd6c] ;  /* 0x000d6c00010d7983 */ /* 0x000ea20000100800 */
[----:B----4-:R0:W-:Y:S01]  /*158e0*/  STL [R1+0x24e8], R27 ;  /* 0x0024e81b01007387 */ /* 0x0101e20000100800 */
[----:B------:R-:W4:Y:S02]  /*158f0*/  LDL R15, [R1+0x614] ;  /* 0x00061400010f7983 */ /* 0x000f240000100800 */
[----:B------:R-:W2:Y:S01]  /*15900*/  LDL R14, [R1+0x618] ;  /* 0x00061800010e7983 */ /* 0x000ea20000100800 */
[----:B0-----:R-:W2:Y:S01]  /*15910*/  LDL R27, [R1+0xd5c] ;  /* 0x000d5c00011b7983 */ /* 0x001ea20000100800 */
[----:B------:R-:W-:-:S02]  /*15920*/  ISETP.GT.AND P3, PT, R2, 0x79, PT ;  /* 0x000000790200780c */ /* 0x000fc40003f64270 */
[----:B------:R-:W-:Y:S02]  /*15930*/  PRMT R12, RZ, 0x7610, R12 ;  /* 0x00007610ff0c7816 */ /* 0x000fe4000000000c */
[----:B------:R-:W-:Y:S02]  /*15940*/  ISETP.GT.AND P2, PT, R2, 0x72, PT ;  /* 0x000000720200780c */ /* 0x000fe40003f44270 */
[----:B------:R-:W-:Y:S01]  /*15950*/  PRMT R11, RZ, 0x7610, R11 ;  /* 0x00007610ff0b7816 */ /* 0x000fe2000000000b */
[----:B---3--:R0:W-:Y:S06]  /*15960*/  STL [R1+0x24ec], R26 ;  /* 0x0024ec1a01007387 */ /* 0x0081ec0000100800 */
[----:B------:R-:W-:-:S02]  /*15970*/  @P3 IMAD.MOV.U32 R4, RZ, RZ, R28 ;  /* 0x000000ffff043224 */ /* 0x000fc400078e001c */
[----:B------:R-:W3:Y:S01]  /*15980*/  LDL R28, [R1+0x60c] ;  /* 0x00060c00011c7983 */ /* 0x000ee20000100800 */
[----:B------:R-:W-:Y:S01]  /*15990*/  PRMT R25, RZ, 0x7610, R25 ;  /* 0x00007610ff197816 */ /* 0x000fe20000000019 */
[----:B--2---:R-:W-:Y:S02]  /*159a0*/  @P3 IMAD.MOV.U32 R5, RZ, RZ, R27 ;  /* 0x000000ffff053224 */ /* 0x004fe400078e001b */
[----:B------:R-:W2:Y:S04]  /*159b0*/  LDL R27, [R1+0x610] ;  /* 0x00061000011b7983 */ /* 0x000ea80000100800 */
[----:B------:R1:W2:Y:S02]  /*159c0*/  @P3 LDG.E.U16 R12, [R4.64] ;  /* 0x00000006040c3981 */ /* 0x0002a4000c1e1500 */
[----:B-1----:R-:W-:-:S02]  /*159d0*/  @P3 IMAD.MOV.U32 R4, RZ, RZ, R13 ;  /* 0x000000ffff043224 */ /* 0x002fc400078e000d */
[----:B------:R-:W-:-:S05]  /*159e0*/  @P3 IMAD.MOV.U32 R5, RZ, RZ, R29 ;  /* 0x000000ffff053224 */ /* 0x000fca00078e001d */
[----:B------:R1:W2:Y:S02]  /*159f0*/  @P3 LDG.E.U16 R11, [R4.64] ;  /* 0x00000006040b3981 */ /* 0x0002a4000c1e1500 */
[----:B-1----:R-:W-:Y:S02]  /*15a00*/  @P2 IMAD.MOV.U32 R4, RZ, RZ, R14 ;  /* 0x000000ffff042224 */ /* 0x002fe400078e000e */
[----:B----4-:R-:W-:-:S05]  /*15a10*/  @P2 IMAD.MOV.U32 R5, RZ, RZ, R15 ;  /* 0x000000ffff052224 */ /* 0x010fca00078e000f */
[----:B------:R3:W4:Y:S01]  /*15a20*/  @P2 LDG.E.U16 R25, [R4.64] ;  /* 0x0000000604192981 */ /* 0x000722000c1e1500 */
[----:B------:R-:W-:Y:S01]  /*15a30*/  PRMT R23, RZ, 0x7610, R23 ;  /* 0x00007610ff177816 */ /* 0x000fe20000000017 */
[----:B---3--:R-:W-:Y:S02]  /*15a40*/  @P2 IMAD.MOV.U32 R5, RZ, RZ, R28 ;  /* 0x000000ffff052224 */ /* 0x008fe400078e001c */
[----:B--2---:R-:W-:Y:S01]  /*15a50*/  STL [R1+0x24f0], R12 ;  /* 0x0024f00c01007387 */ /* 0x004fe20000100800 */
[----:B0-----:R-:W2:Y:S02]  /*15a60*/  LDL R26, [R1+0xd50] ;  /* 0x000d5000011a7983 */ /* 0x001ea40000100800 */
[----:B------:R-:W3:Y:S02]  /*15a70*/  LDL R13, [R1+0xd78] ;  /* 0x000d7800010d7983 */ /* 0x000ee40000100800 */
[----:B------:R-:W-:-:S05]  /*15a80*/  @P2 IMAD.MOV.U32 R4, RZ, RZ, R27 ;  /* 0x000000ffff042224 */ /* 0x000fca00078e001b */
[----:B------:R2:W3:Y:S04]  /*15a90*/  @P2 LDG.E.U16 R23, [R4.64] ;  /* 0x0000000604172981 */ /* 0x0004e8000c1e1500 */
[----:B------:R-:W-:Y:S01]  /*15aa0*/  STL [R1+0x24f4], R11 ;  /* 0x0024f40b01007387 */ /* 0x000fe20000100800 */
[----:B------:R-:W3:Y:S02]  /*15ab0*/  LDL R15, [R1+0xd74] ;  /* 0x000d7400010f7983 */ /* 0x000ee40000100800 */
[----:B------:R-:W3:Y:S01]  /*15ac0*/  LDL R14, [R1+0xd80] ;  /* 0x000d8000010e7983 */ /* 0x000ee20000100800 */
[----:B----4-:R-:W-:Y:S01]  /*15ad0*/  STL [R1+0x24d0], R25 ;  /* 0x0024d01901007387 */ /* 0x010fe20000100800 */
[----:B------:R-:W4:Y:S02]  /*15ae0*/  LDL R28, [R1+0x604] ;  /* 0x00060400011c7983 */ /* 0x000f240000100800 */
[----:B------:R-:W4:Y:S01]  /*15af0*/  LDL R27, [R1+0x608] ;  /* 0x00060800011b7983 */ /* 0x000f220000100800 */
[----:B------:R-:W-:-:S02]  /*15b00*/  ISETP.GT.AND P3, PT, R2, 0x7a, PT ;  /* 0x0000007a0200780c */ /* 0x000fc40003f64270 */
[----:B------:R-:W-:Y:S02]  /*15b10*/  PRMT R10, RZ, 0x7610, R10 ;  /* 0x00007610ff0a7816 */ /* 0x000fe4000000000a */
[----:B------:R-:W-:Y:S02]  /*15b20*/  ISETP.GT.AND P2, PT, R2, 0x73, PT ;  /* 0x000000730200780c */ /* 0x000fe40003f44270 */
[----:B------:R-:W-:Y:S02]  /*15b30*/  PRMT R9, RZ, 0x7610, R9 ;  /* 0x00007610ff097816 */ /* 0x000fe40000000009 */
[----:B------:R-:W-:-:S05]  /*15b40*/  PRMT R22, RZ, 0x7610, R22 ;  /* 0x00007610ff167816 */ /* 0x000fca0000000016 */
[----:B--2---:R-:W-:Y:S02]  /*15b50*/  @P3 IMAD.MOV.U32 R5, RZ, RZ, R26 ;  /* 0x000000ffff053224 */ /* 0x004fe400078e001a */
[----:B---3--:R-:W-:-:S05]  /*15b60*/  @P3 IMAD.MOV.U32 R4, RZ, RZ, R13 ;  /* 0x000000ffff043224 */ /* 0x008fca00078e000d */
[----:B------:R0:W2:Y:S04]  /*15b70*/  @P3 LDG.E.U16 R10, [R4.64] ;  /* 0x00000006040a3981 */ /* 0x0000a8000c1e1500 */
[----:B------:R1:W-:Y:S01]  /*15b80*/  STL [R1+0x24d4], R23 ;  /* 0x0024d41701007387 */ /* 0x0003e20000100800 */
[----:B------:R-:W3:Y:S02]  /*15b90*/  LDL R26, [R1+0x5fc] ;  /* 0x0005fc00011a7983 */ /* 0x000ee40000100800 */
[----:B------:R-:W3:Y:S02]  /*15ba0*/  LDL R13, [R1+0x600] ;  /* 0x00060000010d7983 */ /* 0x000ee40000100800 */
[----:B0-----:R-:W-:Y:S02]  /*15bb0*/  @P3 IMAD.MOV.U32 R5, RZ, RZ, R15 ;  /* 0x000000ffff053224 */ /* 0x001fe400078e000f */
[----:B------:R-:W-:-:S05]  /*15bc0*/  @P3 IMAD.MOV.U32 R4, RZ, RZ, R14 ;  /* 0x000000ffff043224 */ /* 0x000fca00078e000e */
[----:B------:R4:W3:Y:S02]  /*15bd0*/  @P3 LDG.E.U16 R9, [R4.64] ;  /* 0x0000000604093981 */ /* 0x0008e4000c1e1500 */
[----:B----4-:R-:W-:Y:S02]  /*15be0*/  @P2 IMAD.MOV.U32 R5, RZ, RZ, R28 ;  /* 0x000000ffff052224 */ /* 0x010fe400078e001c */
[----:B------:R-:W-:-:S05]  /*15bf0*/  @P2 IMAD.MOV.U32 R4, RZ, RZ, R27 ;  /* 0x000000ffff042224 */ /* 0x000fca00078e001b */
[----:B------:R3:W4:Y:S01]  /*15c00*/  @P2 LDG.E.U16 R22, [R4.64] ;  /* 0x0000000604162981 */ /* 0x000722000c1e1500 */
[----:B------:R-:W-:-:S03]  /*15c10*/  PRMT R21, RZ, 0x7610, R21 ;  /* 0x00007610ff157816 */ /* 0x000fc60000000015 */
[----:B--2---:R-:W-:Y:S01]  /*15c20*/  STL [R1+0x24d8], R10 ;  /* 0x0024d80a01007387 */ /* 0x004fe20000100800 */
[----:B------:R-:W2:Y:S02]  /*15c30*/  LDL R15, [R1+0xd7c] ;  /* 0x000d7c00010f7983 */ /* 0x000ea40000100800 */
[----:B------:R-:W2:Y:S02]  /*15c40*/  LDL R14, [R1+0xd88] ;  /* 0x000d8800010e7983 */ /* 0x000ea40000100800 */
[----:B---3--:R-:W-:Y:S02]  /*15c50*/  @P2 IMAD.MOV.U32 R4, RZ, RZ, R13 ;  /* 0x000000ffff042224 */ /* 0x008fe400078e000d */
[----:B------:R-:W-:-:S05]  /*15c60*/  @P2 IMAD.MOV.U32 R5, RZ, RZ, R26 ;  /* 0x000000ffff052224 */ /* 0x000fca00078e001a */
[----:B------:R2:W3:Y:S04]  /*15c70*/  @P2 LDG.E.U16 R21, [R4.64] ;  /* 0x0000000604152981 */ /* 0x0004e8000c1e1500 */
[----:B------:R-:W-:Y:S01]  /*15c80*/  STL [R1+0x24dc], R9 ;  /* 0x0024dc0901007387 */ /* 0x000fe20000100800 */
[----:B------:R-:W3:Y:S02]  /*15c90*/  LDL R27, [R1+0xd84] ;  /* 0x000d8400011b7983 */ /* 0x000ee40000100800 */
[----:B-1----:R-:W3:Y:S01]  /*15ca0*/  LDL R23, [R1+0xd8c] ;  /* 0x000d8c0001177983 */ /* 0x002ee20000100800 */
[----:B----4-:R-:W-:Y:S01]  /*15cb0*/  STL [R1+0x24b8], R22 ;  /* 0x0024b81601007387 */ /* 0x010fe20000100800 */
[----:B------:R-:W4:Y:S02]  /*15cc0*/  LDL R26, [R1+0x65c] ;  /* 0x00065c00011a7983 */ /* 0x000f240000100800 */
[----:B------:R-:W4:Y:S01]  /*15cd0*/  LDL R13, [R1+0x660] ;  /* 0x00066000010d7983 */ /* 0x000f220000100800 */
[----:B------:R-:W-:-:S02]  /*15ce0*/  ISETP.GT.AND P3, PT, R2, 0x7b, PT ;  /* 0x0000007b0200780c */ /* 0x000fc40003f64270 */
[----:B------:R-:W-:Y:S02]  /*15cf0*/  PRMT R8, RZ, 0x7610, R8 ;  /* 0x00007610ff087816 */ /* 0x000fe40000000008 */
[----:B------:R-:W-:Y:S02]  /*15d00*/  PRMT R7, RZ, 0x7610, R7 ;  /* 0x00007610ff077816 */ /* 0x000fe40000000007 */
[----:B------:R-:W-:-:S07]  /*15d10*/  PRMT R24, RZ, 0x7610, R24 ;  /* 0x00007610ff187816 */ /* 0x000fce0000000018 */
[----:B--2---:R-:W-:Y:S02]  /*15d20*/  @P3 IMAD.MOV.U32 R5, RZ, RZ, R15 ;  /* 0x000000ffff053224 */ /* 0x004fe400078e000f */
[----:B------:R-:W-:-:S05]  /*15d30*/  @P3 IMAD.MOV.U32 R4, RZ, RZ, R14 ;  /* 0x000000ffff043224 */ /* 0x000fca00078e000e */
[----:B------:R0:W2:Y:S04]  /*15d40*/  @P3 LDG.E.U16 R8, [R4.64] ;  /* 0x0000000604083981 */ /* 0x0000a8000c1e1500 */
[----:B---3--:R1:W-:Y:S01]  /*15d50*/  STL [R1+0x24bc], R21 ;  /* 0x0024bc1501007387 */ /* 0x0083e20000100800 */
        /* <DEDUP_REMOVED lines=8> */
[----:B------:R-:W-:Y:S02]  /*15de0*/  ISETP.GT.AND P2, PT, R2, 0x74, PT ;  /* 0x000000740200780c */ /* 0x000fe40003f44270 */
[----:B------:R-:W-:Y:S01]  /*15df0*/  PRMT R20, RZ, 0x7610, R20 ;  /* 0x00007610ff147816 */ /* 0x000fe20000000014 */
[----:B--2---:R-:W-:Y:S01]  /*15e00*/  STL [R1+0x24c0], R8 ;  /* 0x0024c00801007387 */ /* 0x004fe20000100800 */
[----:B------:R-:W2:Y:S02]  /*15e10*/  LDL R23, [R1+0x5ec] ;  /* 0x0005ec0001177983 */ /* 0x000ea40000100800 */
[----:B-1----:R-:W2:Y:S07]  /*15e20*/  LDL R21, [R1+0x5f0] ;  /* 0x0005f00001157983 */ /* 0x002eae0000100800 */
[----:B---3--:R-:W-:-:S02]  /*15e30*/  @P2 IMAD.MOV.U32 R4, RZ, RZ, R14 ;  /* 0x000000ffff042224 */ /* 0x008fc400078e000e */
[----:B------:R-:W-:-:S05]  /*15e40*/  @P2 IMAD.MOV.U32 R5, RZ, RZ, R15 ;  /* 0x000000ffff052224 */ /* 0x000fca00078e000f */
[----:B------:R2:W3:Y:S04]  /*15e50*/  @P2 LDG.E.U16 R20, [R4.64] ;  /* 0x0000000604142981 */ /* 0x0004e8000c1e1500 */
[----:B------:R0:W-:Y:S01]  /*15e60*/  STL [R1+0x24c4], R7 ;  /* 0x0024c40701007387 */ /* 0x0001e20000100800 */
[----:B------:R-:W3:Y:S03]  /*15e70*/  LDL R13, [R1+0xd70] ;  /* 0x000d7000010d7983 */ /* 0x000ee60000100800 */
[----:B0-----:R-:W3:Y:S04]  /*15e80*/  LDL R7, [R1+0xd98] ;  /* 0x000d980001077983 */ /* 0x001ee80000100800 */
[----:B----4-:R0:W-:Y:S01]  /*15e90*/  STL [R1+0x246c], R24 ;  /* 0x00246c1801007387 */ /* 0x0101e20000100800 */
[----:B------:R-:W4:Y:S02]  /*15ea0*/  LDL R15, [R1+0xd94] ;  /* 0x000d9400010f7983 */ /* 0x000f240000100800 */
[----:B------:R-:W4:Y:S01]  /*15eb0*/  LDL R14, [R1+0xda0] ;  /* 0x000da000010e7983 */ /* 0x000f220000100800 */
[----:B------:R-:W-:-:S02]  /*15ec0*/  ISETP.GT.AND P3, PT, R2, 0x7c, PT ;  /* 0x0000007c0200780c */ /* 0x000fc40003f64270 */
[----:B------:R-:W-:Y:S02]  /*15ed0*/  PRMT R19, RZ, 0x7610, R19 ;  /* 0x00007610ff137816 */ /* 0x000fe40000000013 */
[----:B------:R-:W-:Y:S01]  /*15ee0*/  PRMT R6, RZ, 0x7610, R6 ;  /* 0x00007610ff067816 */ /* 0x000fe20000000006 */
[----:B--2---:R-:W-:Y:S02]  /*15ef0*/  @P2 IMAD.MOV.U32 R5, RZ, RZ, R23 ;  /* 0x000000ffff052224 */ /* 0x004fe400078e0017 */
[----:B------:R-:W-:-:S05]  /*15f00*/  @P2 IMAD.MOV.U32 R4, RZ, RZ, R21 ;  /* 0x000000ffff042224 */ /* 0x000fca00078e0015 */
[----:B------:R1:W2:Y:S04]  /*15f10*/  @P2 LDG.E.U16 R19, [R4.64] ;  /* 0x0000000604132981 */ /* 0x0002a8000c1e1500 */
[----:B---3--:R-:W-:Y:S01]  /*15f20*/  STL [R1+0x24a4], R20 ;  /* 0x0024a41401007387 */ /* 0x008fe20000100800 */
[----:B------:R-:W3:Y:S02]  /*15f30*/  LDL R23, [R1+0x5e4] ;  /* 0x0005e40001177983 */ /* 0x000ee40000100800 */
[----:B------:R-:W3:Y:S02]  /*15f40*/  LDL R21, [R1+0x5e8] ;  /* 0x0005e80001157983 */ /* 0x000ee40000100800 */
[----:B-1----:R-:W-:Y:S02]  /*15f50*/  @P3 IMAD.MOV.U32 R5, RZ, RZ, R13 ;  /* 0x000000ffff053224 */ /* 0x002fe400078e000d */
[----:B------:R-:W-:-:S05]  /*15f60*/  @P3 IMAD.MOV.U32 R4, RZ, RZ, R7 ;  /* 0x000000ffff043224 */ /* 0x000fca00078e0007 */
[----:B------:R1:W3:Y:S02]  /*15f70*/  @P3 LDG.E.U16 R6, [R4.64] ;  /* 0x0000000604063981 */ /* 0x0002e4000c1e1500 */
[----:B-1----:R-:W-:-:S06]  /*15f80*/  PRMT R5, RZ, 0x7610, R5 ;  /* 0x00007610ff057816 */ /* 0x002fcc0000000005 */
[----:B----4-:R3:W4:Y:S01]  /*15f90*/  @P3 LDG.E.U16 R5, [R14.64] ;  /* 0x000000060e053981 */ /* 0x010722000c1e1500 */
[----:B------:R-:W-:Y:S02]  /*15fa0*/  ISETP.GT.AND P1, PT, R2, 0x75, PT ;  /* 0x000000750200780c */ /* 0x000fe40003f24270 */
[----:B------:R-:W-:Y:S01]  /*15fb0*/  PRMT R18, RZ, 0x7610, R18 ;  /* 0x00007610ff127816 */ /* 0x000fe20000000012 */
[----:B--2---:R-:W-:Y:S01]  /*15fc0*/  STL [R1+0x24a8], R19 ;  /* 0x0024a81301007387 */ /* 0x004fe20000100800 */
[----:B------:R-:W2:Y:S02]  /*15fd0*/  LDL R13, [R1+0x5e0] ;  /* 0x0005e000010d7983 */ /* 0x000ea40000100800 */
[----:B------:R-:W2:Y:S07]  /*15fe0*/  LDL R7, [R1+0xd30] ;  /* 0x000d300001077983 */ /* 0x000eae0000100800 */
[----:B---3--:R-:W-:-:S02]  /*15ff0*/  @P1 IMAD.MOV.U32 R14, RZ, RZ, R21 ;  /* 0x000000ffff0e1224 */ /* 0x008fc400078e0015 */
[----:B------:R-:W-:-:S05]  /*16000*/  @P1 IMAD.MOV.U32 R15, RZ, RZ, R23 ;  /* 0x000000ffff0f1224 */ /* 0x000fca00078e0017 */
[----:B------:R2:W3:Y:S04]  /*16010*/  @P1 LDG.E.U16 R18, [R14.64] ;  /* 0x000000060e121981 */ /* 0x0004e8000c1e1500 */
[----:B------:R1:W-:Y:S01]  /*16020*/  STL [R1+0x24ac], R6 ;  /* 0x0024ac0601007387 */ /* 0x0003e20000100800 */
[----:B------:R-:W3:Y:S02]  /*16030*/  LDL R26, [R1+0xd9c] ;  /* 0x000d9c00011a7983 */ /* 0x000ee40000100800 */
[----:B0-----:R-:W3:Y:S01]  /*16040*/  LDL R24, [R1+0xda8] ;  /* 0x000da80001187983 */ /* 0x001ee20000100800 */
[----:B----4-:R-:W-:Y:S01]  /*16050*/  STL [R1+0x24b0], R5 ;  /* 0x0024b00501007387 */ /* 0x010fe20000100800 */
[----:B------:R-:W4:Y:S02]  /*16060*/  LDL R23, [R1+0xda4] ;  /* 0x000da40001177983 */ /* 0x000f240000100800 */
[----:B------:R-:W4:Y:S01]  /*16070*/  LDL R21, [R1+0xdac] ;  /* 0x000dac0001157983 */ /* 0x000f220000100800 */
[----:B------:R-:W-:-:S02]  /*16080*/  ISETP.GT.AND P2, PT, R2, 0x7d, PT ;  /* 0x0000007d0200780c */ /* 0x000fc40003f44270 */
[----:B------:R-:W-:Y:S02]  /*16090*/  PRMT R17, RZ, 0x7610, R17 ;  /* 0x00007610ff117816 */ /* 0x000fe40000000011 */
[----:B------:R-:W-:Y:S02]  /*160a0*/  PRMT R4, RZ, 0x7610, R4 ;  /* 0x00007610ff047816 */ /* 0x000fe40000000004 */
[----:B------:R-:W-:Y:S01]  /*160b0*/  PRMT R3, RZ, 0x7610, R3 ;  /* 0x00007610ff037816 */ /* 0x000fe20000000003 */
[----:B--2---:R-:W-:Y:S02]  /*160c0*/  @P1 IMAD.MOV.U32 R15, RZ, RZ, R13 ;  /* 0x000000ffff0f1224 */ /* 0x004fe400078e000d */
[----:B------:R-:W-:-:S05]  /*160d0*/  @P1 IMAD.MOV.U32 R14, RZ, RZ, R7 ;  /* 0x000000ffff0e1224 */ /* 0x000fca00078e0007 */
[----:B------:R0:W2:Y:S04]  /*160e0*/  @P1 LDG.E.U16 R17, [R14.64] ;  /* 0x000000060e111981 */ /* 0x0000a8000c1e1500 */
[----:B---3--:R3:W-:Y:S01]  /*160f0*/  STL [R1+0x2470], R18 ;  /* 0x0024701201007387 */ /* 0x0087e20000100800 */
[----:B------:R-:W2:Y:S02]  /*16100*/  LDL R13, [R1+0x6d4] ;  /* 0x0006d400010d7983 */ /* 0x000ea40000100800 */
[----:B------:R-:W2:Y:S02]  /*16110*/  LDL R7, [R1+0x6c8] ;  /* 0x0006c80001077983 */ /* 0x000ea40000100800 */
[----:B-1----:R-:W2:Y:S01]  /*16120*/  LDL R6, [R1+0x6cc] ;  /* 0x0006cc0001067983 */ /* 0x002ea20000100800 */
[----:B---3--:R-:W3:Y:S01]  /*16130*/  LDL R18, [R1+0x6d0] ;  /* 0x0006d00001127983 */ /* 0x008ee20000100800 */
[----:B0-----:R-:W-:-:S02]  /*16140*/  @P2 IMAD.MOV.U32 R15, RZ, RZ, R26 ;  /* 0x000000ffff0f2224 */ /* 0x001fc400078e001a */
[----:B------:R-:W-:-:S05]  /*16150*/  @P2 IMAD.MOV.U32 R14, RZ, RZ, R24 ;  /* 0x000000ffff0e2224 */ /* 0x000fca00078e0018 */
[----:B------:R4:W3:Y:S02]  /*16160*/  @P2 LDG.E.U16 R4, [R14.64] ;  /* 0x000000060e042981 */ /* 0x0008e4000c1e1500 */
[----:B----4-:R-:W-:Y:S02]  /*16170*/  @P2 IMAD.MOV.U32 R15, RZ, RZ, R23 ;  /* 0x000000ffff0f2224 */ /* 0x010fe400078e0017 */
[----:B------:R-:W-:-:S05]  /*16180*/  @P2 IMAD.MOV.U32 R14, RZ, RZ, R21 ;  /* 0x000000ffff0e2224 */ /* 0x000fca00078e0015 */
[----:B------:R2:W4:Y:S01]  /*16190*/  @P2 LDG.E.U16 R3, [R14.64] ;  /* 0x000000060e032981 */ /* 0x000522000c1e1500 */
[----:B------:R-:W-:Y:S02]  /*161a0*/  ISETP.GT.AND P1, PT, R2, 0x67, PT ;  /* 0x000000670200780c */ /* 0x000fe40003f24270 */
[----:B------:R-:W-:Y:S01]  /*161b0*/  PRMT R12, RZ, 0x7610, R12 ;  /* 0x00007610ff0c7816 */ /* 0x000fe2000000000c */
[----:B--2---:R-:W-:Y:S01]  /*161c0*/  @P0 IMAD.MOV.U32 R14, RZ, RZ, R13 ;  /* 0x000000ffff0e0224 */ /* 0x004fe200078e000d */
[----:B------:R-:W-:Y:S01]  /*161d0*/  STL [R1+0x2474], R17 ;  /* 0x0024741101007387 */ /* 0x000fe20000100800 */
[----:B---3--:R-:W-:-:S05]  /*161e0*/  @P0 IMAD.MOV.U32 R15, RZ, RZ, R18 ;  /* 0x000000ffff0f0224 */ /* 0x008fca00078e0012 */
[----:B------:R0:W2:Y:S04]  /*161f0*/  @P0 LDG.E.U16 R12, [R14.64] ;  /* 0x000000060e0c0981 */ /* 0x0000a8000c1e1500 */
[----:B------:R1:W-:Y:S01]  /*16200*/  STL [R1+0x2478], R4 ;  /* 0x0024780401007387 */ /* 0x0003e20000100800 */
[----:B------:R-:W3:Y:S02]  /*16210*/  LDL R26, [R1+0x6c0] ;  /* 0x0006c000011a7983 */ /* 0x000ee40000100800 */
[----:B0-----:R-:W-:Y:S02]  /*16220*/  @P1 IMAD.MOV.U32 R14, RZ, RZ, R6 ;  /* 0x000000ffff0e1224 */ /* 0x001fe400078e0006 */
[----:B------:R-:W-:Y:S01]  /*16230*/  @P1 IMAD.MOV.U32 R15, RZ, RZ, R7 ;  /* 0x000000ffff0f1224 */ /* 0x000fe200078e0007 */
[----:B-1----:R-:W3:Y:S04]  /*16240*/  LDL R4, [R1+0x6c4] ;  /* 0x0006c40001047983 */ /* 0x002ee80000100800 */
[----:B----4-:R0:W-:Y:S01]  /*16250*/  STL [R1+0x247c], R3 ;  /* 0x00247c0301007387 */ /* 0x0101e20000100800 */
[----:B------:R-:W4:Y:S02]  /*16260*/  LDL R24, [R1+0x654] ;  /* 0x0006540001187983 */ /* 0x000f240000100800 */
[----:B------:R-:W4:Y:S02]  /*16270*/  LDL R23, [R1+0x658] ;  /* 0x0006580001177983 */ /* 0x000f240000100800 */
[----:B------:R-:W4:Y:S01]  /*16280*/  LDL R21, [R1+0x64c] ;  /* 0x00064c0001157983 */ /* 0x000f220000100800 */
[----:B------:R-:W4:Y:S04]  /*16290*/  LDL R18, [R1+0x650] ;  /* 0x0006500001127983 */ /* 0x000f280000100800 */
[----:B------:R-:W4:Y:S01]  /*162a0*/  LDL R13, [R1+0x644] ;  /* 0x00064400010d7983 */ /* 0x000f220000100800 */
[----:B0-----:R-:W-:-:S06]  /*162b0*/  PRMT R3, RZ, 0x7610, R3 ;  /* 0x00007610ff037816 */ /* 0x001fcc0000000003 */
[----:B------:R3:W4:Y:S01]  /*162c0*/  @P1 LDG.E.U16 R3, [R14.64] ;  /* 0x000000060e031981 */ /* 0x000722000c1e1500 */
[----:B------:R-:W-:Y:S02]  /*162d0*/  ISETP.GT.AND P0, PT, R2, 0x6e, PT ;  /* 0x0000006e0200780c */ /* 0x000fe40003f04270 */
[----:B------:R-:W-:Y:S02]  /*162e0*/  PRMT R25, RZ, 0x7610, R25 ;  /* 0x00007610ff197816 */ /* 0x000fe40000000019 */
[----:B------:R-:W-:Y:S02]  /*162f0*/  PRMT R22, RZ, 0x7610, R22 ;  /* 0x00007610ff167816 */ /* 0x000fe40000000016 */
[----:B------:R-:W-:Y:S01]  /*16300*/  PRMT R17, RZ, 0x7610, R17 ;  /* 0x00007610ff117816 */ /* 0x000fe20000000011 */
[----:B--2---:R0:W-:Y:S01]  /*16310*/  STL [R1+0x118], R12 ;  /* 0x0001180c01007387 */ /* 0x0041e20000100800 */
[----:B------:R-:W2:Y:S02]  /*16320*/  LDL R7, [R1+0x63c] ;  /* 0x00063c0001077983 */ /* 0x000ea40000100800 */
[----:B------:R-:W2:Y:S01]  /*16330*/  LDL R6, [R1+0x640] ;  /* 0x0006400001067983 */ /* 0x000ea20000100800 */
[----:B0-----:R-:W2:Y:S01]  /*16340*/  LDL R12, [R1+0x648] ;  /* 0x00064800010c7983 */ /* 0x001ea20000100800 */
[----:B---3--:R-:W-:-:S03]  /*16350*/  @P1 IMAD.MOV.U32 R14, RZ, RZ, R4 ;  /* 0x000000ffff0e1224 */ /* 0x008fc600078e0004 */
[----:B------:R-:W3:Y:S04]  /*16360*/  LDL R4, [R1+0x5dc] ;  /* 0x0005dc0001047983 */ /* 0x000ee80000100800 */
[----:B----4-:R0:W-:Y:S04]  /*16370*/  STL [R1+0x110], R3 ;  /* 0x0001100301007387 */ /* 0x0101e80000100800 */
[----:B0-----:R-:W4:Y:S01]  /*16380*/  LDL R3, [R1+0xd38] ;  /* 0x000d380001037983 */ /* 0x001f220000100800 */
[----:B------:R-:W-:-:S05]  /*16390*/  @P1 IMAD.MOV.U32 R15, RZ, RZ, R26 ;  /* 0x000000ffff0f1224 */ /* 0x000fca00078e001a */
[----:B------:R0:W4:Y:S02]  /*163a0*/  @P1 LDG.E.U16 R25, [R14.64] ;  /* 0x000000060e191981 */ /* 0x000124000c1e1500 */
[----:B0-----:R-:W-:Y:S02]  /*163b0*/  @P0 IMAD.MOV.U32 R14, RZ, RZ, R23 ;  /* 0x000000ffff0e0224 */ /* 0x001fe400078e0017 */
[----:B------:R-:W-:-:S05]  /*163c0*/  @P0 IMAD.MOV.U32 R15, RZ, RZ, R24 ;  /* 0x000000ffff0f0224 */ /* 0x000fca00078e0018 */
[----:B------:R0:W4:Y:S02]  /*163d0*/  @P0 LDG.E.U16 R22, [R14.64] ;  /* 0x000000060e160981 */ /* 0x000124000c1e1500 */
[----:B0-----:R-:W-:Y:S02]  /*163e0*/  @P0 IMAD.MOV.U32 R14, RZ, RZ, R18 ;  /* 0x000000ffff0e0224 */ /* 0x001fe400078e0012 */
[----:B------:R-:W-:Y:S01]  /*163f0*/  @P0 IMAD.MOV.U32 R15, RZ, RZ, R21 ;  /* 0x000000ffff0f0224 */ /* 0x000fe200078e0015 */
[C---:B------:R-:W-:Y:S02]  /*16400*/  ISETP.GT.AND P1, PT, R2.reuse, 0x6f, PT ;  /* 0x0000006f0200780c */ /* 0x040fe40003f24270 */
[----:B------:R-:W-:Y:S02]  /*16410*/  PRMT R10, RZ, 0x7610, R10 ;  /* 0x00007610ff0a7816 */ /* 0x000fe4000000000a */
[----:B------:R-:W-:Y:S02]  /*16420*/  PRMT R9, RZ, 0x7610, R9 ;  /* 0x00007610ff097816 */ /* 0x000fe40000000009 */
[----:B------:R-:W-:Y:S01]  /*16430*/  PRMT R0, RZ, 0x7610, R0 ;  /* 0x00007610ff007816 */ /* 0x000fe20000000000 */
[----:B------:R0:W4:Y:S01]  /*16440*/  @P0 LDG.E.U16 R17, [R14.64] ;  /* 0x000000060e110981 */ /* 0x000122000c1e1500 */
[----:B------:R-:W-:-:S03]  /*16450*/  ISETP.GT.AND P0, PT, R2, 0x76, PT ;  /* 0x000000760200780c */ /* 0x000fc60003f04270 */
[----:B------:R-:W4:Y:S02]  /*16460*/  LDL R18, [R1+0xd44] ;  /* 0x000d440001127983 */ /* 0x000f240000100800 */
[----:B0-----:R-:W-:Y:S02]  /*16470*/  @P1 IMAD.MOV.U32 R15, RZ, RZ, R13 ;  /* 0x000000ffff0f1224 */ /* 0x001fe400078e000d */
[----:B--2---:R-:W-:-:S05]  /*16480*/  @P1 IMAD.MOV.U32 R14, RZ, RZ, R12 ;  /* 0x000000ffff0e1224 */ /* 0x004fca00078e000c */
[----:B------:R0:W2:Y:S02]  /*16490*/  @P1 LDG.E.U16 R10, [R14.64] ;  /* 0x000000060e0a1981 */ /* 0x0000a4000c1e1500 */
[----:B0-----:R-:W-:Y:S02]  /*164a0*/  @P1 IMAD.MOV.U32 R14, RZ, RZ, R6 ;  /* 0x000000ffff0e1224 */ /* 0x001fe400078e0006 */
[----:B------:R-:W-:Y:S01]  /*164b0*/  @P1 IMAD.MOV.U32 R15, RZ, RZ, R7 ;  /* 0x000000ffff0f1224 */ /* 0x000fe200078e0007 */
[----:B------:R-:W2:Y:S04]  /*164c0*/  LDL R6, [R1+0xd40] ;  /* 0x000d400001067983 */ /* 0x000ea80000100800 */
[----:B------:R-:W2:Y:S04]  /*164d0*/  LDL R7, [R1+0xd34] ;  /* 0x000d340001077983 */ /* 0x000ea80000100800 */
[----:B------:R3:W2:Y:S02]  /*164e0*/  @P1 LDG.E.U16 R9, [R14.64] ;  /* 0x000000060e091981 */ /* 0x0006a4000c1e1500 */
[----:B---3--:R-:W-:-:S02]  /*164f0*/  @P0 IMAD.MOV.U32 R15, RZ, RZ, R4 ;  /* 0x000000ffff0f0224 */ /* 0x008fc400078e0004 */
[----:B------:R-:W3:Y:S01]  /*16500*/  LDL R4, [R1+0xd3c] ;  /* 0x000d3c0001047983 */ /* 0x000ee20000100800 */
[----:B----4-:R-:W-:-:S03]  /*16510*/  @P0 IMAD.MOV.U32 R14, RZ, RZ, R3 ;  /* 0x000000ffff0e0224 */ /* 0x010fc600078e0003 */
[----:B------:R-:W4:Y:S04]  /*16520*/  LDL R3, [R1+0xd48] ;  /* 0x000d480001037983 */ /* 0x000f280000100800 */
[----:B------:R-:W2:Y:S04]  /*16530*/  @P0 LDG.E.U16 R0, [R14.64] ;  /* 0x000000060e000981 */ /* 0x000ea8000c1e1500 */
[----:B------:R0:W-:Y:S01]  /*16540*/  STL [R1+0xf8], R17 ;  /* 0x0000f81101007387 */ /* 0x0001e20000100800 */
[----:B------:R-:W3:Y:S02]  /*16550*/  LDL R13, [R1+0xd90] ;  /* 0x000d9000010d7983 */ /* 0x000ee40000100800 */
[----:B------:R-:W3:Y:S01]  /*16560*/  LDL R12, [R1+0xdb8] ;  /* 0x000db800010c7983 */ /* 0x000ee20000100800 */
[----:B0-----:R-:W3:Y:S01]  /*16570*/  LDL R17, [R1+0xd4c] ;  /* 0x000d4c0001117983 */ /* 0x001ee20000100800 */
[----:B------:R-:W-:-:S02]  /*16580*/  ISETP.GT.AND P1, PT, R2, 0x77, PT ;  /* 0x000000770200780c */ /* 0x000fc40003f24270 */
[----:B------:R-:W-:Y:S02]  /*16590*/  PRMT R20, RZ, 0x7610, R20 ;  /* 0x00007610ff147816 */ /* 0x000fe40000000014 */
[----:B------:R-:W-:Y:S02]  /*165a0*/  PRMT R19, RZ, 0x7610, R19 ;  /* 0x00007610ff137816 */ /* 0x000fe40000000013 */
[----:B------:R-:W-:Y:S01]  /*165b0*/  PRMT R16, RZ, 0x7610, R16 ;  /* 0x00007610ff107816 */ /* 0x000fe20000000010 */
[----:B--2---:R-:W-:Y:S01]  /*165c0*/  STL [R1+0x23d0], R0 ;  /* 0x0023d00001007387 */ /* 0x004fe20000100800 */
[----:B------:R-:W-:Y:S02]  /*165d0*/  STL [R1+0x23d8], R0 ;  /* 0x0023d80001007387 */ /* 0x000fe40000100800 */
[----:B------:R-:W-:Y:S02]  /*165e0*/  STL [R1+0x23dc], R0 ;  /* 0x0023dc0001007387 */ /* 0x000fe40000100800 */
[----:B------:R-:W-:Y:S01]  /*165f0*/  STL [R1+0x23e4], R0 ;  /* 0x0023e40001007387 */ /* 0x000fe20000100800 */
[----:B------:R-:W-:Y:S01]  /*16600*/  STL [R1+0x23e8], R0 ;  /* 0x0023e80001007387 */ /* 0x000fe20000100800 */
        /* <DEDUP_REMOVED lines=13> */
[----:B------:R0:W-:Y:S02]  /*166e0*/  STL [R1+0xf0], R10 ;  /* 0x0000f00a01007387 */ /* 0x0001e40000100800 */
[----:B------:R-:W-:Y:S01]  /*166f0*/  STL [R1+0x2440], R0 ;  /* 0x0024400001007387 */ /* 0x000fe20000100800 */
[----:B------:R-:W-:Y:S01]  /*16700*/  STL [R1+0x2444], R0 ;  /* 0x0024440001007387 */ /* 0x000fe20000100800 */
[----:B------:R-:W-:-:S03]  /*16710*/  @P0 IMAD.MOV.U32 R14, RZ, RZ, R6 ;  /* 0x000000ffff0e0224 */ /* 0x000fc600078e0006 */
[----:B0-----:R-:W2:Y:S01]  /*16720*/  LDL R10, [R1+0xdb4] ;  /* 0x000db400010a7983 */ /* 0x001ea20000100800 */
[----:B------:R0:W-:Y:S02]  /*16730*/  STL [R1+0xe8], R9 ;  /* 0x0000e80901007387 */ /* 0x0001e40000100800 */
[----:B------:R-:W-:Y:S02]  /*16740*/  @P0 IMAD.MOV.U32 R15, RZ, RZ, R7 ;  /* 0x000000ffff0f0224 */ /* 0x000fe400078e0007 */
[----:B------:R-:W2:Y:S01]  /*16750*/  LDL R6, [R1+0xdb0] ;  /* 0x000db00001067983 */ /* 0x000ea20000100800 */
[----:B------:R-:W2:Y:S04]  /*16760*/  LDL R7, [R1+0x5d4] ;  /* 0x0005d40001077983 */ /* 0x000ea80000100800 */
[----:B------:R4:W2:Y:S04]  /*16770*/  @P0 LDG.E.U16 R20, [R14.64] ;  /* 0x000000060e140981 */ /* 0x0008a8000c1e1500 */
[----:B0-----:R-:W2:Y:S01]  /*16780*/  LDL R9, [R1+0xdbc] ;  /* 0x000dbc0001097983 */ /* 0x001ea20000100800 */
[----:B----4-:R-:W-:-:S02]  /*16790*/  @P1 IMAD.MOV.U32 R14, RZ, RZ, R3 ;  /* 0x000000ffff0e1224 */ /* 0x010fc400078e0003 */
[----:B---3--:R-:W-:Y:S01]  /*167a0*/  @P1 IMAD.MOV.U32 R15, RZ, RZ, R4 ;  /* 0x000000ffff0f1224 */ /* 0x008fe200078e0004 */
[----:B------:R-:W3:Y:S04]  /*167b0*/  LDL R3, [R1+0x5d0] ;  /* 0x0005d00001037983 */ /* 0x000ee80000100800 */
[----:B------:R-:W4:Y:S04]  /*167c0*/  LDL R4, [R1+0x5cc] ;  /* 0x0005cc0001047983 */ /* 0x000f280000100800 */
[----:B------:R0:W3:Y:S02]  /*167d0*/  @P1 LDG.E.U16 R19, [R14.64] ;  /* 0x000000060e131981 */ /* 0x0000e4000c1e1500 */
[----:B0-----:R-:W-:-:S02]  /*167e0*/  @P1 IMAD.MOV.U32 R14, RZ, RZ, R17 ;  /* 0x000000ffff0e1224 */ /* 0x001fc400078e0011 */
[----:B------:R-:W-:-:S05]  /*167f0*/  @P1 IMAD.MOV.U32 R15, RZ, RZ, R18 ;  /* 0x000000ffff0f1224 */ /* 0x000fca00078e0012 */
[----:B------:R0:W3:Y:S01]  /*16800*/  @P1 LDG.E.U16 R16, [R14.64] ;  /* 0x000000060e101981 */ /* 0x0000e2000c1e1500 */
[C---:B------:R-:W-:Y:S02]  /*16810*/  ISETP.GT.AND P0, PT, R2.reuse, 0x7e, PT ;  /* 0x0000007e0200780c */ /* 0x040fe40003f04270 */
[----:B------:R-:W-:Y:S02]  /*16820*/  PRMT R11, RZ, 0x7610, R11 ;  /* 0x00007610ff0b7816 */ /* 0x000fe4000000000b */
[----:B------:R-:W-:Y:S02]  /*16830*/  ISETP.GT.AND P1, PT, R2, 0x7f, PT ;  /* 0x0000007f0200780c */ /* 0x000fe40003f24270 */
[----:B------:R-:W-:-:S07]  /*16840*/  PRMT R8, RZ, 0x7610, R8 ;  /* 0x00007610ff087816 */ /* 0x000fce0000000008 */
[----:B0-----:R-:W-:Y:S02]  /*16850*/  @P0 IMAD.MOV.U32 R14, RZ, RZ, R12 ;  /* 0x000000ffff0e0224 */ /* 0x001fe400078e000c */
[----:B------:R-:W-:Y:S01]  /*16860*/  @P0 IMAD.MOV.U32 R15, RZ, RZ, R13 ;  /* 0x000000ffff0f0224 */ /* 0x000fe200078e000d */
[----:B------:R-:W-:Y:S02]  /*16870*/  PRMT R5, RZ, 0x7610, R5 ;  /* 0x00007610ff057816 */ /* 0x000fe40000000005 */
[----:B------:R-:W-:Y:S01]  /*16880*/  PRMT R0, RZ, 0x7610, R0 ;  /* 0x00007610ff007816 */ /* 0x000fe20000000000 */
[----:B------:R-:W4:Y:S04]  /*16890*/  LDL.LU R13, [R1+0x578] ;  /* 0x00057800010d7983 */ /* 0x000f280000300800 */
[----:B------:R2:W4:Y:S02]  /*168a0*/  @P0 LDG.E.U16 R11, [R14.64] ;  /* 0x000000060e0b0981 */ /* 0x000524000c1e1500 */
[----:B--2---:R-:W-:-:S02]  /*168b0*/  @P0 IMAD.MOV.U32 R15, RZ, RZ, R10 ;  /* 0x000000ffff0f0224 */ /* 0x004fc400078e000a */
[----:B------:R-:W-:-:S05]  /*168c0*/  @P0 IMAD.MOV.U32 R14, RZ, RZ, R9 ;  /* 0x000000ffff0e0224 */ /* 0x000fca00078e0009 */
[----:B------:R0:W2:Y:S02]  /*168d0*/  @P0 LDG.E.U16 R8, [R14.64] ;  /* 0x000000060e080981 */ /* 0x0000a4000c1e1500 */
[----:B0-----:R-:W-:Y:S02]  /*168e0*/  @P1 IMAD.MOV.U32 R14, RZ, RZ, R6 ;  /* 0x000000ffff0e1224 */ /* 0x001fe400078e0006 */
[----:B------:R-:W-:-:S05]  /*168f0*/  @P1 IMAD.MOV.U32 R15, RZ, RZ, R7 ;  /* 0x000000ffff0f1224 */ /* 0x000fca00078e0007 */
[----:B------:R3:W2:Y:S02]  /*16900*/  @P1 LDG.E.U16 R5, [R14.64] ;  /* 0x000000060e051981 */ /* 0x0006a4000c1e1500 */
[----:B---3--:R-:W-:Y:S02]  /*16910*/  @P1 IMAD.MOV.U32 R14, RZ, RZ, R3 ;  /* 0x000000ffff0e1224 */ /* 0x008fe400078e0003 */
[----:B----4-:R-:W-:-:S05]  /*16920*/  @P1 IMAD.MOV.U32 R15, RZ, RZ, R4 ;  /* 0x000000ffff0f1224 */ /* 0x010fca00078e0004 */
[----:B------:R-:W3:Y:S04]  /*16930*/  @P1 LDG.E.U16 R0, [R14.64] ;  /* 0x000000060e001981 */ /* 0x000ee8000c1e1500 */
[----:B------:R0:W-:Y:S04]  /*16940*/  STL [R1+0xcc], R16 ;  /* 0x0000cc1001007387 */ /* 0x0001e80000100800 */
[----:B------:R-:W1:Y:S01]  /*16950*/  S2R R25, SR_TID.X ;  /* 0x0000000000197919 */ /* 0x000e620000002100 */
[----:B------:R-:W-:Y:S06]  /*16960*/  BAR.SYNC.DEFER_BLOCKING 0x0 ;  /* 0x0000000000007b1d */ /* 0x000fec0000010000 */
[----:B0-----:R-:W4:Y:S01]  /*16970*/  LDL.LU R16, [R1+0x574] ;  /* 0x0005740001107983 */ /* 0x001f220000300800 */
[----:B------:R-:W2:Y:S02]  /*16980*/  LDL.LU R28, [R1+0x530] ;  /* 0x00053000011c7983 */ /* 0x000ea40000300800 */
[----:B------:R-:W2:Y:S01]  /*16990*/  LDL.LU R29, [R1+0x52c] ;  /* 0x00052c00011d7983 */ /* 0x000ea20000300800 */
[----:B---3--:R0:W-:Y:S04]  /*169a0*/  STL [R1+0xb8], R0 ;  /* 0x0000b80001007387 */ /* 0x0081e80000100800 */
[----:B0-----:R-:W3:Y:S01]  /*169b0*/  LDL.LU R0, [R1+0x458] ;  /* 0x0004580001007983 */ /* 0x001ee20000300800 */
[----:B------:R-:W3:Y:S02]  /*169c0*/  LDL.LU R3, [R1+0x454] ;  /* 0x0004540001037983 */ /* 0x000ee40000300800 */
[----:B------:R-:W3:Y:S02]  /*169d0*/  LDL.LU R4, [R1+0x418] ;  /* 0x0004180001047983 */ /* 0x000ee40000300800 */
[----:B------:R-:W-:Y:S01]  /*169e0*/  STL [R1+0xd8], R20 ;  /* 0x0000d81401007387 */ /* 0x000fe20000100800 */
[----:B------:R-:W3:Y:S01]  /*169f0*/  LDL.LU R17, [R1+0x414] ;  /* 0x0004140001117983 */ /* 0x000ee20000300800 */
[----:B------:R-:W3:Y:S02]  /*16a00*/  LDL.LU R18, [R1+0x3d8] ;  /* 0x0003d80001127983 */ /* 0x000ee40000300800 */
[----:B--2---:R0:W-:Y:S02]  /*16a10*/  STL [R1+0xc0], R5 ;  /* 0x0000c00501007387 */ /* 0x0041e40000100800 */
[----:B0-----:R-:W2:Y:S01]  /*16a20*/  LDL.LU R5, [R1+0x3d4] ;  /* 0x0003d40001057983 */ /* 0x001ea20000300800 */
[----:B------:R-:W2:Y:S02]  /*16a30*/  LDL.LU R6, [R1+0x3a4] ;  /* 0x0003a40001067983 */ /* 0x000ea40000300800 */
[----:B------:R0:W-:Y:S02]  /*16a40*/  STL [R1+0xd0], R19 ;  /* 0x0000d01301007387 */ /* 0x0001e40000100800 */
[----:B0-----:R-:W2:Y:S01]  /*16a50*/  LDL.LU R19, [R1+0x3a0] ;  /* 0x0003a00001137983 */ /* 0x001ea20000300800 */
[----:B------:R-:W2:Y:S02]  /*16a60*/  LDL.LU R24, [R1+0x354] ;  /* 0x0003540001187983 */ /* 0x000ea40000300800 */
[----:B------:R-:W2:Y:S02]  /*16a70*/  LDL.LU R7, [R1+0x350] ;  /* 0x0003500001077983 */ /* 0x000ea40000300800 */
[----:B------:R0:W-:Y:S02]  /*16a80*/  STL [R1+0xc4], R8 ;  /* 0x0000c40801007387 */ /* 0x0001e40000100800 */
[----:B0-----:R-:W2:Y:S01]  /*16a90*/  LDL.LU R8, [R1+0x124] ;  /* 0x0001240001087983 */ /* 0x001ea20000300800 */
[----:B------:R-:W2:Y:S02]  /*16aa0*/  LDL.LU R21, [R1+0x120] ;  /* 0x0001200001157983 */ /* 0x000ea40000300800 */
[----:B------:R-:W2:Y:S02]  /*16ab0*/  LDL.LU R22, [R1+0xbc] ;  /* 0x0000bc0001167983 */ /* 0x000ea40000300800 */
[----:B------:R-:W2:Y:S01]  /*16ac0*/  LDL.LU R9, [R1+0xb4] ;  /* 0x0000b40001097983 */ /* 0x000ea20000300800 */
[----:B------:R0:W-:Y:S01]  /*16ad0*/  STL [R1+0xc8], R11 ;  /* 0x0000c80b01007387 */ /* 0x0001e20000100800 */
[----:B------:R-:W2:Y:S02]  /*16ae0*/  LDL.LU R10, [R1+0x88] ;  /* 0x00008800010a7983 */ /* 0x000ea40000300800 */
[----:B------:R-:W2:Y:S02]  /*16af0*/  LDL.LU R23, [R1+0x84] ;  /* 0x0000840001177983 */ /* 0x000ea40000300800 */
[----:B------:R-:W2:Y:S01]  /*16b00*/  LDL.LU R27, [R1+0x58] ;  /* 0x00005800011b7983 */ /* 0x000ea20000300800 */
[----:B0-----:R-:W2:Y:S01]  /*16b10*/  LDL.LU R11, [R1+0x54] ;  /* 0x00005400010b7983 */ /* 0x001ea20000300800 */
[----:B------:R-:W2:Y:S02]  /*16b20*/  LDL.LU R12, [R1+0x28] ;  /* 0x00002800010c7983 */ /* 0x000ea40000300800 */
[----:B------:R-:W2:Y:S02]  /*16b30*/  LDL.LU R26, [R1+0x24] ;  /* 0x00002400011a7983 */ /* 0x000ea40000300800 */
        /* <DEDUP_REMOVED lines=10> */
[----:B------:R-:W-:Y:S01]  /*16be0*/  STL [R1+0x23d4], R14 ;  /* 0x0023d40e01007387 */ /* 0x000fe20000100800 */
[----:B-1----:R-:W-:Y:S01]  /*16bf0*/  LOP3.LUT R20, R25, 0x7f, RZ, 0xc0, !PT ;  /* 0x0000007f19147812 */ /* 0x002fe200078ec0ff */
[----:B------:R0:W-:Y:S03]  /*16c00*/  STL [R1+0x24f8], R25 ;  /* 0x0024f81901007387 */ /* 0x0001e60000100800 */
[C---:B------:R-:W-:Y:S01]  /*16c10*/  ISETP.GE.AND P0, PT, R20.reuse, R2, PT ;  /* 0x000000021400720c */ /* 0x040fe20003f06270 */
[----:B0-----:R-:W2:Y:S01]  /*16c20*/  LDL.LU R25, [R1+0x49c] ;  /* 0x00049c0001197983 */ /* 0x001ea20000300800 */
[----:B------:R-:W-:Y:S02]  /*16c30*/  STL [R1+0x23e0], R14 ;  /* 0x0023e00e01007387 */ /* 0x000fe40000100800 */
[----:B------:R-:W-:Y:S02]  /*16c40*/  STL [R1+0x23ec], R14 ;  /* 0x0023ec0e01007387 */ /* 0x000fe40000100800 */
[----:B------:R0:W-:Y:S02]  /*16c50*/  STL [R1+0x244c], R14 ;  /* 0x00244c0e01007387 */ /* 0x0001e40000100800 */
[----:B------:R-:W-:Y:S01]  /*16c60*/  IMAD.SHL.U32 R15, R20, 0x2, RZ ;  /* 0x00000002140f7824 */ /* 0x000fe200078e00ff */
[----:B0-----:R-:W2:Y:S01]  /*16c70*/  LDL.LU R14, [R1+0x4a0] ;  /* 0x0004a000010e7983 */ /* 0x001ea20000300800 */
[----:B------:R0:W-:Y:S03]  /*16c80*/  STL [R1+0x24e0], R20 ;  /* 0x0024e01401007387 */ /* 0x0001e60000100800 */
[----:B0-----:R-:W2:Y:S01]  /*16c90*/  LDL.LU R20, [R1+0x4e4] ;  /* 0x0004e40001147983 */ /* 0x001ea20000300800 */
[----:B------:R0:W-:Y:S03]  /*16ca0*/  STL [R1+0x2450], R2 ;  /* 0x0024500201007387 */ /* 0x0001e60000100800 */
[----:B0-----:R-:W2:Y:S04]  /*16cb0*/  LDL.LU R2, [R1+0x4e8] ;  /* 0x0004e80001027983 */ /* 0x001ea80000300800 */
[----:B------:R0:W-:Y:S01]  /*16cc0*/  STS.U16 [R15], R13 ;  /* 0x0000000d0f007388 */ /* 0x0001e20000000400 */
[----:B----4-:R1:W-:Y:S02]  /*16cd0*/  STS.U16 [R15+0x100], R16 ;  /* 0x000100100f007388 */ /* 0x0103e40000000400 */
[----:B------:R4:W-:Y:S02]  /*16ce0*/  STS.U16 [R15+0x1000], R28 ;  /* 0x0010001c0f007388 */ /* 0x0009e40000000400 */
[----:B------:R4:W-:Y:S01]  /*16cf0*/  STS.U16 [R15+0x1100], R29 ;  /* 0x0011001d0f007388 */ /* 0x0009e20000000400 */
[----:B0-----:R-:W3:Y:S01]  /*16d00*/  LDL.LU R13, [R1+0x2508] ;  /* 0x00250800010d7983 */ /* 0x001ee20000300800 */
[----:B-1----:R-:W3:Y:S02]  /*16d10*/  LDL.LU R16, [R1+0x2504] ;  /* 0x0025040001107983 */ /* 0x002ee40000300800 */
[----:B----4-:R-:W4:Y:S02]  /*16d20*/  LDL.LU R28, [R1+0x2500] ;  /* 0x00250000011c7983 */ /* 0x010f240000300800 */
[----:B------:R-:W4:Y:S01]  /*16d30*/  LDL.LU R29, [R1+0x24fc] ;  /* 0x0024fc00011d7983 */ /* 0x000f220000300800 */
[----:B--2---:R-:W-:Y:S01]  /*16d40*/  STS.U16 [R15+0x2000], R2 ;  /* 0x002000020f007388 */ /* 0x004fe20000000400 */
[----:B------:R-:W-:Y:S02]  /*16d50*/  STS.U16 [R15+0x2100], R20 ;  /* 0x002100140f007388 */ /* 0x000fe40000000400 */
[----:B------:R-:W-:Y:S02]  /*16d60*/  STS.U16 [R15+0x3000], R14 ;  /* 0x0030000e0f007388 */ /* 0x000fe40000000400 */
[----:B------:R-:W-:Y:S01]  /*16d70*/  STS.U16 [R15+0x3100], R25 ;  /* 0x003100190f007388 */ /* 0x000fe20000000400 */
[----:B---3--:R-:W-:Y:S01]  /*16d80*/  STS.U16 [R15+0x4000], R0 ;  /* 0x004000000f007388 */ /* 0x008fe20000000400 */
[----:B------:R-:W-:Y:S02]  /*16d90*/  STS.U16 [R15+0x4100], R3 ;  /* 0x004100030f007388 */ /* 0x000fe40000000400 */
[----:B------:R-:W-:Y:S02]  /*16da0*/  STS.U16 [R15+0x5000], R4 ;  /* 0x005000040f007388 */ /* 0x000fe40000000400 */
[----:B------:R-:W-:Y:S01]  /*16db0*/  STS.U16 [R15+0x5100], R17 ;  /* 0x005100110f007388 */ /* 0x000fe20000000400 */
[----:B------:R-:W-:Y:S01]  /*16dc0*/  STS.U16 [R15+0x6000], R18 ;  /* 0x006000120f007388 */ /* 0x000fe20000000400 */
        /* <DEDUP_REMOVED lines=11> */
[----:B------:R0:W-:Y:S04]  /*16e80*/  STS.U16 [R15+0xc000], R27 ;  /* 0x00c0001b0f007388 */ /* 0x0001e80000000400 */
[----:B0-----:R-:W0:Y:S04]  /*16e90*/  S2R R27, SR_TID.X ;  /* 0x00000000001b7919 */ /* 0x001e280000002100 */
[----:B----4-:R-:W-:Y:S01]  /*16ea0*/  STL [R1+0x2454], R29 ;  /* 0x0024541d01007387 */ /* 0x010fe20000100800 */
[----:B------:R-:W-:Y:S02]  /*16eb0*/  STL [R1+0x2458], R28 ;  /* 0x0024581c01007387 */ /* 0x000fe40000100800 */
[----:B------:R-:W-:Y:S02]  /*16ec0*/  STL [R1+0x245c], R16 ;  /* 0x00245c1001007387 */ /* 0x000fe40000100800 */
[----:B------:R-:W2:Y:S01]  /*16ed0*/  LDL.LU R25, [R1+0x570] ;  /* 0x0005700001197983 */ /* 0x000ea20000300800 */
[----:B------:R1:W-:Y:S01]  /*16ee0*/  STS.U16 [R15+0xc100], R11 ;  /* 0x00c1000b0f007388 */ /* 0x0003e20000000400 */
[----:B------:R3:W-:Y:S02]  /*16ef0*/  STS.U16 [R15+0xd000], R12 ;  /* 0x00d0000c0f007388 */ /* 0x0007e40000000400 */
[----:B------:R4:W-:Y:S01]  /*16f00*/  STS.U16 [R15+0xd100], R26 ;  /* 0x00d1001a0f007388 */ /* 0x0009e20000000400 */
[----:B-1----:R-:W2:Y:S01]  /*16f10*/  LDL.LU R11, [R1+0x56c] ;  /* 0x00056c00010b7983 */ /* 0x002ea20000300800 */
[----:B---3--:R-:W3:Y:S02]  /*16f20*/  LDL.LU R12, [R1+0x528] ;  /* 0x00052800010c7983 */ /* 0x008ee40000300800 */
[----:B----4-:R-:W4:Y:S01]  /*16f30*/  LDL.LU R26, [R1+0x524] ;  /* 0x00052400011a7983 */ /* 0x010f220000300800 */
[----:B0-----:R-:W-:-:S05]  /*16f40*/  LOP3.LUT R27, R27, 0x7f, RZ, 0xc0, !PT ;  /* 0x0000007f1b1b7812 */ /* 0x001fca00078ec0ff */
[----:B------:R-:W-:-:S05]  /*16f50*/  IMAD.SHL.U32 R27, R27, 0x2, RZ ;  /* 0x000000021b1b7824 */ /* 0x000fca00078e00ff */
[----:B------:R-:W-:Y:S02]  /*16f60*/  LOP3.LUT R0, R27, 0x10, RZ, 0x3c, !PT ;  /* 0x000000101b007812 */ /* 0x000fe400078e3cff */
[----:B------:R-:W4:Y:S04]  /*16f70*/  LDL.LU R27, [R1+0x4e0] ;  /* 0x0004e000011b7983 */ /* 0x000f280000300800 */
[----:B------:R-:W-:Y:S01]  /*16f80*/  STS.U16 [R15+0xe000], R29 ;  /* 0x00e0001d0f007388 */ /* 0x000fe20000000400 */
[----:B------:R-:W-:Y:S02]  /*16f90*/  STS.U16 [R15+0xe100], R28 ;  /* 0x00e1001c0f007388 */ /* 0x000fe40000000400 */
[----:B------:R0:W-:Y:S02]  /*16fa0*/  STS.U16 [R15+0xf000], R16 ;  /* 0x00f000100f007388 */ /* 0x0001e40000000400 */
[----:B0-----:R-:W4:Y:S01]  /*16fb0*/  LDL.LU R16, [R1+0x494] ;  /* 0x0004940001107983 */ /* 0x001f220000300800 */
[----:B------:R-:W4:Y:S02]  /*16fc0*/  LDL.LU R28, [R1+0x450] ;  /* 0x00045000011c7983 */ /* 0x000f240000300800 */
[----:B------:R-:W4:Y:S02]  /*16fd0*/  LDL.LU R29, [R1+0x44c] ;  /* 0x00044c00011d7983 */ /* 0x000f240000300800 */
[----:B------:R-:W4:Y:S01]  /*16fe0*/  LDL.LU R2, [R1+0x410] ;  /* 0x0004100001027983 */ /* 0x000f220000300800 */
[----:B------:R-:W4:Y:S01]  /*16ff0*/  LDL.LU R20, [R1+0x40c] ;  /* 0x00040c0001147983 */ /* 0x000f220000300800 */
        /* <DEDUP_REMOVED lines=15> */
[----:B------:R-:W4:Y:S04]  /*170f0*/  LDL.LU R23, [R1+0x1c] ;  /* 0x00001c0001177983 */ /* 0x000f280000300800 */
[----:B------:R-:W-:Y:S01]  /*17100*/  STS.U16 [R15+0xf100], R13 ;  /* 0x00f1000d0f007388 */ /* 0x000fe20000000400 */
[----:B------:R0:W-:Y:S03]  /*17110*/  STL [R1+0x24b4], R15 ;  /* 0x0024b40f01007387 */ /* 0x0001e60000100800 */
[----:B0-----:R-:W4:Y:S01]  /*17120*/  LDL.LU R15, [R1+0x498] ;  /* 0x00049800010f7983 */ /* 0x001f220000300800 */
[----:B------:R0:W-:Y:S03]  /*17130*/  STL [R1+0x2460], R13 ;  /* 0x0024600d01007387 */ /* 0x0001e60000100800 */
[----:B0-----:R-:W4:Y:S04]  /*17140*/  LDL.LU R13, [R1+0x4dc] ;  /* 0x0004dc00010d7983 */ /* 0x001f280000300800 */
[----:B--2---:R0:W-:Y:S04]  /*17150*/  STS.U16 [R0+0x200], R25 ;  /* 0x0002001900007388 */ /* 0x0041e80000000400 */
[----:B0-----:R-:W2:Y:S04]  /*17160*/  LDL.LU R25, [R1+0x24f8] ;  /* 0x0024f80001197983 */ /* 0x001ea80000300800 */
[----:B------:R0:W-:Y:S01]  /*17170*/  STS.U16 [R0+0x300], R11 ;  /* 0x0003000b00007388 */ /* 0x0001e20000000400 */
[----:B---3--:R1:W-:Y:S02]  /*17180*/  STS.U16 [R0+0x1200], R12 ;  /* 0x0012000c00007388 */ /* 0x0083e40000000400 */
[----:B----4-:R3:W-:Y:S01]  /*17190*/  STS.U16 [R0+0x1300], R26 ;  /* 0x0013001a00007388 */ /* 0x0107e20000000400 */
[----:B0-----:R-:W4:Y:S01]  /*171a0*/  LDL.LU R11, [R1+0x24f4] ;  /* 0x0024f400010b7983 */ /* 0x001f220000300800 */
[----:B-1----:R-:W4:Y:S03]  /*171b0*/  LDL.LU R12, [R1+0x24f0] ;  /* 0x0024f000010c7983 */ /* 0x002f260000300800 */
[----:B---3--:R-:W3:Y:S04]  /*171c0*/  LDL.LU R26, [R1+0x24ec] ;  /* 0x0024ec00011a7983 */ /* 0x008ee80000300800 */
[----:B------:R0:W-:Y:S04]  /*171d0*/  STS.U16 [R0+0x2200], R27 ;  /* 0x0022001b00007388 */ /* 0x0001e80000000400 */
[----:B0-----:R-:W3:Y:S04]  /*171e0*/  LDL.LU R27, [R1+0x24e8] ;  /* 0x0024e800011b7983 */ /* 0x001ee80000300800 */
        /* <DEDUP_REMOVED lines=19> */
[----:B------:R0:W-:Y:S01]  /*17320*/  STS.U16 [R0+0xc200], R22 ;  /* 0x00c2001600007388 */ /* 0x0001e20000000400 */
[----:B------:R-:W-:Y:S01]  /*17330*/  STS.U16 [R0+0xc300], R9 ;  /* 0x00c3000900007388 */ /* 0x000fe20000000400 */
[----:B------:R-:W-:Y:S02]  /*17340*/  STS.U16 [R0+0xd200], R10 ;  /* 0x00d2000a00007388 */ /* 0x000fe40000000400 */
[----:B------:R-:W-:Y:S01]  /*17350*/  STS.U16 [R0+0xd300], R23 ;  /* 0x00d3001700007388 */ /* 0x000fe20000000400 */
[----:B--2---:R-:W-:-:S05]  /*17360*/  LOP3.LUT R25, R25, 0x7f, RZ, 0xc0, !PT ;  /* 0x0000007f19197812 */ /* 0x004fca00078ec0ff */
[----:B0-----:R-:W-:Y:S01]  /*17370*/  IMAD.SHL.U32 R22, R25, 0x2, RZ ;  /* 0x0000000219167824 */ /* 0x001fe200078e00ff */
[----:B---3--:R-:W-:Y:S01]  /*17380*/  STS.U16 [R0+0xe200], R27 ;  /* 0x00e2001b00007388 */ /* 0x008fe20000000400 */
[----:B------:R-:W-:Y:S02]  /*17390*/  STS.U16 [R0+0xe300], R26 ;  /* 0x00e3001a00007388 */ /* 0x000fe40000000400 */
[----:B----4-:R0:W-:Y:S01]  /*173a0*/  STS.U16 [R0+0xf200], R12 ;  /* 0x00f2000c00007388 */ /* 0x0101e20000000400 */
[----:B------:R-:W-:Y:S01]  /*173b0*/  STL [R1+0x2464], R27 ;  /* 0x0024641b01007387 */ /* 0x000fe20000100800 */
[----:B------:R1:W-:Y:S01]  /*173c0*/  STL [R1+0x2468], R26 ;  /* 0x0024681a01007387 */ /* 0x0003e20000100800 */
[----:B0-----:R-:W-:-:S05]  /*173d0*/  LOP3.LUT R0, R22, 0x20, RZ, 0x3c, !PT ;  /* 0x0000002016007812 */ /* 0x001fca00078e3cff */
[----:B------:R0:W-:Y:S01]  /*173e0*/  STL [R1+0x24e4], R0 ;  /* 0x0024e40001007387 */ /* 0x0001e20000100800 */
[----:B------:R-:W2:Y:S02]  /*173f0*/  LDL.LU R20, [R1+0x568] ;  /* 0x0005680001147983 */ /* 0x000ea40000300800 */
[----:B------:R-:W3:Y:S02]  /*17400*/  LDL.LU R9, [R1+0x564] ;  /* 0x0005640001097983 */ /* 0x000ee40000300800 */
[----:B------:R-:W4:Y:S01]  /*17410*/  LDL.LU R10, [R1+0x520] ;  /* 0x00052000010a7983 */ /* 0x000f220000300800 */
[----:B------:R-:W2:Y:S01]  /*17420*/  LDL.LU R23, [R1+0x51c] ;  /* 0x00051c0001177983 */ /* 0x000ea20000300800 */
[----:B------:R-:W2:Y:S02]  /*17430*/  LDL.LU R25, [R1+0x4d8] ;  /* 0x0004d80001197983 */ /* 0x000ea40000300800 */
[----:B-1----:R-:W2:Y:S02]  /*17440*/  LDL.LU R26, [R1+0x48c] ;  /* 0x00048c00011a7983 */ /* 0x002ea40000300800 */
[----:B------:R-:W2:Y:S01]  /*17450*/  LDL.LU R27, [R1+0x448] ;  /* 0x00044800011b7983 */ /* 0x000ea20000300800 */
[----:B------:R-:W2:Y:S01]  /*17460*/  LDL.LU R13, [R1+0x444] ;  /* 0x00044400010d7983 */ /* 0x000ea20000300800 */
[----:B------:R-:W2:Y:S02]  /*17470*/  LDL.LU R15, [R1+0x408] ;  /* 0x00040800010f7983 */ /* 0x000ea40000300800 */
[----:B------:R-:W2:Y:S02]  /*17480*/  LDL.LU R16, [R1+0x404] ;  /* 0x0004040001107983 */ /* 0x000ea40000300800 */
        /* <DEDUP_REMOVED lines=13> */
[----:B0-----:R-:W-:Y:S01]  /*17560*/  LOP3.LUT R0, R22, 0x10, RZ, 0x3c, !PT ;  /* 0x0000001016007812 */ /* 0x001fe200078e3cff */
[----:B------:R-:W2:Y:S01]  /*17570*/  LDL.LU R8, [R1+0x44] ;  /* 0x0000440001087983 */ /* 0x000ea20000300800 */
[----:B------:R-:W2:Y:S02]  /*17580*/  LDL.LU R21, [R1+0x18] ;  /* 0x0000180001157983 */ /* 0x000ea40000300800 */
[----:B------:R-:W2:Y:S02]  /*17590*/  LDL.LU R22, [R1+0x14] ;  /* 0x0000140001167983 */ /* 0x000ea40000300800 */
[----:B------:R0:W-:Y:S01]  /*175a0*/  STL [R1+0x2480], R12 ;  /* 0x0024800c01007387 */ /* 0x0001e20000100800 */
[----:B------:R1:W-:Y:S04]  /*175b0*/  STS.U16 [R0+0xf300], R11 ;  /* 0x00f3000b00007388 */ /* 0x0003e80000000400 */
[----:B0-----:R-:W2:Y:S01]  /*175c0*/  LDL.LU R12, [R1+0x490] ;  /* 0x00049000010c7983 */ /* 0x001ea20000300800 */
[----:B-1----:R-:W2:Y:S02]  /*175d0*/  LDL.LU R0, [R1+0x24e4] ;  /* 0x0024e40001007983 */ /* 0x002ea40000300800 */
[----:B------:R0:W-:Y:S02]  /*175e0*/  STL [R1+0x2484], R11 ;  /* 0x0024840b01007387 */ /* 0x0001e40000100800 */
[----:B0-----:R-:W4:Y:S04]  /*175f0*/  LDL.LU R11, [R1+0x4d4] ;  /* 0x0004d400010b7983 */ /* 0x001f280000300800 */
[----:B--2---:R0:W-:Y:S01]  /*17600*/  STS.U16 [R0+0x400], R20 ;  /* 0x0004001400007388 */ /* 0x0041e20000000400 */
[----:B---3--:R1:W-:Y:S02]  /*17610*/  STS.U16 [R0+0x500], R9 ;  /* 0x0005000900007388 */ /* 0x0083e40000000400 */
[----:B----4-:R2:W-:Y:S01]  /*17620*/  STS.U16 [R0+0x1400], R10 ;  /* 0x0014000a00007388 */ /* 0x0105e20000000400 */
[----:B------:R3:W-:Y:S04]  /*17630*/  STS.U16 [R0+0x1500], R23 ;  /* 0x0015001700007388 */ /* 0x0007e80000000400 */
[----:B------:R3:W-:Y:S04]  /*17640*/  STS.U16 [R0+0x2400], R25 ;  /* 0x0024001900007388 */ /* 0x0007e80000000400 */
[----:B0-----:R-:W4:Y:S01]  /*17650*/  LDL.LU R20, [R1+0x24e0] ;  /* 0x0024e00001147983 */ /* 0x001f220000300800 */
[----:B-1----:R-:W4:Y:S03]  /*17660*/  LDL.LU R9, [R1+0x24dc] ;  /* 0x0024dc0001097983 */ /* 0x002f260000300800 */
[----:B--2---:R-:W2:Y:S01]  /*17670*/  LDL.LU R10, [R1+0x24d8] ;  /* 0x0024d800010a7983 */ /* 0x004ea20000300800 */
[----:B---3--:R-:W3:Y:S03]  /*17680*/  LDL.LU R23, [R1+0x24d4] ;  /* 0x0024d40001177983 */ /* 0x008ee60000300800 */
[----:B------:R-:W2:Y:S04]  /*17690*/  LDL.LU R25, [R1+0x24d0] ;  /* 0x0024d00001197983 */ /* 0x000ea80000300800 */
        /* <DEDUP_REMOVED lines=20> */
[----:B--2---:R-:W-:Y:S01]  /*177e0*/  STL [R1+0x2488], R25 ;  /* 0x0024881901007387 */ /* 0x004fe20000100800 */
[----:B0-----:R-:W2:Y:S03]  /*177f0*/  LDL.LU R7, [R1+0x55c] ;  /* 0x00055c0001077983 */ /* 0x001ea60000300800 */
[----:B--2---:R0:W-:Y:S04]  /*17800*/  STL [R1+0x24c8], R7 ;  /* 0x0024c80701007387 */ /* 0x0041e80000100800 */
[----:B0-----:R-:W2:Y:S04]  /*17810*/  LDL.LU R7, [R1+0x560] ;  /* 0x0005600001077983 */ /* 0x001ea80000300800 */
[----:B------:R0:W-:Y:S01]  /*17820*/  STS.U16 [R0+0xc500], R8 ;  /* 0x00c5000800007388 */ /* 0x0001e20000000400 */
[----:B------:R1:W-:Y:S02]  /*17830*/  STS.U16 [R0+0xd400], R21 ;  /* 0x00d4001500007388 */ /* 0x0003e40000000400 */
[----:B------:R0:W-:Y:S02]  /*17840*/  STS.U16 [R0+0xd500], R22 ;  /* 0x00d5001600007388 */ /* 0x0001e40000000400 */
[----:B------:R0:W-:Y:S02]  /*17850*/  STS.U16 [R0+0xe400], R25 ;  /* 0x00e4001900007388 */ /* 0x0001e40000000400 */
[----:B----4-:R-:W-:-:S02]  /*17860*/  IMAD.SHL.U32 R24, R20, 0x2, RZ ;  /* 0x0000000214187824 */ /* 0x010fc400078e00ff */
[----:B------:R-:W-:Y:S01]  /*17870*/  IMAD.SHL.U32 R20, R20, 0x2, RZ ;  /* 0x0000000214147824 */ /* 0x000fe200078e00ff */
[----:B--2---:R2:W-:Y:S01]  /*17880*/  STL [R1+0x24cc], R7 ;  /* 0x0024cc0701007387 */ /* 0x0045e20000100800 */
[----:B0-----:R-:W4:Y:S02]  /*17890*/  LDL.LU R8, [R1+0x518] ;  /* 0x0005180001087983 */ /* 0x001f240000300800 */
[----:B-1----:R-:W4:Y:S02]  /*178a0*/  LDL.LU R21, [R1+0x514] ;  /* 0x0005140001157983 */ /* 0x002f240000300800 */
        /* <DEDUP_REMOVED lines=17> */
[----:B--2---:R-:W-:Y:S01]  /*179c0*/  LOP3.LUT R7, R20, 0x20, RZ, 0x3c, !PT ;  /* 0x0000002014077812 */ /* 0x004fe200078e3cff */
[----:B------:R-:W2:Y:S01]  /*179d0*/  LDL.LU R5, [R1+0x40] ;  /* 0x0000400001057983 */ /* 0x000ea20000300800 */
[----:B------:R-:W2:Y:S02]  /*179e0*/  LDL.LU R6, [R1+0x3c] ;  /* 0x00003c0001067983 */ /* 0x000ea40000300800 */
[----:B------:R-:W2:Y:S02]  /*179f0*/  LDL.LU R19, [R1+0x10] ;  /* 0x0000100001137983 */ /* 0x000ea40000300800 */
[----:B------:R-:W2:Y:S01]  /*17a00*/  LDL.LU R20, [R1+0xc] ;  /* 0x00000c0001147983 */ /* 0x000ea20000300800 */
[----:B---3--:R-:W-:Y:S04]  /*17a10*/  STS.U16 [R7+0xe500], R23 ;  /* 0x00e5001707007388 */ /* 0x008fe80000000400 */
[----:B------:R0:W-:Y:S01]  /*17a20*/  STL [R1+0x248c], R23 ;  /* 0x00248c1701007387 */ /* 0x0001e20000100800 */
[----:B------:R-:W-:Y:S02]  /*17a30*/  STS.U16 [R7+0xf400], R10 ;  /* 0x00f4000a07007388 */ /* 0x000fe40000000400 */
[----:B------:R-:W-:Y:S01]  /*17a40*/  STS.U16 [R7+0xf500], R9 ;  /* 0x00f5000907007388 */ /* 0x000fe20000000400 */
[----:B0-----:R-:W2:Y:S01]  /*17a50*/  LDL.LU R23, [R1+0x484] ;  /* 0x0004840001177983 */ /* 0x001ea20000300800 */
[----:B------:R0:W-:Y:S03]  /*17a60*/  STL [R1+0x2490], R10 ;  /* 0x0024900a01007387 */ /* 0x0001e60000100800 */
[----:B0-----:R-:W2:Y:S01]  /*17a70*/  LDL.LU R10, [R1+0x488] ;  /* 0x00048800010a7983 */ /* 0x001ea20000300800 */
[----:B------:R-:W2:Y:S01]  /*17a80*/  LDL.LU R7, [R1+0x24cc] ;  /* 0x0024cc0001077983 */ /* 0x000ea20000300800 */
[C---:B------:R-:W-:Y:S01]  /*17a90*/  LOP3.LUT R2, R24.reuse, 0x30, RZ, 0x3c, !PT ;  /* 0x0000003018027812 */ /* 0x040fe200078e3cff */
[----:B------:R0:W-:Y:S02]  /*17aa0*/  STL [R1+0x2494], R9 ;  /* 0x0024940901007387 */ /* 0x0001e40000100800 */
[----:B0-----:R-:W2:Y:S04]  /*17ab0*/  LDL.LU R9, [R1+0x4cc] ;  /* 0x0004cc0001097983 */ /* 0x001ea80000300800 */
[----:B--2---:R0:W-:Y:S04]  /*17ac0*/  STS.U16 [R2+0x600], R7 ;  /* 0x0006000702007388 */ /* 0x0041e80000000400 */
[----:B0-----:R-:W2:Y:S04]  /*17ad0*/  LDL.LU R7, [R1+0x24c8] ;  /* 0x0024c80001077983 */ /* 0x001ea80000300800 */
[----:B--2---:R0:W-:Y:S01]  /*17ae0*/  STS.U16 [R2+0x700], R7 ;  /* 0x0007000702007388 */ /* 0x0041e20000000400 */
[----:B----4-:R1:W-:Y:S02]  /*17af0*/  STS.U16 [R2+0x1600], R8 ;  /* 0x0016000802007388 */ /* 0x0103e40000000400 */
[----:B------:R2:W-:Y:S02]  /*17b00*/  STS.U16 [R2+0x1700], R21 ;  /* 0x0017001502007388 */ /* 0x0005e40000000400 */
[----:B------:R4:W-:Y:S01]  /*17b10*/  STS.U16 [R2+0x2600], R22 ;  /* 0x0026001602007388 */ /* 0x0009e20000000400 */
[----:B0-----:R-:W3:Y:S01]  /*17b20*/  LDL.LU R7, [R1+0x24c4] ;  /* 0x0024c40001077983 */ /* 0x001ee20000300800 */
[----:B-1----:R-:W3:Y:S02]  /*17b30*/  LDL.LU R8, [R1+0x24c0] ;  /* 0x0024c00001087983 */ /* 0x002ee40000300800 */
[----:B--2---:R-:W2:Y:S02]  /*17b40*/  LDL.LU R21, [R1+0x24bc] ;  /* 0x0024bc0001157983 */ /* 0x004ea40000300800 */
[----:B----4-:R-:W4:Y:S01]  /*17b50*/  LDL.LU R22, [R1+0x24b8] ;  /* 0x0024b80001167983 */ /* 0x010f220000300800 */
        /* <DEDUP_REMOVED lines=13> */
[----:B------:R0:W-:Y:S02]  /*17c30*/  STS.U16 [R2+0x9600], R0 ;  /* 0x0096000002007388 */ /* 0x0001e40000000400 */
[----:B------:R-:W-:Y:S02]  /*17c40*/  STS.U16 [R2+0x9700], R14 ;  /* 0x0097000e02007388 */ /* 0x000fe40000000400 */
[----:B------:R1:W-:Y:S01]  /*17c50*/  STS.U16 [R2+0xa600], R3 ;  /* 0x00a6000302007388 */ /* 0x0003e20000000400 */
[----:B------:R-:W-:Y:S01]  /*17c60*/  STS.U16 [R2+0xa700], R4 ;  /* 0x00a7000402007388 */ /* 0x000fe20000000400 */
[----:B------:R-:W-:Y:S02]  /*17c70*/  STS.U16 [R2+0xb600], R17 ;  /* 0x00b6001102007388 */ /* 0x000fe40000000400 */
[----:B------:R-:W-:Y:S02]  /*17c80*/  STS.U16 [R2+0xb700], R18 ;  /* 0x00b7001202007388 */ /* 0x000fe40000000400 */
[----:B------:R2:W-:Y:S01]  /*17c90*/  STS.U16 [R2+0xc600], R5 ;  /* 0x00c6000502007388 */ /* 0x0005e20000000400 */
[----:B------:R2:W-:Y:S04]  /*17ca0*/  STS.U16 [R2+0xc700], R6 ;  /* 0x00c7000602007388 */ /* 0x0005e80000000400 */
[----:B0-----:R-:W3:Y:S01]  /*17cb0*/  LDL.LU R0, [R1+0x558] ;  /* 0x0005580001007983 */ /* 0x001ee20000300800 */
[----:B------:R0:W-:Y:S02]  /*17cc0*/  STS.U16 [R2+0xd600], R19 ;  /* 0x00d6001302007388 */ /* 0x0001e40000000400 */
[----:B------:R0:W-:Y:S01]  /*17cd0*/  STS.U16 [R2+0xd700], R20 ;  /* 0x00d7001402007388 */ /* 0x0001e20000000400 */
[----:B-1----:R-:W-:Y:S01]  /*17ce0*/  LOP3.LUT R3, R24, 0x40, RZ, 0x3c, !PT ;  /* 0x0000004018037812 */ /* 0x002fe200078e3cff */
[----:B----4-:R-:W-:Y:S01]  /*17cf0*/  STL [R1+0x2498], R22 ;  /* 0x0024981601007387 */ /* 0x010fe20000100800 */
[----:B--2---:R-:W-:Y:S02]  /*17d00*/  STL [R1+0x249c], R21 ;  /* 0x00249c1501007387 */ /* 0x004fe40000100800 */
[----:B------:R-:W2:Y:S02]  /*17d10*/  LDL.LU R15, [R1+0x554] ;  /* 0x00055400010f7983 */ /* 0x000ea40000300800 */
[----:B------:R-:W4:Y:S01]  /*17d20*/  LDL.LU R5, [R1+0x510] ;  /* 0x0005100001057983 */ /* 0x000f220000300800 */
[----:B------:R-:W4:Y:S04]  /*17d30*/  LDL.LU R6, [R1+0x50c] ;  /* 0x00050c0001067983 */ /* 0x000f280000300800 */
[----:B------:R-:W-:Y:S01]  /*17d40*/  STS.U16 [R2+0xe600], R22 ;  /* 0x00e6001602007388 */ /* 0x000fe20000000400 */
[----:B0-----:R-:W4:Y:S02]  /*17d50*/  LDL.LU R19, [R1+0x4c8] ;  /* 0x0004c80001137983 */ /* 0x001f240000300800 */
[----:B------:R0:W-:Y:S02]  /*17d60*/  STS.U16 [R2+0xe700], R21 ;  /* 0x00e7001502007388 */ /* 0x0001e40000000400 */
[----:B------:R-:W4:Y:S01]  /*17d70*/  LDL.LU R20, [R1+0x4c4] ;  /* 0x0004c40001147983 */ /* 0x000f220000300800 */
[----:B---3--:R-:W-:Y:S04]  /*17d80*/  STS.U16 [R2+0xf600], R8 ;  /* 0x00f6000802007388 */ /* 0x008fe80000000400 */
[----:B0-----:R-:W4:Y:S01]  /*17d90*/  LDL.LU R21, [R1+0x47c] ;  /* 0x00047c0001157983 */ /* 0x001f220000300800 */
[----:B------:R-:W4:Y:S02]  /*17da0*/  LDL.LU R22, [R1+0x438] ;  /* 0x0004380001167983 */ /* 0x000f240000300800 */
[----:B------:R-:W4:Y:S02]  /*17db0*/  LDL.LU R9, [R1+0x434] ;  /* 0x0004340001097983 */ /* 0x000f240000300800 */
[----:B------:R-:W4:Y:S01]  /*17dc0*/  LDL.LU R4, [R1+0x3f8] ;  /* 0x0003f80001047983 */ /* 0x000f220000300800 */
[----:B------:R-:W4:Y:S01]  /*17dd0*/  LDL.LU R17, [R1+0x3f4] ;  /* 0x0003f40001117983 */ /* 0x000f220000300800 */
[----:B------:R-:W4:Y:S02]  /*17de0*/  LDL.LU R18, [R1+0x3b8] ;  /* 0x0003b80001127983 */ /* 0x000f240000300800 */
[----:B------:R-:W4:Y:S02]  /*17df0*/  LDL.LU R24, [R1+0x3b4] ;  /* 0x0003b40001187983 */ /* 0x000f240000300800 */
[----:B------:R0:W-:Y:S02]  /*17e00*/  STL [R1+0x24a0], R8 ;  /* 0x0024a00801007387 */ /* 0x0001e40000100800 */
        /* <DEDUP_REMOVED lines=10> */
[----:B------:R-:W4:Y:S01]  /*17eb0*/  LDL.LU R28, [R1+0x64] ;  /* 0x00006400011c7983 */ /* 0x000f220000300800 */
[----:B------:R0:W-:Y:S01]  /*17ec0*/  STS.U16 [R2+0xf700], R7 ;  /* 0x00f7000702007388 */ /* 0x0001e20000000400 */
[----:B------:R-:W4:Y:S02]  /*17ed0*/  LDL.LU R29, [R1+0x38] ;  /* 0x00003800011d7983 */ /* 0x000f240000300800 */
[----:B------:R1:W-:Y:S01]  /*17ee0*/  STS.U16 [R3+0x800], R0 ;  /* 0x0008000003007388 */ /* 0x0003e20000000400 */
[----:B0-----:R-:W4:Y:S01]  /*17ef0*/  LDL.LU R2, [R1+0x34] ;  /* 0x0000340001027983 */ /* 0x001f220000300800 */
[----:B------:R-:W4:Y:S02]  /*17f00*/  LDL.LU R14, [R1+0x8] ;  /* 0x00000800010e7983 */ /* 0x000f240000300800 */
[----:B-1----:R-:W4:Y:S01]  /*17f10*/  LDL.LU R0, [R1+0x4] ;  /* 0x0000040001007983 */ /* 0x002f220000300800 */
[----:B--2---:R0:W-:Y:S01]  /*17f20*/  STS.U16 [R3+0x900], R15 ;  /* 0x0009000f03007388 */ /* 0x0041e20000000400 */
[----:B----4-:R1:W-:Y:S03]  /*17f30*/  STS.U16 [R3+0x1800], R5 ;  /* 0x0018000503007388 */ /* 0x0103e60000000400 */
[----:B------:R2:W-:Y:S04]  /*17f40*/  STS.U16 [R3+0x1900], R6 ;  /* 0x0019000603007388 */ /* 0x0005e80000000400 */
[----:B------:R4:W-:Y:S01]  /*17f50*/  STS.U16 [R3+0x2800], R19 ;  /* 0x0028001303007388 */ /* 0x0009e20000000400 */
[----:B------:R4:W-:Y:S03]  /*17f60*/  STS.U16 [R3+0x2900], R20 ;  /* 0x0029001403007388 */ /* 0x0009e60000000400 */
[----:B0-----:R-:W3:Y:S04]  /*17f70*/  LDL.LU R15, [R1+0x24b4] ;  /* 0x0024b400010f7983 */ /* 0x001ee80000300800 */
[----:B-1----:R-:W3:Y:S01]  /*17f80*/  LDL.LU R5, [R1+0x24b0] ;  /* 0x0024b00001057983 */ /* 0x002ee20000300800 */
[----:B--2---:R-:W2:Y:S03]  /*17f90*/  LDL.LU R6, [R1+0x24ac] ;  /* 0x0024ac0001067983 */ /* 0x004ea60000300800 */
[----:B----4-:R-:W4:Y:S01]  /*17fa0*/  LDL.LU R19, [R1+0x24a8] ;  /* 0x0024a80001137983 */ /* 0x010f220000300800 */
[----:B------:R-:W2:Y:S03]  /*17fb0*/  LDL.LU R20, [R1+0x24a4] ;  /* 0x0024a40001147983 */ /* 0x000ea60000300800 */
[----:B------:R-:W-:Y:S01]  /*17fc0*/  STS.U16 [R3+0x3800], R8 ;  /* 0x0038000803007388 */ /* 0x000fe20000000400 */
[----:B------:R-:W-:Y:S02]  /*17fd0*/  STS.U16 [R3+0x3900], R21 ;  /* 0x0039001503007388 */ /* 0x000fe40000000400 */
[----:B------:R-:W-:Y:S02]  /*17fe0*/  STS.U16 [R3+0x4800], R22 ;  /* 0x0048001603007388 */ /* 0x000fe40000000400 */
[----:B------:R-:W-:Y:S01]  /*17ff0*/  STS.U16 [R3+0x4900], R9 ;  /* 0x0049000903007388 */ /* 0x000fe20000000400 */
[----:B------:R0:W-:Y:S01]  /*18000*/  STS.U16 [R3+0x5800], R4 ;  /* 0x0058000403007388 */ /* 0x0001e20000000400 */
[----:B------:R1:W-:Y:S02]  /*18010*/  STS.U16 [R3+0x5900], R17 ;  /* 0x0059001103007388 */ /* 0x0003e40000000400 */
[----:B------:R1:W-:Y:S02]  /*18020*/  STS.U16 [R3+0x6800], R18 ;  /* 0x0068001203007388 */ /* 0x0003e40000000400 */
[----:B------:R1:W-:Y:S01]  /*18030*/  STS.U16 [R3+0x6900], R24 ;  /* 0x0069001803007388 */ /* 0x0003e20000000400 */
[----:B0-----:R-:W4:Y:S01]  /*18040*/  LDL.LU R4, [R1+0x550] ;  /* 0x0005500001047983 */ /* 0x001f220000300800 */
[----:B-1----:R-:W4:Y:S02]  /*18050*/  LDL.LU R17, [R1+0x54c] ;  /* 0x00054c0001117983 */ /* 0x002f240000300800 */
[----:B------:R-:W4:Y:S02]  /*18060*/  LDL.LU R18, [R1+0x508] ;  /* 0x0005080001127983 */ /* 0x000f240000300800 */
[----:B------:R-:W4:Y:S01]  /*18070*/  LDL.LU R24, [R1+0x504] ;  /* 0x0005040001187983 */ /* 0x000f220000300800 */
[----:B------:R-:W-:Y:S01]  /*18080*/  STS.U16 [R3+0x7800], R10 ;  /* 0x0078000a03007388 */ /* 0x000fe20000000400 */
[----:B------:R-:W-:Y:S02]  /*18090*/  STS.U16 [R3+0x7900], R23 ;  /* 0x0079001703007388 */ /* 0x000fe40000000400 */
[----:B------:R-:W-:Y:S02]  /*180a0*/  STS.U16 [R3+0x8800], R25 ;  /* 0x0088001903007388 */ /* 0x000fe40000000400 */
[----:B------:R-:W-:Y:S01]  /*180b0*/  STS.U16 [R3+0x8900], R11 ;  /* 0x0089000b03007388 */ /* 0x000fe20000000400 */
[----:B------:R-:W-:Y:S01]  /*180c0*/  STS.U16 [R3+0x9800], R12 ;  /* 0x0098000c03007388 */ /* 0x000fe20000000400 */
[----:B------:R-:W-:Y:S02]  /*180d0*/  STS.U16 [R3+0x9900], R26 ;  /* 0x0099001a03007388 */ /* 0x000fe40000000400 */
[----:B------:R0:W-:Y:S02]  /*180e0*/  STS.U16 [R3+0xa800], R27 ;  /* 0x00a8001b03007388 */ /* 0x0001e40000000400 */
[----:B------:R1:W-:Y:S01]  /*180f0*/  STS.U16 [R3+0xa900], R13 ;  /* 0x00a9000d03007388 */ /* 0x0003e20000000400 */
[----:B------:R1:W-:Y:S01]  /*18100*/  STS.U16 [R3+0xb800], R16 ;  /* 0x00b8001003007388 */ /* 0x0003e20000000400 */
[----:B------:R1:W-:Y:S02]  /*18110*/  STS.U16 [R3+0xb900], R28 ;  /* 0x00b9001c03007388 */ /* 0x0003e40000000400 */
[----:B------:R1:W-:Y:S02]  /*18120*/  STS.U16 [R3+0xc800], R29 ;  /* 0x00c8001d03007388 */ /* 0x0003e40000000400 */
[----:B------:R1:W-:Y:S01]  /*18130*/  STS.U16 [R3+0xc900], R2 ;  /* 0x00c9000203007388 */ /* 0x0003e20000000400 */
[----:B0-----:R-:W4:Y:S01]  /*18140*/  LDL.LU R27, [R1+0x4c0] ;  /* 0x0004c000011b7983 */ /* 0x001f220000300800 */
[----:B-1----:R-:W4:Y:S02]  /*18150*/  LDL.LU R13, [R1+0x4bc] ;  /* 0x0004bc00010d7983 */ /* 0x002f240000300800 */
[----:B------:R-:W4:Y:S01]  /*18160*/  LDL.LU R16, [R1+0x478] ;  /* 0x0004780001107983 */ /* 0x000f220000300800 */
[----:B------:R-:W4:Y:S04]  /*18170*/  LDL.LU R28, [R1+0x474] ;  /* 0x00047400011c7983 */ /* 0x000f280000300800 */
[----:B------:R-:W4:Y:S04]  /*18180*/  LDL.LU R29, [R1+0x430] ;  /* 0x00043000011d7983 */ /* 0x000f280000300800 */
[----:B------:R0:W-:Y:S01]  /*18190*/  STS.U16 [R3+0xd800], R14 ;  /* 0x00d8000e03007388 */ /* 0x0001e20000000400 */
[----:B------:R-:W4:Y:S02]  /*181a0*/  LDL.LU R2, [R1+0x42c] ;  /* 0x00042c0001027983 */ /* 0x000f240000300800 */
[----:B------:R1:W-:Y:S01]  /*181b0*/  STS.U16 [R3+0xd900], R0 ;  /* 0x00d9000003007388 */ /* 0x0003e20000000400 */
[----:B0-----:R-:W4:Y:S01]  /*181c0*/  LDL.LU R14, [R1+0x3f0] ;  /* 0x0003f000010e7983 */ /* 0x001f220000300800 */
[----:B-1----:R-:W4:Y:S02]  /*181d0*/  LDL.LU R0, [R1+0x3ec] ;  /* 0x0003ec0001007983 */ /* 0x002f240000300800 */
        /* <DEDUP_REMOVED lines=9> */
[C---:B---3--:R-:W-:Y:S01]  /*18270*/  LOP3.LUT R26, R15.reuse, 0x50, RZ, 0x3c, !PT ;  /* 0x000000500f1a7812 */ /* 0x048fe200078e3cff */
[----:B--2---:R-:W-:Y:S01]  /*18280*/  STS.U16 [R3+0xe800], R20 ;  /* 0x00e8001403007388 */ /* 0x004fe20000000400 */
[----:B----4-:R-:W-:Y:S03]  /*18290*/  STS.U16 [R3+0xe900], R19 ;  /* 0x00e9001303007388 */ /* 0x010fe60000000400 */
[----:B------:R-:W-:Y:S01]  /*182a0*/  STS.U16 [R3+0xf800], R6 ;  /* 0x00f8000603007388 */ /* 0x000fe20000000400 */
[----:B------:R0:W-:Y:S03]  /*182b0*/  STS.U16 [R3+0xf900], R5 ;  /* 0x00f9000503007388 */ /* 0x0001e60000000400 */
[----:B0-----:R-:W2:Y:S04]  /*182c0*/  LDL.LU R3, [R1+0x8c] ;  /* 0x00008c0001037983 */ /* 0x001ea80000300800 */
[----:B------:R0:W-:Y:S01]  /*182d0*/  STS.U16 [R26+0xa00], R4 ;  /* 0x000a00041a007388 */ /* 0x0001e20000000400 */
[----:B------:R1:W-:Y:S02]  /*182e0*/  STS.U16 [R26+0xb00], R17 ;  /* 0x000b00111a007388 */ /* 0x0003e40000000400 */
[----:B------:R3:W-:Y:S02]  /*182f0*/  STS.U16 [R26+0x1a00], R18 ;  /* 0x001a00121a007388 */ /* 0x0007e40000000400 */
[----:B------:R4:W-:Y:S01]  /*18300*/  STS.U16 [R26+0x1b00], R24 ;  /* 0x001b00181a007388 */ /* 0x0009e20000000400 */
[----:B0-----:R-:W2:Y:S01]  /*18310*/  LDL.LU R4, [R1+0x60] ;  /* 0x0000600001047983 */ /* 0x001ea20000300800 */
[----:B-1----:R-:W2:Y:S02]  /*18320*/  LDL.LU R17, [R1+0x5c] ;  /* 0x00005c0001117983 */ /* 0x002ea40000300800 */
[----:B---3--:R-:W3:Y:S02]  /*18330*/  LDL.LU R18, [R1+0x30] ;  /* 0x0000300001127983 */ /* 0x008ee40000300800 */
[----:B----4-:R-:W4:Y:S01]  /*18340*/  LDL.LU R24, [R1+0x2c] ;  /* 0x00002c0001187983 */ /* 0x010f220000300800 */
[----:B------:R-:W4:Y:S04]  /*18350*/  LDL.LU R5, [R1] ;  /* 0x0000000001057983 */ /* 0x000f280000300800 */
[----:B------:R0:W-:Y:S01]  /*18360*/  STS.U16 [R26+0x2a00], R27 ;  /* 0x002a001b1a007388 */ /* 0x0001e20000000400 */
[----:B------:R1:W-:Y:S02]  /*18370*/  STS.U16 [R26+0x2b00], R13 ;  /* 0x002b000d1a007388 */ /* 0x0003e40000000400 */
[----:B------:R1:W-:Y:S02]  /*18380*/  STS.U16 [R26+0x3a00], R16 ;  /* 0x003a00101a007388 */ /* 0x0003e40000000400 */
[----:B------:R1:W-:Y:S01]  /*18390*/  STS.U16 [R26+0x3b00], R28 ;  /* 0x003b001c1a007388 */ /* 0x0003e20000000400 */
[----:B------:R1:W-:Y:S01]  /*183a0*/  STS.U16 [R26+0x4a00], R29 ;  /* 0x004a001d1a007388 */ /* 0x0003e20000000400 */
[----:B------:R1:W-:Y:S03]  /*183b0*/  STS.U16 [R26+0x4b00], R2 ;  /* 0x004b00021a007388 */ /* 0x0003e60000000400 */
[----:B0-----:R-:W4:Y:S01]  /*183c0*/  LDL.LU R27, [R1+0x548] ;  /* 0x00054800011b7983 */ /* 0x001f220000300800 */
[----:B-1----:R-:W4:Y:S03]  /*183d0*/  LDL.LU R13, [R1+0x540] ;  /* 0x00054000010d7983 */ /* 0x002f260000300800 */
[----:B------:R-:W4:Y:S01]  /*183e0*/  LDL.LU R16, [R1+0x500] ;  /* 0x0005000001107983 */ /* 0x000f220000300800 */
[----:B------:R-:W4:Y:S03]  /*183f0*/  LDL.LU R28, [R1+0x4f8] ;  /* 0x0004f800011c7983 */ /* 0x000f260000300800 */
[----:B------:R-:W4:Y:S04]  /*18400*/  LDL.LU R29, [R1+0x4b8] ;  /* 0x0004b800011d7983 */ /* 0x000f280000300800 */
[----:B------:R0:W-:Y:S01]  /*18410*/  STS.U16 [R26+0x5a00], R14 ;  /* 0x005a000e1a007388 */ /* 0x0001e20000000400 */
[----:B------:R-:W4:Y:S02]  /*18420*/  LDL.LU R2, [R1+0x4b0] ;  /* 0x0004b00001027983 */ /* 0x000f240000300800 */
[----:B------:R1:W-:Y:S02]  /*18430*/  STS.U16 [R26+0x5b00], R0 ;  /* 0x005b00001a007388 */ /* 0x0003e40000000400 */
[----:B------:R1:W-:Y:S01]  /*18440*/  STS.U16 [R26+0x6a00], R8 ;  /* 0x006a00081a007388 */ /* 0x0003e20000000400 */
[----:B------:R1:W-:Y:S01]  /*18450*/  STS.U16 [R26+0x6b00], R21 ;  /* 0x006b00151a007388 */ /* 0x0003e20000000400 */
[----:B------:R1:W-:Y:S02]  /*18460*/  STS.U16 [R26+0x7a00], R22 ;  /* 0x007a00161a007388 */ /* 0x0003e40000000400 */
[----:B------:R1:W-:Y:S01]  /*18470*/  STS.U16 [R26+0x7b00], R9 ;  /* 0x007b00091a007388 */ /* 0x0003e20000000400 */
[----:B0-----:R-:W4:Y:S01]  /*18480*/  LDL.LU R14, [R1+0x470] ;  /* 0x00047000010e7983 */ /* 0x001f220000300800 */
[----:B-1----:R-:W4:Y:S03]  /*18490*/  LDL.LU R0, [R1+0x468] ;  /* 0x0004680001007983 */ /* 0x002f260000300800 */
[----:B------:R-:W4:Y:S04]  /*184a0*/  LDL.LU R8, [R1+0x24a0] ;  /* 0x0024a00001087983 */ /* 0x000f280000300800 */
[----:B------:R-:W4:Y:S01]  /*184b0*/  LDL.LU R21, [R1+0x249c] ;  /* 0x00249c0001157983 */ /* 0x000f220000300800 */
[----:B------:R-:W4:Y:S02]  /*184c0*/  LDL.LU R22, [R1+0x2498] ;  /* 0x0024980001167983 */ /* 0x000f240000300800 */
[----:B------:R-:W4:Y:S02]  /*184d0*/  LDL.LU R9, [R1+0x2494] ;  /* 0x0024940001097983 */ /* 0x000f240000300800 */
[----:B------:R0:W-:Y:S01]  /*184e0*/  STS.U16 [R26+0x8a00], R10 ;  /* 0x008a000a1a007388 */ /* 0x0001e20000000400 */
        /* <DEDUP_REMOVED lines=8> */
[----:B------:R-:W4:Y:S04]  /*18570*/  LDL.LU R12, [R1+0x2480] ;  /* 0x00248000010c7983 */ /* 0x000f280000300800 */
[----:B--2---:R0:W-:Y:S04]  /*18580*/  STS.U16 [R26+0xab00], R3 ;  /* 0x00ab00031a007388 */ /* 0x0041e80000000400 */
[----:B0-----:R-:W2:Y:S04]  /*18590*/  LDL.LU R3, [R1+0x247c] ;  /* 0x00247c0001037983 */ /* 0x001ea80000300800 */
[----:B------:R0:W-:Y:S01]  /*185a0*/  STS.U16 [R26+0xba00], R4 ;  /* 0x00ba00041a007388 */ /* 0x0001e20000000400 */
[----:B------:R1:W-:Y:S02]  /*185b0*/  STS.U16 [R26+0xbb00], R17 ;  /* 0x00bb00111a007388 */ /* 0x0003e40000000400 */
[----:B---3--:R3:W-:Y:S02]  /*185c0*/  STS.U16 [R26+0xca00], R18 ;  /* 0x00ca00121a007388 */ /* 0x0087e40000000400 */
[----:B----4-:R4:W-:Y:S01]  /*185d0*/  STS.U16 [R26+0xcb00], R24 ;  /* 0x00cb00181a007388 */ /* 0x0109e20000000400 */
[----:B0-----:R-:W2:Y:S01]  /*185e0*/  LDL.LU R4, [R1+0x2478] ;  /* 0x0024780001047983 */ /* 0x001ea20000300800 */
[----:B-1----:R-:W2:Y:S02]  /*185f0*/  LDL.LU R17, [R1+0x2474] ;  /* 0x0024740001117983 */ /* 0x002ea40000300800 */
[----:B---3--:R-:W3:Y:S01]  /*18600*/  LDL.LU R18, [R1+0x2470] ;  /* 0x0024700001127983 */ /* 0x008ee20000300800 */
[----:B----4-:R-:W4:Y:S04]  /*18610*/  LDL.LU R24, [R1+0x246c] ;  /* 0x00246c0001187983 */ /* 0x010f280000300800 */
[----:B------:R0:W-:Y:S01]  /*18620*/  STS.U16 [R26+0xda00], R5 ;  /* 0x00da00051a007388 */ /* 0x0001e20000000400 */
[----:B------:R-:W-:-:S03]  /*18630*/  LOP3.LUT R15, R15, 0x60, RZ, 0x3c, !PT ;  /* 0x000000600f0f7812 */ /* 0x000fc600078e3cff */
[----:B0-----:R-:W2:Y:S04]  /*18640*/  LDL R5, [R1+0xfa0] ;  /* 0x000fa00001057983 */ /* 0x001ea80000100800 */
[----:B----4-:R-:W-:Y:S01]  /*18650*/  STS.U16 [R26+0xdb00], R24 ;  /* 0x00db00181a007388 */ /* 0x010fe20000000400 */
[----:B---3--:R-:W-:Y:S02]  /*18660*/  STS.U16 [R26+0xea00], R18 ;  /* 0x00ea00121a007388 */ /* 0x008fe40000000400 */
[----:B--2---:R-:W-:Y:S01]  /*18670*/  STS.U16 [R26+0xeb00], R17 ;  /* 0x00eb00111a007388 */ /* 0x004fe20000000400 */
[----:B------:R0:W-:Y:S04]  /*18680*/  STS.U16 [R26+0xfa00], R4 ;  /* 0x00fa00041a007388 */ /* 0x0001e80000000400 */
[----:B------:R1:W-:Y:S01]  /*18690*/  STS.U16 [R26+0xfb00], R3 ;  /* 0x00fb00031a007388 */ /* 0x0003e20000000400 */
[----:B------:R2:W-:Y:S02]  /*186a0*/  STS.U16 [R15+0xc00], R27 ;  /* 0x000c001b0f007388 */ /* 0x0005e40000000400 */
[----:B------:R3:W-:Y:S02]  /*186b0*/  STS.U16 [R15+0xd00], R13 ;  /* 0x000d000d0f007388 */ /* 0x0007e40000000400 */
[----:B------:R3:W-:Y:S01]  /*186c0*/  STS.U16 [R15+0x1c00], R16 ;  /* 0x001c00100f007388 */ /* 0x0007e20000000400 */
[----:B------:R3:W-:Y:S04]  /*186d0*/  STS.U16 [R15+0x1d00], R28 ;  /* 0x001d001c0f007388 */ /* 0x0007e80000000400 */
[----:B0-----:R-:W4:Y:S01]  /*186e0*/  LDL R4, [R1+0xf98] ;  /* 0x000f980001047983 */ /* 0x001f220000100800 */
[----:B-1----:R-:W4:Y:S02]  /*186f0*/  LDL.LU R26, [R1+0x2468] ;  /* 0x00246800011a7983 */ /* 0x002f240000300800 */
[----:B--2---:R-:W2:Y:S02]  /*18700*/  LDL.LU R27, [R1+0x2464] ;  /* 0x00246400011b7983 */ /* 0x004ea40000300800 */
[----:B---3--:R-:W3:Y:S01]  /*18710*/  LDL.LU R13, [R1+0x2460] ;  /* 0x00246000010d7983 */ /* 0x008ee20000300800 */
[----:B------:R-:W2:Y:S01]  /*18720*/  LDL.LU R16, [R1+0x245c] ;  /* 0x00245c0001107983 */ /* 0x000ea20000300800 */
[----:B------:R-:W2:Y:S03]  /*18730*/  LDL.LU R28, [R1+0x2458] ;  /* 0x00245800011c7983 */ /* 0x000ea60000300800 */
[----:B------:R0:W-:Y:S01]  /*18740*/  STS.U16 [R15+0x2c00], R29 ;  /* 0x002c001d0f007388 */ /* 0x0001e20000000400 */
[----:B------:R1:W-:Y:S03]  /*18750*/  STS.U16 [R15+0x2d00], R2 ;  /* 0x002d00020f007388 */ /* 0x0003e60000000400 */
[----:B0-----:R-:W2:Y:S01]  /*18760*/  LDL.LU R29, [R1+0x2454] ;  /* 0x00245400011d7983 */ /* 0x001ea20000300800 */
[----:B-1----:R-:W2:Y:S02]  /*18770*/  LDL.LU R2, [R1+0x2450] ;  /* 0x0024500001027983 */ /* 0x002ea40000300800 */
[----:B------:R0:W-:Y:S02]  /*18780*/  STS.U16 [R15+0x3c00], R14 ;  /* 0x003c000e0f007388 */ /* 0x0001e40000000400 */
[----:B------:R1:W-:Y:S01]  /*18790*/  STS.U16 [R15+0x3d00], R0 ;  /* 0x003d00000f007388 */ /* 0x0003e20000000400 */
[----:B0-----:R-:W3:Y:S01]  /*187a0*/  LDL.LU R14, [R1+0x244c] ;  /* 0x00244c00010e7983 */ /* 0x001ee20000300800 */
[----:B-1----:R-:W3:Y:S02]  /*187b0*/  LDL.LU R15, [R1+0x2448] ;  /* 0x00244800010f7983 */ /* 0x002ee40000300800 */
[----:B------:R-:W3:Y:S01]  /*187c0*/  LDL.LU R0, [R1+0x2444] ;  /* 0x0024440001007983 */ /* 0x000ee20000300800 */
[----:B----4-:R-:W-:-:S04]  /*187d0*/  @!P0 LOP3.LUT R5, R5, R4, RZ, 0x3c, !PT ;  /* 0x0000000405058212 */ /* 0x010fc800078e3cff */
[----:B------:R-:W-:-:S04]  /*187e0*/  @!P0 LOP3.LUT R4, R5, R4, RZ, 0x3c, !PT ;  /* 0x0000000405048212 */ /* 0x000fc800078e3cff */
[----:B------:R-:W-:Y:S02]  /*187f0*/  @!P0 LOP3.LUT R5, R5, R4, RZ, 0x3c, !PT ;  /* 0x0000000405058212 */ /* 0x000fe400078e3cff */
[----:B--2---:R-:W-:-:S06]  /*18800*/  PRMT R2, RZ, 0x7610, R2 ;  /* 0x00007610ff027816 */ /* 0x004fcc0000000002 */
[----:B------:R0:W2:Y:S04]  /*18810*/  @!P0 LDG.E.U16 R2, [R4.64] ;  /* 0x0000000604028981 */ /* 0x0000a8000c1e1500 */
[----:B0-----:R-:W4:Y:S04]  /*18820*/  LDL R4, [R1+0x5c8] ;  /* 0x0005c80001047983 */ /* 0x001f280000100800 */
[----:B------:R-:W4:Y:S01]  /*18830*/  LDL R5, [R1+0xdd4] ;  /* 0x000dd40001057983 */ /* 0x000f220000100800 */
[----:B---3--:R-:W-:Y:S02]  /*18840*/  PRMT R0, RZ, 0x7610, R0 ;  /* 0x00007610ff007816 */ /* 0x008fe40000000000 */
[----:B----4-:R-:W-:-:S04]  /*18850*/  @!P0 LOP3.LUT R5, R5, R4, RZ, 0x3c, !PT ;  /* 0x0000000405058212 */ /* 0x010fc800078e3cff */
[----:B------:R-:W-:-:S04]  /*18860*/  @!P0 LOP3.LUT R4, R5, R4, RZ, 0x3c, !PT ;  /* 0x0000000405048212 */ /* 0x000fc800078e3cff */
[----:B------:R-:W-:-:S05]  /*18870*/  @!P0 LOP3.LUT R5, R5, R4, RZ, 0x3c, !PT ;  /* 0x0000000405058212 */ /* 0x000fca00078e3cff */
[----:B------:R-:W3:Y:S04]  /*18880*/  @!P0 LDG.E.U16 R0, [R4.64] ;  /* 0x0000000604008981 */ /* 0x000ee8000c1e1500 */
[----:B--2---:R-:W-:Y:S04]  /*18890*/  STL [R1+0x2368], R2 ;  /* 0x0023680201007387 */ /* 0x004fe80000100800 */
[----:B---3--:R0:W-:Y:S04]  /*188a0*/  STL [R1+0x94], R0 ;  /* 0x0000940001007387 */ /* 0x0081e80000100800 */
[----:B0-----:R-:W2:Y:S01]  /*188b0*/  LDL.LU R0, [R1+0x2440] ;  /* 0x0024400001007983 */ /* 0x001ea20000300800 */
[----:B------:R-:W3:Y:S02]  /*188c0*/  LDL R4, [R1+0xf34] ;  /* 0x000f340001047983 */ /* 0x000ee40000100800 */
[----:B------:R-:W3:Y:S01]  /*188d0*/  LDL R5, [R1+0xf38] ;  /* 0x000f380001057983 */ /* 0x000ee20000100800 */
[----:B------:R-:W-:-:S02]  /*188e0*/  PRMT R15, RZ, 0x7610, R15 ;  /* 0x00007610ff0f7816 */ /* 0x000fc4000000000f */
[----:B---3--:R-:W-:-:S04]  /*188f0*/  @!P0 LOP3.LUT R5, R5, R4, RZ, 0x3c, !PT ;  /* 0x0000000405058212 */ /* 0x008fc800078e3cff */
[----:B------:R-:W-:-:S04]  /*18900*/  @!P0 LOP3.LUT R4, R5, R4, RZ, 0x3c, !PT ;  /* 0x0000000405048212 */ /* 0x000fc800078e3cff */
[----:B------:R-:W-:-:S05]  /*18910*/  @!P0 LOP3.LUT R5, R5, R4, RZ, 0x3c, !PT ;  /* 0x0000000405058212 */ /* 0x000fca00078e3cff */
[----:B------:R-:W3:Y:S04]  /*18920*/  @!P0 LDG.E.U16 R15, [R4.64] ;  /* 0x00000006040f8981 */ /* 0x000ee8000c1e1500 */
[----:B---3--:R0:W-:Y:S04]  /*18930*/  STL [R1+0x8c], R15 ;  /* 0x00008c0f01007387 */ /* 0x0081e80000100800 */
[----:B0-----:R-:W3:Y:S01]  /*18940*/  LDL.LU R15, [R1+0x243c] ;  /* 0x00243c00010f7983 */ /* 0x001ee20000300800 */
[----:B------:R-:W4:Y:S02]  /*18950*/  LDL R4, [R1+0xef4] ;  /* 0x000ef40001047983 */ /* 0x000f240000100800 */
[----:B------:R-:W4:Y:S01]  /*18960*/  LDL R5, [R1+0xef8] ;  /* 0x000ef80001057983 */ /* 0x000f220000100800 */
[----:B--2---:R-:W-:-:S02]  /*18970*/  PRMT R0, RZ, 0x7610, R0 ;  /* 0x00007610ff007816 */ /* 0x004fc40000000000 */
[----:B----4-:R-:W-:-:S04]  /*18980*/  @!P0 LOP3.LUT R5, R5, R4, RZ, 0x3c, !PT ;  /* 0x0000000405058212 */ /* 0x010fc800078e3cff */
[----:B------:R-:W-:-:S04]  /*18990*/  @!P0 LOP3.LUT R4, R5, R4, RZ, 0x3c, !PT ;  /* 0x0000000405048212 */ /* 0x000fc800078e3cff */
[----:B------:R-:W-:-:S05]  /*189a0*/  @!P0 LOP3.LUT R5, R5, R4, RZ, 0x3c, !PT ;  /* 0x0000000405058212 */ /* 0x000fca00078e3cff */
[----:B------:R-:W2:Y:S04]  /*189b0*/  @!P0 LDG.E.U16 R0, [R4.64] ;  /* 0x0000000604008981 */ /* 0x000ea8000c1e1500 */
[----:B--2---:R0:W-:Y:S04]  /*189c0*/  STL [R1+0x84], R0 ;  /* 0x0000840001007387 */ /* 0x0041e80000100800 */
[----:B0-----:R-:W2:Y:S01]  /*189d0*/  LDL.LU R0, [R1+0x2438] ;  /* 0x0024380001007983 */ /* 0x001ea20000300800 */
[----:B------:R-:W4:Y:S02]  /*189e0*/  LDL R4, [R1+0xeb4] ;  /* 0x000eb40001047983 */ /* 0x000f240000100800 */
[----:B------:R-:W4:Y:S01]  /*189f0*/  LDL R5, [R1+0xeb8] ;  /* 0x000eb80001057983 */ /* 0x000f220000100800 */
[----:B---3--:R-:W-:-:S02]  /*18a00*/  PRMT R15, RZ, 0x7610, R15 ;  /* 0x00007610ff0f7816 */ /* 0x008fc4000000000f */
[----:B----4-:R-:W-:-:S04]  /*18a10*/  @!P0 LOP3.LUT R5, R5, R4, RZ, 0x3c, !PT ;  /* 0x0000000405058212 */ /* 0x010fc800078e3cff */
        /* <DEDUP_REMOVED lines=34> */
[----:B------:R-:W-:-:S02]  /*18c40*/  PRMT R13, RZ, 0x7610, R13 ;  /* 0x00007610ff0d7816 */ /* 0x000fc4000000000d */
[----:B----4-:R-:W-:-:S04]  /*18c50*/  @!P0 LOP3.LUT R5, R5, R4, RZ, 0x3c, !PT ;  /* 0x0000000405058212 */ /* 0x010fc800078e3cff */
[----:B------:R-:W-:-:S04]  /*18c60*/  @!P0 LOP3.LUT R4, R5, R4, RZ, 0x3c, !PT ;  /* 0x0000000405048212 */ /* 0x000fc800078e3cff */
[----:B------:R-:W-:-:S05]  /*18c70*/  @!P0 LOP3.LUT R5, R5, R4, RZ, 0x3c, !PT ;  /* 0x0000000405058212 */ /* 0x000fca00078e3cff */
[----:B------:R0:W4:Y:S04]  /*18c80*/  @!P0 LDG.E.U16 R13, [R4.64] ;  /* 0x00000006040d8981 */ /* 0x000128000c1e1500 */
[----:B0-----:R-:W2:Y:S04]  /*18c90*/  LDL R4, [R1+0xdd0] ;  /* 0x000dd00001047983 */ /* 0x001ea80000100800 */
[----:B------:R-:W2:Y:S01]  /*18ca0*/  LDL R5, [R1+0xf5c] ;  /* 0x000f5c0001057983 */ /* 0x000ea20000100800 */
[----:B---3--:R-:W-:Y:S02]  /*18cb0*/  PRMT R15, RZ, 0x7610, R15 ;  /* 0x00007610ff0f7816 */ /* 0x008fe4000000000f */
[----:B--2---:R-:W-:-:S04]  /*18cc0*/  @!P0 LOP3.LUT R5, R5, R4, RZ, 0x3c, !PT ;  /* 0x0000000405058212 */ /* 0x004fc800078e3cff */
[----:B------:R-:W-:-:S04]  /*18cd0*/  @!P0 LOP3.LUT R4, R5, R4, RZ, 0x3c, !PT ;  /* 0x0000000405048212 */ /* 0x000fc800078e3cff */
[----:B------:R-:W-:-:S05]  /*18ce0*/  @!P0 LOP3.LUT R5, R5, R4, RZ, 0x3c, !PT ;  /* 0x0000000405058212 */ /* 0x000fca00078e3cff */
[----:B------:R-:W2:Y:S04]  /*18cf0*/  @!P0 LDG.E.U16 R15, [R4.64] ;  /* 0x00000006040f8981 */ /* 0x000ea8000c1e1500 */
[----:B----4-:R-:W-:Y:S04]  /*18d00*/  STL [R1+0x23b8], R13 ;  /* 0x0023b80d01007387 */ /* 0x010fe80000100800 */
[----:B--2---:R0:W-:Y:S04]  /*18d10*/  STL [R1+0x90], R15 ;  /* 0x0000900f01007387 */ /* 0x0041e80000100800 */
        /* <DEDUP_REMOVED lines=55> */
[----:B------:R-:W-:Y:S02]  /*19090*/  PRMT R12, RZ, 0x7610, R12 ;  /* 0x00007610ff0c7816 */ /* 0x000fe4000000000c */
[----:B--2---:R-:W-:-:S04]  /*190a0*/  @!P0 LOP3.LUT R5, R5, R4, RZ, 0x3c, !PT ;  /* 0x0000000405058212 */ /* 0x004fc800078e3cff */
[----:B------:R-:W-:-:S04]  /*190b0*/  @!P0 LOP3.LUT R4, R5, R4, RZ, 0x3c, !PT ;  /* 0x0000000405048212 */ /* 0x000fc800078e3cff */
[----:B------:R-:W-:Y:S01]  /*190c0*/  @!P0 LOP3.LUT R5, R5, R4, RZ, 0x3c, !PT ;  /* 0x0000000405058212 */ /* 0x000fe200078e3cff */
[----:B----4-:R-:W-:Y:S04]  /*190d0*/  STL [R1+0x23bc], R20 ;  /* 0x0023bc1401007387 */ /* 0x010fe80000100800 */
[----:B------:R0:W2:Y:S04]  /*190e0*/  @!P0 LDG.E.U16 R12, [R4.64] ;  /* 0x00000006040c8981 */ /* 0x0000a8000c1e1500 */
[----:B0-----:R-:W4:Y:S04]  /*190f0*/  LDL R4, [R1+0xdcc] ;  /* 0x000dcc0001047983 */ /* 0x001f280000100800 */
[----:B------:R-:W4:Y:S01]  /*19100*/  LDL R5, [R1+0xf58] ;  /* 0x000f580001057983 */ /* 0x000f220000100800 */
[----:B------:R-:W-:-:S02]  /*19110*/  PRMT R15, RZ, 0x7610, R15 ;  /* 0x00007610ff0f7816 */ /* 0x000fc4000000000f */
[----:B----4-:R-:W-:-:S04]  /*19120*/  @!P0 LOP3.LUT R5, R5, R4, RZ, 0x3c, !PT ;  /* 0x0000000405058212 */ /* 0x010fc800078e3cff */
[----:B------:R-:W-:-:S04]  /*19130*/  @!P0 LOP3.LUT R4, R5, R4, RZ, 0x3c, !PT ;  /* 0x0000000405048212 */ /* 0x000fc800078e3cff */
[----:B------:R-:W-:-:S05]  /*19140*/  @!P0 LOP3.LUT R5, R5, R4, RZ, 0x3c, !PT ;  /* 0x0000000405058212 */ /* 0x000fca00078e3cff */
[----:B------:R-:W4:Y:S04]  /*19150*/  @!P0 LDG.E.U16 R15, [R4.64] ;  /* 0x00000006040f8981 */ /* 0x000f28000c1e1500 */
[----:B--2---:R-:W-:Y:S04]  /*19160*/  STL [R1+0x23b4], R12 ;  /* 0x0023b40c01007387 */ /* 0x004fe80000100800 */
[----:B----4-:R0:W-:Y:S04]  /*19170*/  STL [R1+0x78], R15 ;  /* 0x0000780f01007387 */ /* 0x0101e80000100800 */
        /* <DEDUP_REMOVED lines=59> */
[----:B----4-:R0:W-:Y:S04]  /*19530*/  STL [R1+0x23a0], R18 ;  /* 0x0023a01201007387 */ /* 0x0101e80000100800 */
[----:B------:R1:W2:Y:S04]  /*19540*/  @!P0 LDG.E.U16 R11, [R4.64] ;  /* 0x00000006040b8981 */ /* 0x0002a8000c1e1500 */
[----:B-1----:R-:W4:Y:S04]  /*19550*/  LDL R4, [R1+0xdc8] ;  /* 0x000dc80001047983 */ /* 0x002f280000100800 */
[----:B------:R-:W4:Y:S01]  /*19560*/  LDL R5, [R1+0xf54] ;  /* 0x000f540001057983 */ /* 0x000f220000100800 */
[----:B0-----:R-:W-:-:S02]  /*19570*/  PRMT R18, RZ, 0x7610, R18 ;  /* 0x00007610ff127816 */ /* 0x001fc40000000012 */
[----:B----4-:R-:W-:-:S04]  /*19580*/  @!P0 LOP3.LUT R5, R5, R4, RZ, 0x3c, !PT ;  /* 0x0000000405058212 */ /* 0x010fc800078e3cff */
[----:B------:R-:W-:-:S04]  /*19590*/  @!P0 LOP3.LUT R4, R5, R4, RZ, 0x3c, !PT ;  /* 0x0000000405048212 */ /* 0x000fc800078e3cff */
[----:B------:R-:W-:Y:S01]  /*195a0*/  @!P0 LOP3.LUT R5, R5, R4, RZ, 0x3c, !PT ;  /* 0x0000000405058212 */ /* 0x000fe200078e3cff */
[----:B--2---:R-:W-:Y:S04]  /*195b0*/  STL [R1+0x23a4], R11 ;  /* 0x0023a40b01007387 */ /* 0x004fe80000100800 */
[----:B------:R0:W2:Y:S04]  /*195c0*/  @!P0 LDG.E.U16 R18, [R4.64] ;  /* 0x0000000604128981 */ /* 0x0000a8000c1e1500 */
[----:B0-----:R-:W4:Y:S04]  /*195d0*/  LDL R4, [R1+0xf1c] ;  /* 0x000f1c0001047983 */ /* 0x001f280000100800 */
[----:B------:R-:W4:Y:S01]  /*195e0*/  LDL R5, [R1+0xf20] ;  /* 0x000f200001057983 */ /* 0x000f220000100800 */
[----:B---3--:R-:W-:-:S02]  /*195f0*/  PRMT R0, RZ, 0x7610, R0 ;  /* 0x00007610ff007816 */ /* 0x008fc40000000000 */
[----:B----4-:R-:W-:-:S04]  /*19600*/  @!P0 LOP3.LUT R5, R5, R4, RZ, 0x3c, !PT ;  /* 0x0000000405058212 */ /* 0x010fc800078e3cff */
[----:B------:R-:W-:-:S04]  /*19610*/  @!P0 LOP3.LUT R4, R5, R4, RZ, 0x3c, !PT ;  /* 0x0000000405048212 */ /* 0x000fc800078e3cff */
[----:B------:R-:W-:-:S05]  /*19620*/  @!P0 LOP3.LUT R5, R5, R4, RZ, 0x3c, !PT ;  /* 0x0000000405058212 */ /* 0x000fca00078e3cff */
[----:B------:R-:W3:Y:S04]  /*19630*/  @!P0 LDG.E.U16 R0, [R4.64] ;  /* 0x0000000604008981 */ /* 0x000ee8000c1e1500 */
[----:B--2---:R0:W-:Y:S04]  /*19640*/  STL [R1+0x58], R18 ;  /* 0x0000581201007387 */ /* 0x0041e80000100800 */
[----:B0-----:R-:W2:Y:S04]  /*19650*/  LDL R18, [R1+0xf74] ;  /* 0x000f740001127983 */ /* 0x001ea80000100800 */
        /* <DEDUP_REMOVED lines=16> */
[----:B----4-:R0:W-:Y:S04]  /*19760*/  STL [R1+0x50], R15 ;  /* 0x0000500f01007387 */ /* 0x0101e80000100800 */
[----:B0-----:R-:W3:Y:S04]  /*19770*/  LDL R15, [R1+0xfb0] ;  /* 0x000fb000010f7983 */ /* 0x001ee80000100800 */
        /* <DEDUP_REMOVED lines=8> */
[----:B------:R-:W4:Y:S04]  /*19800*/  @!P0 LDG.E.U16 R14, [R4.64] ;  /* 0x00000006040e8981 */ /* 0x000f28000c1e1500 */
[----:B----4-:R0:W-:Y:S04]  /*19810*/  STL [R1+0x48], R14 ;  /* 0x0000480e01007387 */ /* 0x0101e80000100800 */
[----:B0-----:R-:W4:Y:S01]  /*19820*/  LDL.LU R14, [R1+0x23ec] ;  /* 0x0023ec00010e7983 */ /* 0x001f220000300800 */
[----:B------:R-:W3:Y:S02]  /*19830*/  LDL R4, [R1+0xe1c] ;  /* 0x000e1c0001047983 */ /* 0x000ee40000100800 */
[----:B------:R-:W3:Y:S01]  /*19840*/  LDL R5, [R1+0xe20] ;  /* 0x000e200001057983 */ /* 0x000ee20000100800 */
[----:B--2---:R-:W-:-:S02]  /*19850*/  PRMT R0, RZ, 0x7610, R0 ;  /* 0x00007610ff007816 */ /* 0x004fc40000000000 */
[----:B---3--:R-:W-:-:S04]  /*19860*/  @!P0 LOP3.LUT R5, R5, R4, RZ, 0x3c, !PT ;  /* 0x0000000405058212 */ /* 0x008fc800078e3cff */
[----:B------:R-:W-:-:S04]  /*19870*/  @!P0 LOP3.LUT R4, R5, R4, RZ, 0x3c, !PT ;  /* 0x0000000405048212 */ /* 0x000fc800078e3cff */
[----:B------:R-:W-:-:S05]  /*19880*/  @!P0 LOP3.LUT R5, R5, R4, RZ, 0x3c, !PT ;  /* 0x0000000405058212 */ /* 0x000fca00078e3cff */
[----:B------:R-:W2:Y:S01]  /*19890*/  @!P0 LDG.E.U16 R0, [R4.64] ;  /* 0x0000000604008981 */ /* 0x000ea2000c1e1500 */
[----:B------:R-:W-:-:S03]  /*198a0*/  PRMT R10, RZ, 0x7610, R10 ;  /* 0x00007610ff0a7816 */ /* 0x000fc6000000000a */
[----:B--2---:R0:W-:Y:S04]  /*198b0*/  STL [R1+0x24], R0 ;  /* 0x0000240001007387 */ /* 0x0041e80000100800 */
[----:B0-----:R-:W2:Y:S01]  /*198c0*/  LDL.LU R0, [R1+0x23e8] ;  /* 0x0023e80001007983 */ /* 0x001ea20000300800 */
[----:B------:R-:W3:Y:S02]  /*198d0*/  LDL R5, [R1+0xde8] ;  /* 0x000de80001057983 */ /* 0x000ee40000100800 */
[----:B------:R-:W-:Y:S01]  /*198e0*/  @!P0 IMAD.MOV.U32 R4, RZ, RZ, R18 ;  /* 0x000000ffff048224 */ /* 0x000fe200078e0012 */
[----:B------:R-:W-:Y:S01]  /*198f0*/  PRMT R9, RZ, 0x7610, R9 ;  /* 0x00007610ff097816 */ /* 0x000fe20000000009 */
[----:B------:R-:W2:Y:S04]  /*19900*/  LDL R18, [R1+0xe98] ;  /* 0x000e980001127983 */ /* 0x000ea80000100800 */
[----:B---3--:R0:W3:Y:S04]  /*19910*/  @!P0 LDG.E.U16 R10, [R4.64] ;  /* 0x00000006040a8981 */ /* 0x0080e8000c1e1500 */
[----:B0-----:R-:W4:Y:S01]  /*19920*/  LDL R5, [R1+0xf78] ;  /* 0x000f780001057983 */ /* 0x001f220000100800 */
[----:B------:R-:W-:-:S03]  /*19930*/  @!P0 IMAD.MOV.U32 R4, RZ, RZ, R15 ;  /* 0x000000ffff048224 */ /* 0x000fc600078e000f */
[----:B---3--:R0:W-:Y:S01]  /*19940*/  STL [R1+0x2388], R10 ;  /* 0x0023880a01007387 */ /* 0x0081e20000100800 */
[----:B--2---:R-:W-:Y:S01]  /*19950*/  PRMT R0, RZ, 0x7610, R0 ;  /* 0x00007610ff007816 */ /* 0x004fe20000000000 */
[----:B------:R-:W2:Y:S02]  /*19960*/  LDL R15, [R1+0xe58] ;  /* 0x000e5800010f7983 */ /* 0x000ea40000100800 */
[----:B----4-:R1:W3:Y:S04]  /*19970*/  @!P0 LDG.E.U16 R9, [R4.64] ;  /* 0x0000000604098981 */ /* 0x0102e8000c1e1500 */
[----:B0-----:R-:W4:Y:S04]  /*19980*/  LDL R10, [R1+0xe94] ;  /* 0x000e9400010a7983 */ /* 0x001f280000100800 */
[----:B-1----:R-:W2:Y:S04]  /*19990*/  LDL R4, [R1+0xdc4] ;  /* 0x000dc40001047983 */ /* 0x002ea80000100800 */
[----:B------:R-:W2:Y:S02]  /*199a0*/  LDL R5, [R1+0xf50] ;  /* 0x000f500001057983 */ /* 0x000ea40000100800 */
[----:B--2---:R-:W-:-:S04]  /*199b0*/  @!P0 LOP3.LUT R5, R5, R4, RZ, 0x3c, !PT ;  /* 0x0000000405058212 */ /* 0x004fc800078e3cff */
[----:B------:R-:W-:-:S04]  /*199c0*/  @!P0 LOP3.LUT R4, R5, R4, RZ, 0x3c, !PT ;  /* 0x0000000405048212 */ /* 0x000fc800078e3cff */
[----:B------:R-:W-:-:S05]  /*199d0*/  @!P0 LOP3.LUT R5, R5, R4, RZ, 0x3c, !PT ;  /* 0x0000000405058212 */ /* 0x000fca00078e3cff */
[----:B------:R-:W2:Y:S04]  /*199e0*/  @!P0 LDG.E.U16 R0, [R4.64] ;  /* 0x0000000604008981 */ /* 0x000ea8000c1e1500 */
[----:B---3--:R0:W-:Y:S04]  /*199f0*/  STL [R1+0x238c], R9 ;  /* 0x00238c0901007387 */ /* 0x0081e80000100800 */
[----:B0-----:R-:W3:Y:S04]  /*19a00*/  LDL R9, [R1+0xf18] ;  /* 0x000f180001097983 */ /* 0x001ee80000100800 */
[----:B--2---:R0:W-:Y:S04]  /*19a10*/  STL [R1+0x3c], R0 ;  /* 0x00003c0001007387 */ /* 0x0041e80000100800 */
[----:B0-----:R-:W2:Y:S01]  /*19a20*/  LDL.LU R0, [R1+0x23e4] ;  /* 0x0023e40001007983 */ /* 0x001ea20000300800 */
[----:B------:R-:W2:Y:S01]  /*19a30*/  LDL R5, [R1+0xf14] ;  /* 0x000f140001057983 */ /* 0x000ea20000100800 */
[----:B------:R-:W-:Y:S01]  /*19a40*/  PRMT R20, RZ, 0x7610, R20 ;  /* 0x00007610ff147816 */ /* 0x000fe20000000014 */
[----:B---3--:R-:W-:-:S05]  /*19a50*/  @!P0 IMAD.MOV.U32 R4, RZ, RZ, R9 ;  /* 0x000000ffff048224 */ /* 0x008fca00078e0009 */
[----:B--2---:R0:W2:Y:S04]  /*19a60*/  @!P0 LDG.E.U16 R20, [R4.64] ;  /* 0x0000000604148981 */ /* 0x0040a8000c1e1500 */
[----:B0-----:R-:W3:Y:S04]  /*19a70*/  LDL R4, [R1+0xed4] ;  /* 0x000ed40001047983 */ /* 0x001ee80000100800 */
[----:B------:R-:W3:Y:S01]  /*19a80*/  LDL R5, [R1+0xed8] ;  /* 0x000ed80001057983 */ /* 0x000ee20000100800 */
[----:B------:R-:W-:Y:S02]  /*19a90*/  PRMT R14, RZ, 0x7610, R14 ;  /* 0x00007610ff0e7816 */ /* 0x000fe4000000000e */
[----:B------:R-:W-:-:S02]  /*19aa0*/  PRMT R0, RZ, 0x7610, R0 ;  /* 0x00007610ff007816 */ /* 0x000fc40000000000 */
[----:B---3--:R-:W-:-:S04]  /*19ab0*/  @!P0 LOP3.LUT R5, R5, R4, RZ, 0x3c, !PT ;  /* 0x0000000405058212 */ /* 0x008fc800078e3cff */
[----:B------:R-:W-:-:S04]  /*19ac0*/  @!P0 LOP3.LUT R4, R5, R4, RZ, 0x3c, !PT ;  /* 0x0000000405048212 */ /* 0x000fc800078e3cff */
[----:B------:R-:W-:-:S05]  /*19ad0*/  @!P0 LOP3.LUT R5, R5, R4, RZ, 0x3c, !PT ;  /* 0x0000000405058212 */ /* 0x000fca00078e3cff */
[----:B------:R0:W3:Y:S02]  /*19ae0*/  @!P0 LDG.E.U16 R14, [R4.64] ;  /* 0x00000006040e8981 */ /* 0x0000e4000c1e1500 */
[----:B0-----:R-:W-:Y:S02]  /*19af0*/  @!P0 IMAD.MOV.U32 R4, RZ, RZ, R18 ;  /* 0x000000ffff048224 */ /* 0x001fe400078e0012 */
[----:B----4-:R-:W-:-:S05]  /*19b00*/  @!P0 IMAD.MOV.U32 R5, RZ, RZ, R10 ;  /* 0x000000ffff058224 */ /* 0x010fca00078e000a */
[----:B------:R-:W4:Y:S04]  /*19b10*/  @!P0 LDG.E.U16 R0, [R4.64] ;  /* 0x0000000604008981 */ /* 0x000f28000c1e1500 */
[----:B--2---:R0:W-:Y:S01]  /*19b20*/  STL [R1+0x38], R20 ;  /* 0x0000381401007387 */ /* 0x0041e20000100800 */
[----:B------:R-:W2:Y:S03]  /*19b30*/  LDL R9, [R1+0xf7c] ;  /* 0x000f7c0001097983 */ /* 0x000ea60000100800 */
[----:B0-----:R-:W2:Y:S04]  /*19b40*/  LDL R20, [R1+0xde4] ;  /* 0x000de40001147983 */ /* 0x001ea80000100800 */
[----:B---3--:R0:W-:Y:S04]  /*19b50*/  STL [R1+0x34], R14 ;  /* 0x0000340e01007387 */ /* 0x0081e80000100800 */
[----:B0-----:R-:W3:Y:S01]  /*19b60*/  LDL.LU R14, [R1+0x23e0] ;  /* 0x0023e000010e7983 */ /* 0x001ee20000300800 */
[----:B------:R-:W2:Y:S02]  /*19b70*/  LDL R18, [R1+0xf80] ;  /* 0x000f800001127983 */ /* 0x000ea40000100800 */
[----:B------:R-:W2:Y:S01]  /*19b80*/  LDL R10, [R1+0xfac] ;  /* 0x000fac00010a7983 */ /* 0x000ea20000100800 */
[----:B----4-:R0:W-:Y:S04]  /*19b90*/  STL [R1+0x30], R0 ;  /* 0x0000300001007387 */ /* 0x0101e80000100800 */
[----:B0-----:R-:W4:Y:S01]  /*19ba0*/  LDL.LU R0, [R1+0x23dc] ;  /* 0x0023dc0001007983 */ /* 0x001f220000300800 */
[----:B------:R-:W2:Y:S01]  /*19bb0*/  LDL R5, [R1+0xe54] ;  /* 0x000e540001057983 */ /* 0x000ea20000100800 */
[----:B------:R-:W-:Y:S01]  /*19bc0*/  PRMT R13, RZ, 0x7610, R13 ;  /* 0x00007610ff0d7816 */ /* 0x000fe2000000000d */
[----:B------:R-:W-:Y:S01]  /*19bd0*/  @!P0 IMAD.MOV.U32 R4, RZ, RZ, R15 ;  /* 0x000000ffff048224 */ /* 0x000fe200078e000f */
[----:B------:R-:W-:Y:S01]  /*19be0*/  PRMT R8, RZ, 0x7610, R8 ;  /* 0x00007610ff087816 */ /* 0x000fe20000000008 */
[----:B------:R-:W3:Y:S04]  /*19bf0*/  LDL R15, [R1+0xdc0] ;  /* 0x000dc000010f7983 */ /* 0x000ee80000100800 */
[----:B--2---:R0:W2:Y:S04]  /*19c00*/  @!P0 LDG.E.U16 R13, [R4.64] ;  /* 0x00000006040d8981 */ /* 0x0040a8000c1e1500 */
[----:B0-----:R-:W2:Y:S04]  /*19c10*/  LDL R4, [R1+0xe14] ;  /* 0x000e140001047983 */ /* 0x001ea80000100800 */
[----:B------:R-:W2:Y:S01]  /*19c20*/  LDL R5, [R1+0xe18] ;  /* 0x000e180001057983 */ /* 0x000ea20000100800 */
[----:B----4-:R-:W-:-:S02]  /*19c30*/  PRMT R0, RZ, 0x7610, R0 ;  /* 0x00007610ff007816 */ /* 0x010fc40000000000 */
[----:B------:R-:W-:Y:S02]  /*19c40*/  PRMT R7, RZ, 0x7610, R7 ;  /* 0x00007610ff077816 */ /* 0x000fe40000000007 */
[----:B--2---:R-:W-:-:S04]  /*19c50*/  @!P0 LOP3.LUT R5, R5, R4, RZ, 0x3c, !PT ;  /* 0x0000000405058212 */ /* 0x004fc800078e3cff */
[----:B------:R-:W-:-:S04]  /*19c60*/  @!P0 LOP3.LUT R4, R5, R4, RZ, 0x3c, !PT ;  /* 0x0000000405048212 */ /* 0x000fc800078e3cff */
[----:B------:R-:W-:-:S05]  /*19c70*/  @!P0 LOP3.LUT R5, R5, R4, RZ, 0x3c, !PT ;  /* 0x0000000405058212 */ /* 0x000fca00078e3cff */
[----:B------:R0:W2:Y:S04]  /*19c80*/  @!P0 LDG.E.U16 R0, [R4.64] ;  /* 0x0000000604008981 */ /* 0x0000a8000c1e1500 */
[----:B------:R1:W-:Y:S01]  /*19c90*/  STL [R1+0x2c], R13 ;  /* 0x00002c0d01007387 */ /* 0x0003e20000100800 */
[----:B0-----:R-:W-:Y:S02]  /*19ca0*/  @!P0 IMAD.MOV.U32 R4, RZ, RZ, R9 ;  /* 0x000000ffff048224 */ /* 0x001fe400078e0009 */
[----:B------:R-:W-:Y:S01]  /*19cb0*/  @!P0 IMAD.MOV.U32 R5, RZ, RZ, R20 ;  /* 0x000000ffff058224 */ /* 0x000fe200078e0014 */
[----:B-1----:R-:W4:Y:S04]  /*19cc0*/  LDL R13, [R1+0xf4c] ;  /* 0x000f4c00010d7983 */ /* 0x002f280000100800 */
[----:B------:R0:W4:Y:S02]  /*19cd0*/  @!P0 LDG.E.U16 R8, [R4.64] ;  /* 0x0000000604088981 */ /* 0x000124000c1e1500 */
[----:B0-----:R-:W-:-:S02]  /*19ce0*/  @!P0 IMAD.MOV.U32 R4, RZ, RZ, R10 ;  /* 0x000000ffff048224 */ /* 0x001fc400078e000a */
[----:B------:R-:W-:-:S05]  /*19cf0*/  @!P0 IMAD.MOV.U32 R5, RZ, RZ, R18 ;  /* 0x000000ffff058224 */ /* 0x000fca00078e0012 */
[----:B------:R3:W4:Y:S01]  /*19d00*/  @!P0 LDG.E.U16 R7, [R4.64] ;  /* 0x0000000604078981 */ /* 0x000722000c1e1500 */
[----:B------:R-:W-:Y:S01]  /*19d10*/  PRMT R11, RZ, 0x7610, R11 ;  /* 0x00007610ff0b7816 */ /* 0x000fe2000000000b */
[----:B---3--:R-:W-:Y:S02]  /*19d20*/  @!P0 IMAD.MOV.U32 R5, RZ, RZ, R15 ;  /* 0x000000ffff058224 */ /* 0x008fe400078e000f */
[----:B--2---:R0:W-:Y:S04]  /*19d30*/  STL [R1+0xc], R0 ;  /* 0x00000c0001007387 */ /* 0x0041e80000100800 */
[----:B0-----:R-:W2:Y:S01]  /*19d40*/  LDL.LU R0, [R1+0x23d8] ;  /* 0x0023d80001007983 */ /* 0x001ea20000300800 */
[----:B------:R-:W3:Y:S02]  /*19d50*/  LDL R9, [R1+0xed0] ;  /* 0x000ed00001097983 */ /* 0x000ee40000100800 */
[----:B----4-:R-:W-:Y:S01]  /*19d60*/  @!P0 IMAD.MOV.U32 R4, RZ, RZ, R13 ;  /* 0x000000ffff048224 */ /* 0x010fe200078e000d */
[----:B------:R0:W-:Y:S01]  /*19d70*/  STL [R1+0x236c], R8 ;  /* 0x00236c0801007387 */ /* 0x0001e20000100800 */
[----:B------:R-:W4:Y:S02]  /*19d80*/  LDL R20, [R1+0xe8c] ;  /* 0x000e8c0001147983 */ /* 0x000f240000100800 */
[----:B------:R-:W2:Y:S01]  /*19d90*/  LDL R10, [R1+0xe90] ;  /* 0x000e9000010a7983 */ /* 0x000ea20000100800 */
[----:B------:R1:W2:Y:S04]  /*19da0*/  @!P0 LDG.E.U16 R11, [R4.64] ;  /* 0x00000006040b8981 */ /* 0x0002a8000c1e1500 */
[----:B0-----:R-:W2:Y:S04]  /*19db0*/  LDL R8, [R1+0xecc] ;  /* 0x000ecc0001087983 */ /* 0x001ea80000100800 */
[----:B------:R-:W-:Y:S01]  /*19dc0*/  STL [R1+0x2370], R7 ;  /* 0x0023700701007387 */ /* 0x000fe20000100800 */
[----:B-1----:R-:W2:Y:S03]  /*19dd0*/  LDL R4, [R1+0xf0c] ;  /* 0x000f0c0001047983 */ /* 0x002ea60000100800 */
[----:B------:R-:W2:Y:S01]  /*19de0*/  LDL R5, [R1+0xf10] ;  /* 0x000f100001057983 */ /* 0x000ea20000100800 */
[----:B------:R-:W-:-:S03]  /*19df0*/  PRMT R14, RZ, 0x7610, R14 ;  /* 0x00007610ff0e7816 */ /* 0x000fc6000000000e */
[----:B------:R-:W3:Y:S04]  /*19e00*/  LDL R18, [R1+0xe4c] ;  /* 0x000e4c0001127983 */ /* 0x000ee80000100800 */
[----:B------:R-:W3:Y:S04]  /*19e10*/  LDL R15, [R1+0xe50] ;  /* 0x000e5000010f7983 */ /* 0x000ee80000100800 */
[----:B------:R-:W3:Y:S01]  /*19e20*/  LDL R13, [R1+0xe0c] ;  /* 0x000e0c00010d7983 */ /* 0x000ee20000100800 */
[----:B--2---:R-:W-:-:S04]  /*19e30*/  @!P0 LOP3.LUT R5, R5, R4, RZ, 0x3c, !PT ;  /* 0x0000000405058212 */ /* 0x004fc800078e3cff */
[----:B------:R-:W-:-:S04]  /*19e40*/  @!P0 LOP3.LUT R4, R5, R4, RZ, 0x3c, !PT ;  /* 0x0000000405048212 */ /* 0x000fc800078e3cff */
[----:B------:R-:W-:-:S05]  /*19e50*/  @!P0 LOP3.LUT R5, R5, R4, RZ, 0x3c, !PT ;  /* 0x0000000405058212 */ /* 0x000fca00078e3cff */
[----:B------:R3:W2:Y:S04]  /*19e60*/  @!P0 LDG.E.U16 R14, [R4.64] ;  /* 0x00000006040e8981 */ /* 0x0006a8000c1e1500 */
[----:B------:R0:W-:Y:S04]  /*19e70*/  STL [R1+0x20], R11 ;  /* 0x0000200b01007387 */ /* 0x0001e80000100800 */
[----:B0-----:R-:W2:Y:S01]  /*19e80*/  LDL R11, [R1+0xe10] ;  /* 0x000e1000010b7983 */ /* 0x001ea20000100800 */
[----:B------:R-:W-:Y:S01]  /*19e90*/  PRMT R0, RZ, 0x7610, R0 ;  /* 0x00007610ff007816 */ /* 0x000fe20000000000 */
[----:B---3--:R-:W-:-:S02]  /*19ea0*/  @!P0 IMAD.MOV.U32 R4, RZ, RZ, R9 ;  /* 0x000000ffff048224 */ /* 0x008fc400078e0009 */
[----:B------:R-:W-:Y:S01]  /*19eb0*/  @!P0 IMAD.MOV.U32 R5, RZ, RZ, R8 ;  /* 0x000000ffff058224 */ /* 0x000fe200078e0008 */
[----:B------:R-:W-:-:S04]  /*19ec0*/  PRMT R7, RZ, 0x7610, R7 ;  /* 0x00007610ff077816 */ /* 0x000fc80000000007 */
[----:B------:R0:W3:Y:S02]  /*19ed0*/  @!P0 LDG.E.U16 R0, [R4.64] ;  /* 0x0000000604008981 */ /* 0x0000e4000c1e1500 */
[----:B0-----:R-:W-:Y:S02]  /*19ee0*/  @!P0 IMAD.MOV.U32 R4, RZ, RZ, R10 ;  /* 0x000000ffff048224 */ /* 0x001fe400078e000a */
[----:B----4-:R-:W-:-:S05]  /*19ef0*/  @!P0 IMAD.MOV.U32 R5, RZ, RZ, R20 ;  /* 0x000000ffff058224 */ /* 0x010fca00078e0014 */
[----:B------:R0:W4:Y:S04]  /*19f00*/  @!P0 LDG.E.U16 R7, [R4.64] ;  /* 0x0000000604078981 */ /* 0x000128000c1e1500 */
[----:B--2---:R1:W-:Y:S04]  /*19f10*/  STL [R1+0x1c], R14 ;  /* 0x00001c0e01007387 */ /* 0x0043e80000100800 */
[----:B-1----:R-:W2:Y:S01]  /*19f20*/  LDL.LU R14, [R1+0x23d4] ;  /* 0x0023d400010e7983 */ /* 0x002ea20000300800 */
[----:B0-----:R-:W-:Y:S02]  /*19f30*/  @!P0 IMAD.MOV.U32 R4, RZ, RZ, R15 ;  /* 0x000000ffff048224 */ /* 0x001fe400078e000f */
[----:B------:R-:W-:Y:S01]  /*19f40*/  @!P0 IMAD.MOV.U32 R5, RZ, RZ, R18 ;  /* 0x000000ffff058224 */ /* 0x000fe200078e0012 */
[----:B------:R-:W-:Y:S01]  /*19f50*/  PRMT R2, RZ, 0x7610, R2 ;  /* 0x00007610ff027816 */ /* 0x000fe20000000002 */
[----:B------:R-:W2:Y:S04]  /*19f60*/  LDL R9, [R1+0xde0] ;  /* 0x000de00001097983 */ /* 0x000ea80000100800 */
[----:B------:R-:W2:Y:S04]  /*19f70*/  LDL R8, [R1+0xf84] ;  /* 0x000f840001087983 */ /* 0x000ea80000100800 */
[----:B---3--:R0:W-:Y:S04]  /*19f80*/  STL [R1+0x18], R0 ;  /* 0x0000180001007387 */ /* 0x0081e80000100800 */
[----:B0-----:R-:W3:Y:S01]  /*19f90*/  LDL.LU R0, [R1+0x23d0] ;  /* 0x0023d00001007983 */ /* 0x001ee20000300800 */
[----:B------:R-:W3:Y:S03]  /*19fa0*/  LDL R10, [R1+0xf88] ;  /* 0x000f8800010a7983 */ /* 0x000ee60000100800 */
[----:B----4-:R0:W-:Y:S01]  /*19fb0*/  STL [R1+0x14], R7 ;  /* 0x0000140701007387 */ /* 0x0101e20000100800 */
[----:B------:R-:W4:Y:S03]  /*19fc0*/  LDL R18, [R1+0xf44] ;  /* 0x000f440001127983 */ /* 0x000f260000100800 */
[----:B0-----:R-:W3:Y:S01]  /*19fd0*/  LDL R7, [R1+0xfa8] ;  /* 0x000fa80001077983 */ /* 0x001ee20000100800 */
[----:B--2---:R-:W-:-:S06]  /*19fe0*/  PRMT R14, RZ, 0x7610, R14 ;  /* 0x00007610ff0e7816 */ /* 0x004fcc000000000e */
[----:B------:R0:W2:Y:S02]  /*19ff0*/  @!P0 LDG.E.U16 R14, [R4.64] ;  /* 0x00000006040e8981 */ /* 0x0000a4000c1e1500 */
[----:B0-----:R-:W-:Y:S02]  /*1a000*/  @!P0 IMAD.MOV.U32 R4, RZ, RZ, R11 ;  /* 0x000000ffff048224 */ /* 0x001fe400078e000b */
[----:B------:R-:W-:Y:S02]  /*1a010*/  @!P0 IMAD.MOV.U32 R5, RZ, RZ, R13 ;  /* 0x000000ffff058224 */ /* 0x000fe400078e000d */
[----:B------:R-:W2:Y:S04]  /*1a020*/  LDL R13, [R1+0xf48] ;  /* 0x000f4800010d7983 */ /* 0x000ea80000100800 */
[----:B------:R0:W2:Y:S01]  /*1a030*/  @!P0 LDG.E.U16 R2, [R4.64] ;  /* 0x0000000604028981 */ /* 0x0000a2000c1e1500 */
[----:B------:R-:W-:Y:S01]  /*1a040*/  PRMT R6, RZ, 0x7610, R6 ;  /* 0x00007610ff067816 */ /* 0x000fe20000000006 */
[----:B------:R-:W-:Y:S01]  /*1a050*/  @!P0 IMAD.MOV.U32 R15, RZ, RZ, R9 ;  /* 0x000000ffff0f8224 */ /* 0x000fe200078e0009 */
[----:B0-----:R-:W-:Y:S01]  /*1a060*/  PRMT R5, RZ, 0x7610, R5 ;  /* 0x00007610ff057816 */ /* 0x001fe20000000005 */
[----:B--2---:R-:W-:Y:S01]  /*1a070*/  STL [R1+0x2374], R2 ;  /* 0x0023740201007387 */ /* 0x004fe20000100800 */
[----:B------:R0:W-:Y:S02]  /*1a080*/  STL [R1+0x10], R14 ;  /* 0x0000100e01007387 */ /* 0x0001e40000100800 */
[----:B------:R-:W2:Y:S02]  /*1a090*/  LDL R9, [R1+0xf04] ;  /* 0x000f040001097983 */ /* 0x000ea40000100800 */
[----:B0-----:R-:W-:-:S02]  /*1a0a0*/  @!P0 IMAD.MOV.U32 R14, RZ, RZ, R8 ;  /* 0x000000ffff0e8224 */ /* 0x001fc400078e0008 */
[----:B------:R-:W2:Y:S04]  /*1a0b0*/  LDL R8, [R1+0xf08] ;  /* 0x000f080001087983 */ /* 0x000ea80000100800 */
[----:B------:R3:W2:Y:S02]  /*1a0c0*/  @!P0 LDG.E.U16 R6, [R14.64] ;  /* 0x000000060e068981 */ /* 0x0006a4000c1e1500 */
[----:B---3--:R-:W-:Y:S02]  /*1a0d0*/  @!P0 IMAD.MOV.U32 R14, RZ, RZ, R7 ;  /* 0x000000ffff0e8224 */ /* 0x008fe400078e0007 */
[----:B------:R-:W-:-:S05]  /*1a0e0*/  @!P0 IMAD.MOV.U32 R15, RZ, RZ, R10 ;  /* 0x000000ffff0f8224 */ /* 0x000fca00078e000a */
[----:B------:R-:W3:Y:S04]  /*1a0f0*/  @!P0 LDG.E.U16 R5, [R14.64] ;  /* 0x000000060e058981 */ /* 0x000ee8000c1e1500 */
[----:B--2---:R0:W-:Y:S01]  /*1a100*/  STL [R1+0x2378], R6 ;  /* 0x0023780601007387 */ /* 0x0041e20000100800 */
[----:B------:R-:W2:Y:S02]  /*1a110*/  LDL R11, [R1+0xec4] ;  /* 0x000ec400010b7983 */ /* 0x000ea40000100800 */
[----:B------:R-:W2:Y:S02]  /*1a120*/  LDL R10, [R1+0xec8] ;  /* 0x000ec800010a7983 */ /* 0x000ea40000100800 */
[----:B------:R-:W2:Y:S01]  /*1a130*/  LDL R7, [R1+0xe84] ;  /* 0x000e840001077983 */ /* 0x000ea20000100800 */
[----:B0-----:R-:W2:Y:S04]  /*1a140*/  LDL R6, [R1+0xe88] ;  /* 0x000e880001067983 */ /* 0x001ea80000100800 */
[----:B---3--:R0:W-:Y:S01]  /*1a150*/  STL [R1+0x237c], R5 ;  /* 0x00237c0501007387 */ /* 0x0081e20000100800 */
[----:B------:R-:W3:Y:S03]  /*1a160*/  LDL R2, [R1+0xe48] ;  /* 0x000e480001027983 */ /* 0x000ee60000100800 */
[----:B0-----:R-:W3:Y:S01]  /*1a170*/  LDL R5, [R1+0xe44] ;  /* 0x000e440001057983 */ /* 0x001ee20000100800 */
[----:B------:R-:W-:Y:S01]  /*1a180*/  PRMT R12, RZ, 0x7610, R12 ;  /* 0x00007610ff0c7816 */ /* 0x000fe2000000000c */
[----:B------:R-:W-:-:S02]  /*1a190*/  @!P0 IMAD.MOV.U32 R14, RZ, RZ, R13 ;  /* 0x000000ffff0e8224 */ /* 0x000fc400078e000d */
[----:B----4-:R-:W-:Y:S01]  /*1a1a0*/  @!P0 IMAD.MOV.U32 R15, RZ, RZ, R18 ;  /* 0x000000ffff0f8224 */ /* 0x010fe200078e0012 */
[----:B------:R-:W-:-:S04]  /*1a1b0*/  PRMT R29, RZ, 0x7610, R29 ;  /* 0x00007610ff1d7816 */ /* 0x000fc8000000001d */
[----:B------:R0:W4:Y:S01]  /*1a1c0*/  @!P0 LDG.E.U16 R12, [R14.64] ;  /* 0x000000060e0c8981 */ /* 0x000122000c1e1500 */
[----:B------:R-:W-:Y:S01]  /*1a1d0*/  PRMT R28, RZ, 0x7610, R28 ;  /* 0x00007610ff1c7816 */ /* 0x000fe2000000001c */
[----:B0-----:R-:W-:Y:S02]  /*1a1e0*/  @!P0 IMAD.MOV.U32 R14, RZ, RZ, R8 ;  /* 0x000000ffff0e8224 */ /* 0x001fe400078e0008 */
[----:B------:R-:W-:Y:S01]  /*1a1f0*/  @!P0 IMAD.MOV.U32 R15, RZ, RZ, R9 ;  /* 0x000000ffff0f8224 */ /* 0x000fe200078e0009 */
[----:B------:R-:W-:Y:S02]  /*1a200*/  PRMT R27, RZ, 0x7610, R27 ;  /* 0x00007610ff1b7816 */ /* 0x000fe4000000001b */
[----:B------:R-:W-:Y:S01]  /*1a210*/  PRMT R26, RZ, 0x7610, R26 ;  /* 0x00007610ff1a7816 */ /* 0x000fe2000000001a */
[----:B------:R-:W4:Y:S04]  /*1a220*/  LDL R9, [R1+0xe04] ;  /* 0x000e040001097983 */ /* 0x000f280000100800 */
[----:B------:R2:W4:Y:S04]  /*1a230*/  @!P0 LDG.E.U16 R29, [R14.64] ;  /* 0x000000060e1d8981 */ /* 0x000528000c1e1500 */
[----:B------:R-:W4:Y:S01]  /*1a240*/  LDL R8, [R1+0xe08] ;  /* 0x000e080001087983 */ /* 0x000f220000100800 */
[----:B--2---:R-:W-:-:S02]  /*1a250*/  @!P0 IMAD.MOV.U32 R15, RZ, RZ, R11 ;  /* 0x000000ffff0f8224 */ /* 0x004fc400078e000b */
[----:B------:R-:W-:-:S05]  /*1a260*/  @!P0 IMAD.MOV.U32 R14, RZ, RZ, R10 ;  /* 0x000000ffff0e8224 */ /* 0x000fca00078e000a */
[----:B------:R0:W2:Y:S02]  /*1a270*/  @!P0 LDG.E.U16 R28, [R14.64] ;  /* 0x000000060e1c8981 */ /* 0x0000a4000c1e1500 */
[----:B0-----:R-:W-:Y:S02]  /*1a280*/  @!P0 IMAD.MOV.U32 R14, RZ, RZ, R6 ;  /* 0x000000ffff0e8224 */ /* 0x001fe400078e0006 */
[----:B------:R-:W-:-:S05]  /*1a290*/  @!P0 IMAD.MOV.U32 R15, RZ, RZ, R7 ;  /* 0x000000ffff0f8224 */ /* 0x000fca00078e0007 */
[----:B------:R3:W2:Y:S02]  /*1a2a0*/  @!P0 LDG.E.U16 R27, [R14.64] ;  /* 0x000000060e1b8981 */ /* 0x0006a4000c1e1500 */
[----:B---3--:R-:W-:Y:S02]  /*1a2b0*/  @!P0 IMAD.MOV.U32 R14, RZ, RZ, R2 ;  /* 0x000000ffff0e8224 */ /* 0x008fe400078e0002 */
[----:B------:R-:W-:-:S05]  /*1a2c0*/  @!P0 IMAD.MOV.U32 R15, RZ, RZ, R5 ;  /* 0x000000ffff0f8224 */ /* 0x000fca00078e0005 */
[----:B------:R0:W3:Y:S04]  /*1a2d0*/  @!P0 LDG.E.U16 R26, [R14.64] ;  /* 0x000000060e1a8981 */ /* 0x0000e8000c1e1500 */
[----:B----4-:R-:W-:Y:S01]  /*1a2e0*/  STL [R1+0x2380], R29 ;  /* 0x0023801d01007387 */ /* 0x010fe20000100800 */
[----:B0-----:R-:W-:Y:S02]  /*1a2f0*/  @!P0 IMAD.MOV.U32 R14, RZ, RZ, R8 ;  /* 0x000000ffff0e8224 */ /* 0x001fe400078e0008 */
[----:B------:R-:W-:Y:S01]  /*1a300*/  @!P0 IMAD.MOV.U32 R15, RZ, RZ, R9 ;  /* 0x000000ffff0f8224 */ /* 0x000fe200078e0009 */
[----:B------:R-:W-:-:S06]  /*1a310*/  PRMT R22, RZ, 0x7610, R22 ;  /* 0x00007610ff167816 */ /* 0x000fcc0000000016 */
[----:B------:R-:W4:Y:S04]  /*1a320*/  @!P0 LDG.E.U16 R22, [R14.64] ;  /* 0x000000060e168981 */ /* 0x000f28000c1e1500 */
[----:B--2---:R-:W-:Y:S01]  /*1a330*/  STL [R1+0x2384], R28 ;  /* 0x0023841c01007387 */ /* 0x004fe20000100800 */
[----:B------:R-:W2:Y:S02]  /*1a340*/  LDL R7, [R1+0xddc] ;  /* 0x000ddc0001077983 */ /* 0x000ea40000100800 */
[----:B------:R-:W2:Y:S01]  /*1a350*/  LDL R6, [R1+0xf8c] ;  /* 0x000f8c0001067983 */ /* 0x000ea20000100800 */
[----:B------:R-:W-:Y:S01]  /*1a360*/  STL [R1+0x2390], R27 ;  /* 0x0023901b01007387 */ /* 0x000fe20000100800 */
[----:B------:R-:W2:Y:S02]  /*1a370*/  LDL R5, [R1+0xf90] ;  /* 0x000f900001057983 */ /* 0x000ea40000100800 */
[----:B------:R-:W2:Y:S01]  /*1a380*/  LDL R2, [R1+0xfa4] ;  /* 0x000fa40001027983 */ /* 0x000ea20000100800 */
[----:B---3--:R-:W-:Y:S01]  /*1a390*/  STL [R1+0x2394], R26 ;  /* 0x0023941a01007387 */ /* 0x008fe20000100800 */
[----:B------:R-:W3:Y:S02]  /*1a3a0*/  LDL R11, [R1+0xf3c] ;  /* 0x000f3c00010b7983 */ /* 0x000ee40000100800 */
[----:B------:R-:W3:Y:S02]  /*1a3b0*/  LDL R10, [R1+0xf40] ;  /* 0x000f4000010a7983 */ /* 0x000ee40000100800 */
[----:B------:R-:W3:Y:S01]  /*1a3c0*/  LDL R9, [R1+0xefc] ;  /* 0x000efc0001097983 */ /* 0x000ee20000100800 */
[----:B------:R-:W3:Y:S01]  /*1a3d0*/  LDL R8, [R1+0xf00] ;  /* 0x000f000001087983 */ /* 0x000ee20000100800 */
[----:B------:R-:W-:-:S02]  /*1a3e0*/  PRMT R4, RZ, 0x7610, R4 ;  /* 0x00007610ff047816 */ /* 0x000fc40000000004 */
[----:B------:R-:W-:Y:S02]  /*1a3f0*/  PRMT R3, RZ, 0x7610, R3 ;  /* 0x00007610ff037816 */ /* 0x000fe40000000003 */
[----:B------:R-:W-:Y:S02]  /*1a400*/  PRMT R16, RZ, 0x7610, R16 ;  /* 0x00007610ff107816 */ /* 0x000fe40000000010 */
[----:B------:R-:W-:Y:S01]  /*1a410*/  PRMT R17, RZ, 0x7610, R17 ;  /* 0x00007610ff117816 */ /* 0x000fe20000000011 */
[----:B----4-:R-:W-:Y:S01]  /*1a420*/  STL [R1+0x2398], R22 ;  /* 0x0023981601007387 */ /* 0x010fe20000100800 */
[----:B------:R-:W-:Y:S02]  /*1a430*/  STL [R1], R12 ;  /* 0x0000000c01007387 */ /* 0x000fe40000100800 */
[----:B--2---:R-:W-:Y:S02]  /*1a440*/  @!P0 IMAD.MOV.U32 R15, RZ, RZ, R7 ;  /* 0x000000ffff0f8224 */ /* 0x004fe400078e0007 */
[----:B------:R-:W-:Y:S01]  /*1a450*/  @!P0 IMAD.MOV.U32 R14, RZ, RZ, R6 ;  /* 0x000000ffff0e8224 */ /* 0x000fe200078e0006 */
[----:B------:R-:W2:Y:S04]  /*1a460*/  LDL R7, [R1+0xebc] ;  /* 0x000ebc0001077983 */ /* 0x000ea80000100800 */
[----:B------:R-:W4:Y:S04]  /*1a470*/  LDL R6, [R1+0xec0] ;  /* 0x000ec00001067983 */ /* 0x000f280000100800 */
[----:B------:R0:W2:Y:S02]  /*1a480*/  @!P0 LDG.E.U16 R4, [R14.64] ;  /* 0x000000060e048981 */ /* 0x0000a4000c1e1500 */
[----:B0-----:R-:W-:-:S02]  /*1a490*/  @!P0 IMAD.MOV.U32 R15, RZ, RZ, R5 ;  /* 0x000000ffff0f8224 */ /* 0x001fc400078e0005 */
[----:B------:R-:W-:-:S05]  /*1a4a0*/  @!P0 IMAD.MOV.U32 R14, RZ, RZ, R2 ;  /* 0x000000ffff0e8224 */ /* 0x000fca00078e0002 */
[----:B------:R3:W4:Y:S02]  /*1a4b0*/  @!P0 LDG.E.U16 R3, [R14.64] ;  /* 0x000000060e038981 */ /* 0x000724000c1e1500 */
[----:B---3--:R-:W-:Y:S02]  /*1a4c0*/  @!P0 IMAD.MOV.U32 R15, RZ, RZ, R11 ;  /* 0x000000ffff0f8224 */ /* 0x008fe400078e000b */
[----:B------:R-:W-:-:S05]  /*1a4d0*/  @!P0 IMAD.MOV.U32 R14, RZ, RZ, R10 ;  /* 0x000000ffff0e8224 */ /* 0x000fca00078e000a */
[----:B------:R0:W3:Y:S02]  /*1a4e0*/  @!P0 LDG.E.U16 R16, [R14.64] ;  /* 0x000000060e108981 */ /* 0x0000e4000c1e1500 */
[----:B0-----:R-:W-:Y:S02]  /*1a4f0*/  @!P0 IMAD.MOV.U32 R14, RZ, RZ, R8 ;  /* 0x000000ffff0e8224 */ /* 0x001fe400078e0008 */
[----:B------:R-:W-:-:S05]  /*1a500*/  @!P0 IMAD.MOV.U32 R15, RZ, RZ, R9 ;  /* 0x000000ffff0f8224 */ /* 0x000fca00078e0009 */
[----:B------:R4:W3:Y:S01]  /*1a510*/  @!P0 LDG.E.U16 R17, [R14.64] ;  /* 0x000000060e118981 */ /* 0x0008e2000c1e1500 */
[----:B------:R-:W-:-:S03]  /*1a520*/  PRMT R19, RZ, 0x7610, R19 ;  /* 0x00007610ff137816 */ /* 0x000fc60000000013 */
[----:B--2---:R0:W-:Y:S01]  /*1a530*/  STL [R1+0x239c], R4 ;  /* 0x00239c0401007387 */ /* 0x0041e20000100800 */
[----:B------:R-:W2:Y:S02]  /*1a540*/  LDL R5, [R1+0xe7c] ;  /* 0x000e7c0001057983 */ /* 0x000ea40000100800 */
[----:B------:R-:W2:Y:S02]  /*1a550*/  LDL R2, [R1+0xe80] ;  /* 0x000e800001027983 */ /* 0x000ea40000100800 */
[----:B----4-:R-:W-:Y:S02]  /*1a560*/  @!P0 IMAD.MOV.U32 R14, RZ, RZ, R6 ;  /* 0x000000ffff0e8224 */ /* 0x010fe400078e0006 */
[----:B------:R-:W-:-:S05]  /*1a570*/  @!P0 IMAD.MOV.U32 R15, RZ, RZ, R7 ;  /* 0x000000ffff0f8224 */ /* 0x000fca00078e0007 */
[----:B------:R2:W4:Y:S04]  /*1a580*/  @!P0 LDG.E.U16 R19, [R14.64] ;  /* 0x000000060e138981 */ /* 0x000528000c1e1500 */
[----:B------:R1:W-:Y:S04]  /*1a590*/  STL [R1+0x23a8], R3 ;  /* 0x0023a80301007387 */ /* 0x0003e80000100800 */
[----:B---3--:R-:W-:Y:S04]  /*1a5a0*/  STL [R1+0x23ac], R16 ;  /* 0x0023ac1001007387 */ /* 0x008fe80000100800 */
[----:B------:R-:W-:Y:S01]  /*1a5b0*/  STL [R1+0x23b0], R17 ;  /* 0x0023b01101007387 */ /* 0x000fe20000100800 */
[----:B------:R-:W3:Y:S02]  /*1a5c0*/  LDL R13, [R1+0xe3c] ;  /* 0x000e3c00010d7983 */ /* 0x000ee40000100800 */
[----:B------:R-:W3:Y:S01]  /*1a5d0*/  LDL R10, [R1+0xe40] ;  /* 0x000e4000010a7983 */ /* 0x000ee20000100800 */
[----:B------:R-:W-:-:S02]  /*1a5e0*/  PRMT R21, RZ, 0x7610, R21 ;  /* 0x00007610ff157816 */ /* 0x000fc40000000015 */
[----:B------:R-:W-:Y:S01]  /*1a5f0*/  PRMT R23, RZ, 0x7610, R23 ;  /* 0x00007610ff177816 */ /* 0x000fe20000000017 */
[----:B------:R-:W3:Y:S04]  /*1a600*/  LDL R7, [R1+0xdfc] ;  /* 0x000dfc0001077983 */ /* 0x000ee80000100800 */
[----:B0-----:R-:W3:Y:S01]  /*1a610*/  LDL R4, [R1+0xe00] ;  /* 0x000e000001047983 */ /* 0x001ee20000100800 */
[----:B--2---:R-:W-:Y:S02]  /*1a620*/  @!P0 IMAD.MOV.U32 R15, RZ, RZ, R5 ;  /* 0x000000ffff0f8224 */ /* 0x004fe400078e0005 */
[----:B------:R-:W-:-:S05]  /*1a630*/  @!P0 IMAD.MOV.U32 R14, RZ, RZ, R2 ;  /* 0x000000ffff0e8224 */ /* 0x000fca00078e0002 */
[----:B------:R3:W2:Y:S04]  /*1a640*/  @!P0 LDG.E.U16 R21, [R14.64] ;  /* 0x000000060e158981 */ /* 0x0006a8000c1e1500 */
[----:B----4-:R-:W-:Y:S01]  /*1a650*/  STL [R1+0x23c0], R19 ;  /* 0x0023c01301007387 */ /* 0x010fe20000100800 */
[----:B------:R-:W4:Y:S02]  /*1a660*/  LDL R2, [R1+0xf94] ;  /* 0x000f940001027983 */ /* 0x000f240000100800 */
[----:B-1----:R-:W4:Y:S01]  /*1a670*/  LDL R3, [R1+0xdd8] ;  /* 0x000dd80001037983 */ /* 0x002f220000100800 */
[----:B------:R-:W0:Y:S01]  /*1a680*/  S2R R12, SR_TID.X ;  /* 0x00000000000c7919 */ /* 0x000e220000002100 */
        /* <DEDUP_REMOVED lines=8> */
[----:B---3--:R-:W-:-:S02]  /*1a710*/  @!P0 IMAD.MOV.U32 R15, RZ, RZ, R13 ;  /* 0x000000ffff0f8224 */ /* 0x008fc400078e000d */
[----:B------:R-:W-:-:S05]  /*1a720*/  @!P0 IMAD.MOV.U32 R14, RZ, RZ, R10 ;  /* 0x000000ffff0e8224 */ /* 0x000fca00078e000a */
[----:B------:R1:W3:Y:S01]  /*1a730*/  @!P0 LDG.E.U16 R23, [R14.64] ;  /* 0x000000060e178981 */ /* 0x0002e2000c1e1500 */
[----:B------:R-:W-:Y:S02]  /*1a740*/  PRMT R24, RZ, 0x7610, R24 ;  /* 0x00007610ff187816 */ /* 0x000fe40000000018 */
[----:B0-----:R-:W-:Y:S01]  /*1a750*/  LOP3.LUT R8, R12, 0x7f, RZ, 0xc0, !PT ;  /* 0x0000007f0c087812 */ /* 0x001fe200078ec0ff */
[----:B-1----:R-:W-:Y:S02]  /*1a760*/  @!P0 IMAD.MOV.U32 R14, RZ, RZ, R4 ;  /* 0x000000ffff0e8224 */ /* 0x002fe400078e0004 */
[----:B------:R-:W-:-:S05]  /*1a770*/  @!P0 IMAD.MOV.U32 R15, RZ, RZ, R7 ;  /* 0x000000ffff0f8224 */ /* 0x000fca00078e0007 */
[----:B------:R4:W3:Y:S04]  /*1a780*/  @!P0 LDG.E.U16 R24, [R14.64] ;  /* 0x000000060e188981 */ /* 0x0008e8000c1e1500 */
[----:B--2---:R-:W-:Y:S01]  /*1a790*/  STL [R1+0x23c4], R21 ;  /* 0x0023c41501007387 */ /* 0x004fe20000100800 */
[----:B------:R0:W-:Y:S02]  /*1a7a0*/  STL [R1+0x23c8], R12 ;  /* 0x0023c80c01007387 */ /* 0x0001e40000100800 */
[----:B----4-:R-:W-:Y:S01]  /*1a7b0*/  @!P0 IMAD.MOV.U32 R14, RZ, RZ, R2 ;  /* 0x000000ffff0e8224 */ /* 0x010fe200078e0002 */
[----:B---3--:R-:W-:Y:S01]  /*1a7c0*/  STL [R1+0x23cc], R23 ;  /* 0x0023cc1701007387 */ /* 0x008fe20000100800 */
[----:B------:R-:W2:Y:S02]  /*1a7d0*/  LDL.LU R18, [R1+0x4b4] ;  /* 0x0004b40001127983 */ /* 0x000ea40000300800 */
[----:B0-----:R-:W3:Y:S02]  /*1a7e0*/  LDL.LU R12, [R1+0x4ac] ;  /* 0x0004ac00010c7983 */ /* 0x001ee40000300800 */
[----:B------:R-:W4:Y:S01]  /*1a7f0*/  LDL.LU R10, [R1+0x46c] ;  /* 0x00046c00010a7983 */ /* 0x000f220000300800 */
[----:B------:R-:W4:Y:S01]  /*1a800*/  LDL.LU R21, [R1+0x464] ;  /* 0x0004640001157983 */ /* 0x000f220000300800 */
[----:B------:R-:W4:Y:S02]  /*1a810*/  LDL.LU R2, [R1+0x428] ;  /* 0x0004280001027983 */ /* 0x000f240000300800 */
[----:B------:R-:W4:Y:S02]  /*1a820*/  LDL.LU R7, [R1+0x424] ;  /* 0x0004240001077983 */ /* 0x000f240000300800 */
[----:B------:R-:W4:Y:S01]  /*1a830*/  LDL.LU R20, [R1+0x3e8] ;  /* 0x0003e80001147983 */ /* 0x000f220000300800 */
[----:B------:R-:W4:Y:S01]  /*1a840*/  LDL.LU R13, [R1+0x3e4] ;  /* 0x0003e400010d7983 */ /* 0x000f220000300800 */
[----:B------:R-:W-:Y:S01]  /*1a850*/  PRMT R25, RZ, 0x7610, R25 ;  /* 0x00007610ff197816 */ /* 0x000fe20000000019 */
[----:B------:R-:W-:-:S02]  /*1a860*/  @!P0 IMAD.MOV.U32 R15, RZ, RZ, R3 ;  /* 0x000000ffff0f8224 */ /* 0x000fc400078e0003 */
[----:B------:R-:W-:Y:S01]  /*1a870*/  IMAD.SHL.U32 R28, R8, 0x2, RZ ;  /* 0x00000002081c7824 */ /* 0x000fe200078e00ff */
[----:B------:R-:W4:Y:S04]  /*1a880*/  LDL.LU R19, [R1+0x3a8] ;  /* 0x0003a80001137983 */ /* 0x000f280000300800 */
[----:B------:R0:W4:Y:S01]  /*1a890*/  @!P0 LDG.E.U16 R25, [R14.64] ;  /* 0x000000060e198981 */ /* 0x000122000c1e1500 */
[----:B------:R-:W4:Y:S01]  /*1a8a0*/  LDL.LU R17, [R1+0x118] ;  /* 0x0001180001117983 */ /* 0x000f220000300800 */
[----:B0-----:R-:W-:-:S05]  /*1a8b0*/  LOP3.LUT R15, R28, 0x60, RZ, 0x3c, !PT ;  /* 0x000000601c0f7812 */ /* 0x001fca00078e3cff */
[----:B------:R-:W-:Y:S01]  /*1a8c0*/  STS.U16 [R15+0x4c00], R22 ;  /* 0x004c00160f007388 */ /* 0x000fe20000000400 */
[----:B------:R-:W-:Y:S02]  /*1a8d0*/  STS.U16 [R15+0x4d00], R26 ;  /* 0x004d001a0f007388 */ /* 0x000fe40000000400 */
[----:B------:R0:W-:Y:S02]  /*1a8e0*/  STS.U16 [R15+0x5c00], R27 ;  /* 0x005c001b0f007388 */ /* 0x0001e40000000400 */
[----:B------:R1:W-:Y:S01]  /*1a8f0*/  STS.U16 [R15+0x5d00], R29 ;  /* 0x005d001d0f007388 */ /* 0x0003e20000000400 */
[----:B0-----:R-:W4:Y:S01]  /*1a900*/  LDL.LU R27, [R1+0x100] ;  /* 0x00010000011b7983 */ /* 0x001f220000300800 */
[----:B-1----:R-:W4:Y:S02]  /*1a910*/  LDL.LU R29, [R1+0xf8] ;  /* 0x0000f800011d7983 */ /* 0x002f240000300800 */
[----:B------:R-:W4:Y:S02]  /*1a920*/  LDL.LU R16, [R1+0xd8] ;  /* 0x0000d80001107983 */ /* 0x000f240000300800 */
[----:B------:R-:W4:Y:S01]  /*1a930*/  LDL.LU R3, [R1+0xc8] ;  /* 0x0000c80001037983 */ /* 0x000f220000300800 */
[----:B------:R-:W4:Y:S01]  /*1a940*/  LDL.LU R4, [R1+0xc4] ;  /* 0x0000c40001047983 */ /* 0x000f220000300800 */
[----:B------:R-:W4:Y:S03]  /*1a950*/  LDL.LU R22, [R1+0x5b8] ;  /* 0x0005b80001167983 */ /* 0x000f260000300800 */
[----:B------:R0:W-:Y:S01]  /*1a960*/  STS.U16 [R15+0x6c00], R5 ;  /* 0x006c00050f007388 */ /* 0x0001e20000000400 */
[----:B------:R-:W4:Y:S02]  /*1a970*/  LDL.LU R26, [R1+0x5b4] ;  /* 0x0005b400011a7983 */ /* 0x000f240000300800 */
[----:B------:R1:W-:Y:S02]  /*1a980*/  STS.U16 [R15+0x6d00], R6 ;  /* 0x006d00060f007388 */ /* 0x0003e40000000400 */
[----:B------:R1:W-:Y:S01]  /*1a990*/  STS.U16 [R15+0x7c00], R9 ;  /* 0x007c00090f007388 */ /* 0x0003e20000000400 */
[----:B------:R1:W-:Y:S04]  /*1a9a0*/  STS.U16 [R15+0x7d00], R11 ;  /* 0x007d000b0f007388 */ /* 0x0003e80000000400 */
[----:B0-----:R-:W4:Y:S01]  /*1a9b0*/  LDL.LU R5, [R1+0x5b0] ;  /* 0x0005b00001057983 */ /* 0x001f220000300800 */
[----:B-1----:R-:W4:Y:S03]  /*1a9c0*/  LDL.LU R6, [R1+0x5ac] ;  /* 0x0005ac0001067983 */ /* 0x002f260000300800 */
[----:B------:R-:W4:Y:S04]  /*1a9d0*/  LDL.LU R9, [R1+0x5a8] ;  /* 0x0005a80001097983 */ /* 0x000f280000300800 */
[----:B------:R-:W4:Y:S04]  /*1a9e0*/  LDL.LU R11, [R1+0x5a4] ;  /* 0x0005a400010b7983 */ /* 0x000f280000300800 */
[----:B--2---:R0:W-:Y:S01]  /*1a9f0*/  STS.U16 [R15+0x8c00], R18 ;  /* 0x008c00120f007388 */ /* 0x0041e20000000400 */
[----:B---3--:R-:W-:Y:S03]  /*1aa00*/  STS.U16 [R15+0x8d00], R12 ;  /* 0x008d000c0f007388 */ /* 0x008fe60000000400 */
[----:B0-----:R-:W2:Y:S01]  /*1aa10*/  LDL.LU R18, [R1+0x5a0] ;  /* 0x0005a00001127983 */ /* 0x001ea20000300800 */
[----:B----4-:R0:W-:Y:S03]  /*1aa20*/  STS.U16 [R15+0x9c00], R10 ;  /* 0x009c000a0f007388 */ /* 0x0101e60000000400 */
[----:B------:R-:W-:Y:S01]  /*1aa30*/  STS.U16 [R15+0x9d00], R21 ;  /* 0x009d00150f007388 */ /* 0x000fe20000000400 */
[----:B------:R1:W-:Y:S03]  /*1aa40*/  STS.U16 [R15+0xac00], R2 ;  /* 0x00ac00020f007388 */ /* 0x0003e60000000400 */
[----:B------:R3:W-:Y:S01]  /*1aa50*/  STS.U16 [R15+0xad00], R7 ;  /* 0x00ad00070f007388 */ /* 0x0007e20000000400 */
[----:B------:R4:W-:Y:S02]  /*1aa60*/  STS.U16 [R15+0xbc00], R20 ;  /* 0x00bc00140f007388 */ /* 0x0009e40000000400 */
[----:B------:R4:W-:Y:S01]  /*1aa70*/  STS.U16 [R15+0xbd00], R13 ;  /* 0x00bd000d0f007388 */ /* 0x0009e20000000400 */
[----:B0-----:R-:W2:Y:S01]  /*1aa80*/  LDL.LU R10, [R1+0x59c] ;  /* 0x00059c00010a7983 */ /* 0x001ea20000300800 */
[----:B-1----:R-:W2:Y:S02]  /*1aa90*/  LDL.LU R2, [R1+0x590] ;  /* 0x0005900001027983 */ /* 0x002ea40000300800 */
[----:B---3--:R-:W3:Y:S01]  /*1aaa0*/  LDL.LU R7, [R1+0x58c] ;  /* 0x00058c0001077983 */ /* 0x008ee20000300800 */
[----:B----4-:R-:W4:Y:S01]  /*1aab0*/  LDL.LU R20, [R1+0x580] ;  /* 0x0005800001147983 */ /* 0x010f220000300800 */
[----:B------:R-:W3:Y:S02]  /*1aac0*/  LDL.LU R13, [R1+0x57c] ;  /* 0x00057c00010d7983 */ /* 0x000ee40000300800 */
[----:B------:R-:W-:Y:S02]  /*1aad0*/  STS.U16 [R15+0xcc00], R19 ;  /* 0x00cc00130f007388 */ /* 0x000fe40000000400 */
[----:B------:R-:W-:Y:S01]  /*1aae0*/  STS.U16 [R15+0xcd00], R17 ;  /* 0x00cd00110f007388 */ /* 0x000fe20000000400 */
[----:B------:R0:W-:Y:S01]  /*1aaf0*/  STS.U16 [R15+0xdc00], R27 ;  /* 0x00dc001b0f007388 */ /* 0x0001e20000000400 */
[----:B------:R1:W-:Y:S02]  /*1ab00*/  STS.U16 [R15+0xdd00], R29 ;  /* 0x00dd001d0f007388 */ /* 0x0003e40000000400 */
[----:B------:R1:W-:Y:S02]  /*1ab10*/  STS.U16 [R15+0xec00], R0 ;  /* 0x00ec00000f007388 */ /* 0x0003e40000000400 */
[----:B------:R-:W-:Y:S01]  /*1ab20*/  STS.U16 [R15+0xed00], R16 ;  /* 0x00ed00100f007388 */ /* 0x000fe20000000400 */
[----:B------:R-:W-:Y:S01]  /*1ab30*/  STS.U16 [R15+0xfc00], R3 ;  /* 0x00fc00030f007388 */ /* 0x000fe20000000400 */
[----:B------:R-:W-:Y:S03]  /*1ab40*/  STS.U16 [R15+0xfd00], R4 ;  /* 0x00fd00040f007388 */ /* 0x000fe60000000400 */
[----:B0-----:R-:W4:Y:S01]  /*1ab50*/  LDL.LU R27, [R1+0x538] ;  /* 0x00053800011b7983 */ /* 0x001f220000300800 */
[----:B-1----:R-:W4:Y:S01]  /*1ab60*/  LDL.LU R29, [R1+0x534] ;  /* 0x00053400011d7983 */ /* 0x002f220000300800 */
[----:B------:R-:W-:-:S05]  /*1ab70*/  LOP3.LUT R0, R28, 0x70, RZ, 0x3c, !PT ;  /* 0x000000701c007812 */ /* 0x000fca00078e3cff */
[----:B------:R-:W-:Y:S01]  /*1ab80*/  STS.U16 [R0+0xe00], R22 ;  /* 0x000e001600007388 */ /* 0x000fe20000000400 */
[----:B------:R-:W-:Y:S02]  /*1ab90*/  STS.U16 [R0+0xf00], R26 ;  /* 0x000f001a00007388 */ /* 0x000fe40000000400 */
[----:B------:R-:W-:Y:S02]  /*1aba0*/  STS.U16 [R0+0x1e00], R5 ;  /* 0x001e000500007388 */ /* 0x000fe40000000400 */
[----:B------:R-:W-:Y:S01]  /*1abb0*/  STS.U16 [R0+0x1f00], R6 ;  /* 0x001f000600007388 */ /* 0x000fe20000000400 */
[----:B------:R-:W-:Y:S01]  /*1abc0*/  STS.U16 [R0+0x2e00], R9 ;  /* 0x002e000900007388 */ /* 0x000fe20000000400 */
[----:B------:R0:W-:Y:S03]  /*1abd0*/  STS.U16 [R0+0x2f00], R11 ;  /* 0x002f000b00007388 */ /* 0x0001e60000000400 */
[----:B0-----:R-:W4:Y:S01]  /*1abe0*/  LDL.LU R11, [R1+0x4f0] ;  /* 0x0004f000010b7983 */ /* 0x001f220000300800 */
[----:B------:R-:W4:Y:S03]  /*1abf0*/  LDL.LU R23, [R1+0x4ec] ;  /* 0x0004ec0001177983 */ /* 0x000f260000300800 */
[----:B--2---:R0:W-:Y:S04]  /*1ac00*/  STS.U16 [R0+0x3e00], R18 ;  /* 0x003e001200007388 */ /* 0x0041e80000000400 */
[----:B0-----:R-:W2:Y:S01]  /*1ac10*/  LDL.LU R18, [R1+0x4a8] ;  /* 0x0004a80001127983 */ /* 0x001ea20000300800 */
[----:B------:R-:W2:Y:S02]  /*1ac20*/  LDL.LU R12, [R1+0x4a4] ;  /* 0x0004a400010c7983 */ /* 0x000ea40000300800 */
[----:B------:R-:W2:Y:S02]  /*1ac30*/  LDL.LU R5, [R1+0x460] ;  /* 0x0004600001057983 */ /* 0x000ea40000300800 */
[----:B------:R-:W2:Y:S01]  /*1ac40*/  LDL.LU R6, [R1+0x45c] ;  /* 0x00045c0001067983 */ /* 0x000ea20000300800 */
[----:B------:R0:W-:Y:S04]  /*1ac50*/  STS.U16 [R0+0x3f00], R10 ;  /* 0x003f000a00007388 */ /* 0x0001e80000000400 */
[----:B------:R-:W2:Y:S01]  /*1ac60*/  LDL.LU R9, [R1+0x420] ;  /* 0x0004200001097983 */ /* 0x000ea20000300800 */
[----:B------:R-:W-:Y:S02]  /*1ac70*/  STS.U16 [R0+0x4e00], R2 ;  /* 0x004e000200007388 */ /* 0x000fe40000000400 */
[----:B---3--:R-:W-:Y:S02]  /*1ac80*/  STS.U16 [R0+0x4f00], R7 ;  /* 0x004f000700007388 */ /* 0x008fe40000000400 */
[----:B----4-:R1:W-:Y:S01]  /*1ac90*/  STS.U16 [R0+0x5e00], R20 ;  /* 0x005e001400007388 */ /* 0x0103e20000000400 */
[----:B------:R3:W-:Y:S04]  /*1aca0*/  STS.U16 [R0+0x5f00], R13 ;  /* 0x005f000d00007388 */ /* 0x0007e80000000400 */
[----:B0-----:R-:W4:Y:S01]  /*1acb0*/  LDL.LU R10, [R1+0x41c] ;  /* 0x00041c00010a7983 */ /* 0x001f220000300800 */
[----:B------:R-:W4:Y:S02]  /*1acc0*/  LDL.LU R21, [R1+0x3e0] ;  /* 0x0003e00001157983 */ /* 0x000f240000300800 */
[----:B------:R-:W4:Y:S01]  /*1acd0*/  LDL.LU R19, [R1+0x3dc] ;  /* 0x0003dc0001137983 */ /* 0x000f220000300800 */
[----:B-1----:R-:W4:Y:S01]  /*1ace0*/  LDL.LU R20, [R1+0x110] ;  /* 0x0001100001147983 */ /* 0x002f220000300800 */
[----:B---3--:R-:W4:Y:S02]  /*1acf0*/  LDL.LU R13, [R1+0x108] ;  /* 0x00010800010d7983 */ /* 0x008f240000300800 */
[----:B------:R-:W4:Y:S02]  /*1ad00*/  LDL.LU R2, [R1+0xf0] ;  /* 0x0000f00001027983 */ /* 0x000f240000300800 */
[----:B------:R-:W4:Y:S01]  /*1ad10*/  LDL.LU R7, [R1+0xe8] ;  /* 0x0000e80001077983 */ /* 0x000f220000300800 */
[----:B------:R-:W4:Y:S01]  /*1ad20*/  LDL.LU R14, [R1+0xd0] ;  /* 0x0000d000010e7983 */ /* 0x000f220000300800 */
[----:B------:R-:W4:Y:S02]  /*1ad30*/  LDL.LU R17, [R1+0xcc] ;  /* 0x0000cc0001117983 */ /* 0x000f240000300800 */
[----:B------:R-:W4:Y:S02]  /*1ad40*/  LDL.LU R16, [R1+0xc0] ;  /* 0x0000c00001107983 */ /* 0x000f240000300800 */
[----:B------:R-:W4:Y:S01]  /*1ad50*/  LDL.LU R3, [R1+0xb8] ;  /* 0x0000b80001037983 */ /* 0x000f220000300800 */
[----:B------:R-:W4:Y:S01]  /*1ad60*/  LDL.LU R4, [R1+0x94] ;  /* 0x0000940001047983 */ /* 0x000f220000300800 */
[----:B------:R-:W4:Y:S03]  /*1ad70*/  LDL.LU R22, [R1+0x8c] ;  /* 0x00008c0001167983 */ /* 0x000f260000300800 */
[----:B------:R0:W-:Y:S01]  /*1ad80*/  STS.U16 [R0+0x6e00], R27 ;  /* 0x006e001b00007388 */ /* 0x0001e20000000400 */
[----:B------:R-:W4:Y:S02]  /*1ad90*/  LDL.LU R26, [R1+0x84] ;  /* 0x00008400011a7983 */ /* 0x000f240000300800 */
[----:B------:R1:W-:Y:S01]  /*1ada0*/  STS.U16 [R0+0x6f00], R29 ;  /* 0x006f001d00007388 */ /* 0x0003e20000000400 */
[----:B0-----:R-:W4:Y:S01]  /*1adb0*/  LDL.LU R27, [R1+0x7c] ;  /* 0x00007c00011b7983 */ /* 0x001f220000300800 */
[----:B-1----:R-:W4:Y:S03]  /*1adc0*/  LDL.LU R29, [R1+0x64] ;  /* 0x00006400011d7983 */ /* 0x002f260000300800 */
[----:B------:R0:W-:Y:S01]  /*1add0*/  STS.U16 [R0+0x7e00], R11 ;  /* 0x007e000b00007388 */ /* 0x0001e20000000400 */
[----:B------:R1:W-:Y:S03]  /*1ade0*/  STS.U16 [R0+0x7f00], R23 ;  /* 0x007f001700007388 */ /* 0x0003e60000000400 */
[----:B0-----:R-:W4:Y:S01]  /*1adf0*/  LDL.LU R11, [R1+0x44] ;  /* 0x00004400010b7983 */ /* 0x001f220000300800 */
[----:B-1----:R-:W4:Y:S03]  /*1ae00*/  LDL.LU R23, [R1+0x23cc] ;  /* 0x0023cc0001177983 */ /* 0x002f260000300800 */
[----:B--2---:R0:W-:Y:S01]  /*1ae10*/  STS.U16 [R0+0x8e00], R18 ;  /* 0x008e001200007388 */ /* 0x0041e20000000400 */
[----:B------:R1:W-:Y:S02]  /*1ae20*/  STS.U16 [R0+0x8f00], R12 ;  /* 0x008f000c00007388 */ /* 0x0003e40000000400 */
[----:B------:R2:W-:Y:S01]  /*1ae30*/  STS.U16 [R0+0x9e00], R5 ;  /* 0x009e000500007388 */ /* 0x0005e20000000400 */
[----:B0-----:R-:W3:Y:S01]  /*1ae40*/  LDL.LU R18, [R1+0x4] ;  /* 0x0000040001127983 */ /* 0x001ee20000300800 */
[----:B-1----:R-:W3:Y:S02]  /*1ae50*/  LDL.LU R12, [R1+0x23c8] ;  /* 0x0023c800010c7983 */ /* 0x002ee40000300800 */
[----:B------:R0:W-:Y:S02]  /*1ae60*/  STS.U16 [R0+0x9f00], R6 ;  /* 0x009f000600007388 */ /* 0x0001e40000000400 */
[----:B--2---:R-:W2:Y:S01]  /*1ae70*/  LDL.LU R5, [R1+0x90] ;  /* 0x0000900001057983 */ /* 0x004ea20000300800 */
[----:B------:R1:W-:Y:S04]  /*1ae80*/  STS.U16 [R0+0xae00], R9 ;  /* 0x00ae000900007388 */ /* 0x0003e80000000400 */
[----:B----4-:R4:W-:Y:S01]  /*1ae90*/  STS.U16 [R0+0xaf00], R10 ;  /* 0x00af000a00007388 */ /* 0x0109e20000000400 */
[----:B------:R4:W-:Y:S02]  /*1aea0*/  STS.U16 [R0+0xbe00], R21 ;  /* 0x00be001500007388 */ /* 0x0009e40000000400 */
[----:B------:R4:W-:Y:S01]  /*1aeb0*/  STS.U16 [R0+0xbf00], R19 ;  /* 0x00bf001300007388 */ /* 0x0009e20000000400 */
[----:B------:R4:W-:Y:S04]  /*1aec0*/  STS.U16 [R0+0xce00], R20 ;  /* 0x00ce001400007388 */ /* 0x0009e80000000400 */
[----:B0-----:R-:W2:Y:S01]  /*1aed0*/  LDL.LU R6, [R1+0x88] ;  /* 0x0000880001067983 */ /* 0x001ea20000300800 */
[----:B-1----:R-:W2:Y:S03]  /*1aee0*/  LDL.LU R9, [R1+0x80] ;  /* 0x0000800001097983 */ /* 0x002ea60000300800 */
[----:B----4-:R-:W4:Y:S04]  /*1aef0*/  LDL.LU R10, [R1+0x6c] ;  /* 0x00006c00010a7983 */ /* 0x010f280000300800 */
[----:B------:R-:W2:Y:S01]  /*1af00*/  LDL.LU R21, [R1+0x23c4] ;  /* 0x0023c40001157983 */ /* 0x000ea20000300800 */
[----:B------:R-:W2:Y:S02]  /*1af10*/  LDL.LU R19, [R1+0x23c0] ;  /* 0x0023c00001137983 */ /* 0x000ea40000300800 */
[----:B------:R-:W2:Y:S02]  /*1af20*/  LDL.LU R20, [R1+0x23bc] ;  /* 0x0023bc0001147983 */ /* 0x000ea40000300800 */
[----:B------:R0:W-:Y:S01]  /*1af30*/  STS.U16 [R0+0xcf00], R13 ;  /* 0x00cf000d00007388 */ /* 0x0001e20000000400 */
[----:B------:R1:W-:Y:S01]  /*1af40*/  STS.U16 [R0+0xde00], R2 ;  /* 0x00de000200007388 */ /* 0x0003e20000000400 */
[----:B------:R1:W-:Y:S03]  /*1af50*/  STS.U16 [R0+0xdf00], R7 ;  /* 0x00df000700007388 */ /* 0x0003e60000000400 */
[----:B0-----:R-:W2:Y:S01]  /*1af60*/  LDL.LU R13, [R1+0x23b8] ;  /* 0x0023b800010d7983 */ /* 0x001ea20000300800 */
[----:B-1----:R-:W4:Y:S02]  /*1af70*/  LDL.LU R2, [R1+0x60] ;  /* 0x0000600001027983 */ /* 0x002f240000300800 */
[----:B------:R-:W4:Y:S02]  /*1af80*/  LDL.LU R7, [R1+0x40] ;  /* 0x0000400001077983 */ /* 0x000f240000300800 */
[----:B------:R-:W-:Y:S01]  /*1af90*/  STS.U16 [R0+0xee00], R14 ;  /* 0x00ee000e00007388 */ /* 0x000fe20000000400 */
[----:B------:R0:W-:Y:S01]  /*1afa0*/  STS.U16 [R0+0xef00], R17 ;  /* 0x00ef001100007388 */ /* 0x0001e20000000400 */
[----:B------:R1:W-:Y:S02]  /*1afb0*/  STS.U16 [R0+0xfe00], R16 ;  /* 0x00fe001000007388 */ /* 0x0003e40000000400 */
[----:B------:R1:W-:Y:S02]  /*1afc0*/  STS.U16 [R0+0xff00], R3 ;  /* 0x00ff000300007388 */ /* 0x0003e40000000400 */
[----:B------:R-:W-:Y:S01]  /*1afd0*/  STS.U16 [R28+0x10000], R4 ;  /* 0x010000041c007388 */ /* 0x000fe20000000400 */
[----:B------:R-:W-:Y:S01]  /*1afe0*/  STS.U16 [R28+0x10800], R22 ;  /* 0x010800161c007388 */ /* 0x000fe20000000400 */
[----:B------:R-:W-:Y:S02]  /*1aff0*/  STS.U16 [R28+0x11000], R26 ;  /* 0x0110001a1c007388 */ /* 0x000fe40000000400 */
[----:B------:R-:W-:Y:S02]  /*1b000*/  STS.U16 [R28+0x11800], R27 ;  /* 0x0118001b1c007388 */ /* 0x000fe40000000400 */
[----:B------:R-:W-:Y:S01]  /*1b010*/  STS.U16 [R28+0x12000], R29 ;  /* 0x0120001d1c007388 */ /* 0x000fe20000000400 */
[----:B0-----:R-:W4:Y:S01]  /*1b020*/  LDL.LU R17, [R1+0x78] ;  /* 0x0000780001117983 */ /* 0x001f220000300800 */
[----:B------:R-:W4:Y:S02]  /*1b030*/  LDL.LU R14, [R1+0x74] ;  /* 0x00007400010e7983 */ /* 0x000f240000300800 */
[----:B-1----:R-:W4:Y:S02]  /*1b040*/  LDL.LU R16, [R1+0x70] ;  /* 0x0000700001107983 */ /* 0x002f240000300800 */
[----:B------:R-:W4:Y:S01]  /*1b050*/  LDL.LU R3, [R1+0x68] ;  /* 0x0000680001037983 */ /* 0x000f220000300800 */
[----:B------:R0:W-:Y:S04]  /*1b060*/  STS.U16 [R28+0x12800], R11 ;  /* 0x0128000b1c007388 */ /* 0x0001e80000000400 */
[----:B0-----:R-:W4:Y:S01]  /*1b070*/  LDL.LU R11, [R1+0x5c] ;  /* 0x00005c00010b7983 */ /* 0x001f220000300800 */
[----:B---3--:R-:W-:-:S05]  /*1b080*/  LOP3.LUT R12, R12, 0x7f, RZ, 0xc0, !PT ;  /* 0x0000007f0c0c7812 */ /* 0x008fca00078ec0ff */
[----:B------:R-:W-:Y:S01]  /*1b090*/  IMAD.SHL.U32 R12, R12, 0x2, RZ ;  /* 0x000000020c0c7824 */ /* 0x000fe200078e00ff */
[----:B------:R0:W-:Y:S04]  /*1b0a0*/  STS.U16 [R28+0x13000], R18 ;  /* 0x013000121c007388 */ /* 0x0001e80000000400 */
[----:B------:R-:W-:Y:S01]  /*1b0b0*/  LOP3.LUT R12, R12, 0x10, RZ, 0x3c, !PT ;  /* 0x000000100c0c7812 */ /* 0x000fe200078e3cff */
[----:B0-----:R-:W3:Y:S01]  /*1b0c0*/  LDL.LU R18, [R1+0x28] ;  /* 0x0000280001127983 */ /* 0x001ee20000300800 */
[----:B------:R-:W3:Y:S02]  /*1b0d0*/  LDL.LU R4, [R1+0x58] ;  /* 0x0000580001047983 */ /* 0x000ee40000300800 */
[----:B------:R-:W3:Y:S02]  /*1b0e0*/  LDL.LU R22, [R1+0x54] ;  /* 0x0000540001167983 */ /* 0x000ee40000300800 */
[----:B------:R-:W3:Y:S01]  /*1b0f0*/  LDL.LU R26, [R1+0x50] ;  /* 0x00005000011a7983 */ /* 0x000ee20000300800 */
[----:B------:R-:W3:Y:S04]  /*1b100*/  LDL.LU R27, [R1+0x4c] ;  /* 0x00004c00011b7983 */ /* 0x000ee80000300800 */
[----:B--2---:R-:W-:Y:S01]  /*1b110*/  STS.U16 [R28+0x13800], R13 ;  /* 0x0138000d1c007388 */ /* 0x004fe20000000400 */
[----:B------:R-:W-:Y:S02]  /*1b120*/  STS.U16 [R12+0x10100], R5 ;  /* 0x010100050c007388 */ /* 0x000fe40000000400 */
[----:B------:R-:W-:Y:S02]  /*1b130*/  STS.U16 [R12+0x10900], R6 ;  /* 0x010900060c007388 */ /* 0x000fe40000000400 */
[----:B------:R0:W-:Y:S01]  /*1b140*/  STS.U16 [R12+0x11100], R9 ;  /* 0x011100090c007388 */ /* 0x0001e20000000400 */
[----:B----4-:R1:W-:Y:S01]  /*1b150*/  STS.U16 [R12+0x11900], R10 ;  /* 0x0119000a0c007388 */ /* 0x0103e20000000400 */
[----:B------:R2:W-:Y:S02]  /*1b160*/  STS.U16 [R12+0x12100], R2 ;  /* 0x012100020c007388 */ /* 0x0005e40000000400 */
[----:B------:R4:W-:Y:S01]  /*1b170*/  STS.U16 [R12+0x12900], R7 ;  /* 0x012900070c007388 */ /* 0x0009e20000000400 */
[----:B0-----:R-:W3:Y:S04]  /*1b180*/  LDL.LU R9, [R1+0x48] ;  /* 0x0000480001097983 */ /* 0x001ee80000300800 */
[----:B-1----:R-:W3:Y:S01]  /*1b190*/  LDL.LU R10, [R1+0x24] ;  /* 0x00002400010a7983 */ /* 0x002ee20000300800 */
[----:B------:R-:W3:Y:S02]  /*1b1a0*/  LDL.LU R29, [R1+0x3c] ;  /* 0x00003c00011d7983 */ /* 0x000ee40000300800 */
[----:B------:R-:W3:Y:S01]  /*1b1b0*/  LDL.LU R5, [R1+0x38] ;  /* 0x0000380001057983 */ /* 0x000ee20000300800 */
[----:B------:R-:W3:Y:S01]  /*1b1c0*/  LDL.LU R6, [R1+0x34] ;  /* 0x0000340001067983 */ /* 0x000ee20000300800 */
[----:B--2---:R-:W2:Y:S02]  /*1b1d0*/  LDL.LU R2, [R1+0x30] ;  /* 0x0000300001027983 */ /* 0x004ea40000300800 */
[----:B------:R-:W-:-:S02]  /*1b1e0*/  IMAD.SHL.U32 R13, R8, 0x2, RZ ;  /* 0x00000002080d7824 */ /* 0x000fc400078e00ff */
[----:B----4-:R-:W3:Y:S01]  /*1b1f0*/  LDL.LU R7, [R1+0x2c] ;  /* 0x00002c0001077983 */ /* 0x010ee20000300800 */
[----:B------:R-:W2:Y:S04]  /*1b200*/  LDL.LU R8, [R1+0xc] ;  /* 0x00000c0001087983 */ /* 0x000ea80000300800 */
[----:B------:R0:W-:Y:S04]  /*1b210*/  STS.U16 [R12+0x13100], R20 ;  /* 0x013100140c007388 */ /* 0x0001e80000000400 */
[----:B0-----:R-:W2:Y:S01]  /*1b220*/  LDL.LU R12, [R1+0x23b4] ;  /* 0x0023b400010c7983 */ /* 0x001ea20000300800 */
[----:B------:R-:W-:Y:S01]  /*1b230*/  LOP3.LUT R20, R13, 0x10, RZ, 0x3c, !PT ;  /* 0x000000100d147812 */ /* 0x000fe200078e3cff */
[----:B------:R-:W-:-:S04]  /*1b240*/  LOP3.LUT R13, R28, 0x20, RZ, 0x3c, !PT ;  /* 0x000000201c0d7812 */ /* 0x000fc800078e3cff */
[----:B--2---:R0:W-:Y:S01]  /*1b250*/  STS.U16 [R20+0x13900], R12 ;  /* 0x0139000c14007388 */ /* 0x0041e20000000400 */
[----:B------:R1:W-:Y:S02]  /*1b260*/  STS.U16 [R13+0x10200], R17 ;  /* 0x010200110d007388 */ /* 0x0003e40000000400 */
[----:B------:R2:W-:Y:S02]  /*1b270*/  STS.U16 [R13+0x10a00], R14 ;  /* 0x010a000e0d007388 */ /* 0x0005e40000000400 */
[----:B------:R2:W-:Y:S01]  /*1b280*/  STS.U16 [R13+0x11200], R16 ;  /* 0x011200100d007388 */ /* 0x0005e20000000400 */
[----:B------:R3:W-:Y:S01]  /*1b290*/  STS.U16 [R13+0x11a00], R3 ;  /* 0x011a00030d007388 */ /* 0x0007e20000000400 */
[----:B------:R3:W-:Y:S03]  /*1b2a0*/  STS.U16 [R13+0x12200], R11 ;  /* 0x0122000b0d007388 */ /* 0x0007e60000000400 */
[----:B0-----:R-:W3:Y:S01]  /*1b2b0*/  LDL.LU R12, [R1+0x14] ;  /* 0x00001400010c7983 */ /* 0x001ee20000300800 */
[----:B------:R-:W3:Y:S02]  /*1b2c0*/  LDL.LU R20, [R1+0x10] ;  /* 0x0000100001147983 */ /* 0x000ee40000300800 */
[----:B-1----:R-:W3:Y:S02]  /*1b2d0*/  LDL.LU R17, [R1+0x23b0] ;  /* 0x0023b00001117983 */ /* 0x002ee40000300800 */
[----:B--2---:R-:W2:Y:S01]  /*1b2e0*/  LDL.LU R14, [R1] ;  /* 0x00000000010e7983 */ /* 0x004ea20000300800 */
[----:B------:R-:W2:Y:S01]  /*1b2f0*/  LDL.LU R16, [R1+0x23ac] ;  /* 0x0023ac0001107983 */ /* 0x000ea20000300800 */
[----:B---3--:R-:W3:Y:S03]  /*1b300*/  LDL.LU R3, [R1+0x23a8] ;  /* 0x0023a80001037983 */ /* 0x008ee60000300800 */
[----:B------:R-:W2:Y:S04]  /*1b310*/  LDL.LU R11, [R1+0x23a4] ;  /* 0x0023a400010b7983 */ /* 0x000ea80000300800 */
[----:B------:R0:W-:Y:S04]  /*1b320*/  STS.U16 [R13+0x12a00], R18 ;  /* 0x012a00120d007388 */ /* 0x0001e80000000400 */
[----:B0-----:R-:W2:Y:S01]  /*1b330*/  LDL.LU R18, [R1+0x23a0] ;  /* 0x0023a00001127983 */ /* 0x001ea20000300800 */
[----:B------:R-:W-:-:S03]  /*1b340*/  LOP3.LUT R28, R28, 0x30, RZ, 0x3c, !PT ;  /* 0x000000301c1c7812 */ /* 0x000fc600078e3cff */
[----:B--2---:R0:W-:Y:S01]  /*1b350*/  STS.U16 [R13+0x13200], R18 ;  /* 0x013200120d007388 */ /* 0x0041e20000000400 */
[----:B------:R1:W-:Y:S02]  /*1b360*/  STS.U16 [R13+0x13a00], R11 ;  /* 0x013a000b0d007388 */ /* 0x0003e40000000400 */
[----:B------:R2:W-:Y:S02]  /*1b370*/  STS.U16 [R28+0x10300], R4 ;  /* 0x010300041c007388 */ /* 0x0005e40000000400 */
[----:B------:R3:W-:Y:S01]  /*1b380*/  STS.U16 [R28+0x10b00], R22 ;  /* 0x010b00161c007388 */ /* 0x0007e20000000400 */
[----:B------:R3:W-:Y:S01]  /*1b390*/  STS.U16 [R28+0x11300], R26 ;  /* 0x0113001a1c007388 */ /* 0x0007e20000000400 */
[----:B------:R3:W-:Y:S03]  /*1b3a0*/  STS.U16 [R28+0x11b00], R27 ;  /* 0x011b001b1c007388 */ /* 0x0007e60000000400 */
[----:B0-----:R-:W4:Y:S01]  /*1b3b0*/  LDL.LU R18, [R1+0x18] ;  /* 0x0000180001127983 */ /* 0x001f220000300800 */
        /* <DEDUP_REMOVED lines=8> */
[----:B-1----:R-:W2:Y:S03]  /*1b440*/  LDL.LU R10, [R1+0x2388] ;  /* 0x00238800010a7983 */ /* 0x002ea60000300800 */
[----:B------:R-:W0:Y:S02]  /*1b450*/  S2R R13, SR_TID.X ;  /* 0x00000000000d7919 */ /* 0x000e240000002100 */
[----:B0-----:R-:W-:-:S05]  /*1b460*/  LOP3.LUT R13, R13, 0x7f, RZ, 0xc0, !PT ;  /* 0x0000007f0d0d7812 */ /* 0x001fca00078ec0ff */
[----:B------:R-:W-:Y:S01]  /*1b470*/  IMAD.SHL.U32 R13, R13, 0x2, RZ ;  /* 0x000000020d0d7824 */ /* 0x000fe200078e00ff */
[----:B--2---:R0:W-:Y:S01]  /*1b480*/  STS.U16 [R28+0x13300], R10 ;  /* 0x0133000a1c007388 */ /* 0x0041e20000000400 */
[----:B------:R1:W-:Y:S03]  /*1b490*/  STS.U16 [R28+0x13b00], R9 ;  /* 0x013b00091c007388 */ /* 0x0003e60000000400 */
[----:B0-----:R-:W2:Y:S01]  /*1b4a0*/  LDL.LU R10, [R1+0x20] ;  /* 0x00002000010a7983 */ /* 0x001ea20000300800 */
[C---:B-1----:R-:W-:Y:S01]  /*1b4b0*/  LOP3.LUT R9, R13.reuse, 0x40, RZ, 0x3c, !PT ;  /* 0x000000400d097812 */ /* 0x042fe200078e3cff */
[----:B------:R-:W2:Y:S04]  /*1b4c0*/  LDL.LU R28, [R1+0x2384] ;  /* 0x00238400011c7983 */ /* 0x000ea80000300800 */
[----:B------:R0:W-:Y:S01]  /*1b4d0*/  STS.U16 [R9+0x10400], R29 ;  /* 0x0104001d09007388 */ /* 0x0001e20000000400 */
[----:B------:R1:W-:Y:S02]  /*1b4e0*/  STS.U16 [R9+0x10c00], R5 ;  /* 0x010c000509007388 */ /* 0x0003e40000000400 */
[----:B------:R3:W-:Y:S02]  /*1b4f0*/  STS.U16 [R9+0x11400], R6 ;  /* 0x0114000609007388 */ /* 0x0007e40000000400 */
[----:B------:R4:W-:Y:S01]  /*1b500*/  STS.U16 [R9+0x11c00], R2 ;  /* 0x011c000209007388 */ /* 0x0009e20000000400 */
[----:B------:R4:W-:Y:S01]  /*1b510*/  STS.U16 [R9+0x12400], R7 ;  /* 0x0124000709007388 */ /* 0x0009e20000000400 */
[----:B------:R4:W-:Y:S03]  /*1b520*/  STS.U16 [R9+0x12c00], R8 ;  /* 0x012c000809007388 */ /* 0x0009e60000000400 */
[----:B0-----:R-:W2:Y:S01]  /*1b530*/  LDL.LU R29, [R1+0x2380] ;  /* 0x00238000011d7983 */ /* 0x001ea20000300800 */
[----:B-1----:R-:W2:Y:S02]  /*1b540*/  LDL.LU R5, [R1+0x237c] ;  /* 0x00237c0001057983 */ /* 0x002ea40000300800 */
[----:B---3--:R-:W3:Y:S02]  /*1b550*/  LDL.LU R6, [R1+0x2378] ;  /* 0x0023780001067983 */ /* 0x008ee40000300800 */
[----:B----4-:R-:W4:Y:S01]  /*1b560*/  LDL.LU R2, [R1+0x2374] ;  /* 0x0023740001027983 */ /* 0x010f220000300800 */
[----:B------:R-:W2:Y:S01]  /*1b570*/  LDL.LU R7, [R1+0x2370] ;  /* 0x0023700001077983 */ /* 0x000ea20000300800 */
[----:B------:R-:W2:Y:S01]  /*1b580*/  LDL.LU R8, [R1+0x236c] ;  /* 0x00236c0001087983 */ /* 0x000ea20000300800 */
[----:B------:R-:W-:-:S02]  /*1b590*/  LOP3.LUT R13, R13, 0x50, RZ, 0x3c, !PT ;  /* 0x000000500d0d7812 */ /* 0x000fc400078e3cff */
[----:B--2---:R-:W-:Y:S01]  /*1b5a0*/  STS.U16 [R9+0x13400], R8 ;  /* 0x0134000809007388 */ /* 0x004fe20000000400 */
[----:B------:R-:W-:Y:S02]  /*1b5b0*/  STS.U16 [R9+0x13c00], R7 ;  /* 0x013c000709007388 */ /* 0x000fe40000000400 */
[----:B------:R-:W-:Y:S02]  /*1b5c0*/  STS.U16 [R13+0x10500], R10 ;  /* 0x0105000a0d007388 */ /* 0x000fe40000000400 */
[----:B------:R-:W-:Y:S01]  /*1b5d0*/  STS.U16 [R13+0x10d00], R11 ;  /* 0x010d000b0d007388 */ /* 0x000fe20000000400 */
[----:B------:R-:W-:Y:S01]  /*1b5e0*/  STS.U16 [R13+0x11500], R18 ;  /* 0x011500120d007388 */ /* 0x000fe20000000400 */
[----:B------:R-:W-:Y:S02]  /*1b5f0*/  STS.U16 [R13+0x11d00], R12 ;  /* 0x011d000c0d007388 */ /* 0x000fe40000000400 */
[----:B------:R-:W-:Y:S02]  /*1b600*/  STS.U16 [R13+0x12500], R20 ;  /* 0x012500140d007388 */ /* 0x000fe40000000400 */
[----:B----4-:R0:W-:Y:S02]  /*1b610*/  STS.U16 [R13+0x12d00], R2 ;  /* 0x012d00020d007388 */ /* 0x0101e40000000400 */
[----:B0-----:R-:W2:Y:S04]  /*1b620*/  LDL.LU R2, [R1+0x2368] ;  /* 0x0023680001027983 */ /* 0x001ea80000300800 */
[----:B---3--:R-:W-:Y:S01]  /*1b630*/  STS.U16 [R13+0x13500], R6 ;  /* 0x013500060d007388 */ /* 0x008fe20000000400 */
[----:B------:R-:W-:Y:S02]  /*1b640*/  STS.U16 [R13+0x13d00], R5 ;  /* 0x013d00050d007388 */ /* 0x000fe40000000400 */
[----:B------:R-:W-:Y:S02]  /*1b650*/  STS.U16 [R15+0x10600], R14 ;  /* 0x0106000e0f007388 */ /* 0x000fe40000000400 */
[----:B------:R0:W-:Y:S01]  /*1b660*/  STS.U16 [R15+0x10e00], R29 ;  /* 0x010e001d0f007388 */ /* 0x0001e20000000400 */
[----:B------:R-:W3:Y:S04]  /*1b670*/  LDL R18, [R1+0x38c] ;  /* 0x00038c0001127983 */ /* 0x000ee80000100800 */
[----:B0-----:R-:W4:Y:S04]  /*1b680*/  LDL R29, [R1+0x384] ;  /* 0x00038400011d7983 */ /* 0x001f280000100800 */
[----:B------:R-:W-:Y:S01]  /*1b690*/  STS.U16 [R15+0x11600], R28 ;  /* 0x0116001c0f007388 */ /* 0x000fe20000000400 */
[----:B------:R-:W-:Y:S02]  /*1b6a0*/  STS.U16 [R15+0x11e00], R27 ;  /* 0x011e001b0f007388 */ /* 0x000fe40000000400 */
[----:B------:R-:W-:Y:S02]  /*1b6b0*/  STS.U16 [R15+0x12600], R26 ;  /* 0x0126001a0f007388 */ /* 0x000fe40000000400 */
[----:B------:R-:W-:Y:S01]  /*1b6c0*/  STS.U16 [R15+0x12e00], R22 ;  /* 0x012e00160f007388 */ /* 0x000fe20000000400 */
[----:B------:R-:W-:Y:S01]  /*1b6d0*/  STS.U16 [R15+0x13600], R4 ;  /* 0x013600040f007388 */ /* 0x000fe20000000400 */
[----:B------:R-:W-:Y:S03]  /*1b6e0*/  STS.U16 [R15+0x13e00], R3 ;  /* 0x013e00030f007388 */ /* 0x000fe60000000400 */
[----:B--2---:R-:W-:Y:S01]  /*1b6f0*/  STS.U16 [R0+0x13f00], R2 ;  /* 0x013f000200007388 */ /* 0x004fe20000000400 */
[----:B------:R-:W-:Y:S02]  /*1b700*/  STS.U16 [R0+0x10700], R16 ;  /* 0x0107001000007388 */ /* 0x000fe40000000400 */
[----:B------:R-:W-:Y:S02]  /*1b710*/  STS.U16 [R0+0x10f00], R17 ;  /* 0x010f001100007388 */ /* 0x000fe40000000400 */
[----:B------:R-:W-:Y:S01]  /*1b720*/  STS.U16 [R0+0x11700], R19 ;  /* 0x0117001300007388 */ /* 0x000fe20000000400 */
[----:B------:R-:W-:Y:S01]  /*1b730*/  STS.U16 [R0+0x11f00], R21 ;  /* 0x011f001500007388 */ /* 0x000fe20000000400 */
[----:B------:R-:W-:Y:S02]  /*1b740*/  STS.U16 [R0+0x12700], R23 ;  /* 0x0127001700007388 */ /* 0x000fe40000000400 */
[----:B------:R-:W-:Y:S02]  /*1b750*/  STS.U16 [R0+0x12f00], R24 ;  /* 0x012f001800007388 */ /* 0x000fe40000000400 */
[----:B------:R-:W-:Y:S01]  /*1b760*/  STS.U16 [R0+0x13700], R25 ;  /* 0x0137001900007388 */ /* 0x000fe20000000400 */
[----:B------:R-:W-:Y:S06]  /*1b770*/  BAR.SYNC.DEFER_BLOCKING 0x0 ;  /* 0x0000000000007b1d */ /* 0x000fec0000010000 */
[----:B----4-:R-:W0:Y:S04]  /*1b780*/  LDSM.16.MT88.4 R8, [R29] ;  /* 0x000000001d08783b */ /* 0x010e280000004200 */
[----:B---3--:R-:W1:Y:S04]  /*1b790*/  LDSM.16.M88.4 R12, [R18+0x11000] ;  /* 0x01100000120c783b */ /* 0x008e680000000200 */
[----:B------:R-:W2:Y:S04]  /*1b7a0*/  LDSM.16.M88.4 R20, [R18+0x10000] ;  /* 0x010000001214783b */ /* 0x000ea80000000200 */
[----:B------:R-:W3:Y:S04]  /*1b7b0*/  LDSM.16.M88.4 R4, [R18+0x10800] ;  /* 0x010800001204783b */ /* 0x000ee80000000200 */
[----:B------:R-:W-:Y:S04]  /*1b7c0*/  LDSM.16.M88.4 R24, [R18+0x11800] ;  /* 0x011800001218783b */ /* 0x000fe80000000200 */
[----:B0-----:R-:W-:Y:S01]  /*1b7d0*/  STL.64 [R1+0x2360], R10 ;  /* 0x0023600a01007387 */ /* 0x001fe20000100a00 */
[----:B------:R-:W-:Y:S02]  /*1b7e0*/  STL.64 [R1+0x2358], R8 ;  /* 0x0023580801007387 */ /* 0x000fe40000100a00 */
[----:B-1----:R-:W-:Y:S02]  /*1b7f0*/  STL.64 [R1+0x80], R12 ;  /* 0x0000800c01007387 */ /* 0x002fe40000100a00 */
[----:B------:R-:W-:Y:S01]  /*1b800*/  IMAD.MOV.U32 R2, RZ, RZ, R12 ;  /* 0x000000ffff027224 */ /* 0x000fe200078e000c */
[----:B------:R-:W-:Y:S01]  /*1b810*/  STL.64 [R1+0x88], R14 ;  /* 0x0000880e01007387 */ /* 0x000fe20000100a00 */
[----:B------:R-:W-:-:S02]  /*1b820*/  IMAD.MOV.U32 R0, RZ, RZ, R13 ;  /* 0x000000ffff007224 */ /* 0x000fc400078e000d */
[----:B------:R-:W0:Y:S01]  /*1b830*/  LDSM.16.M88.4 R12, [R18+0x12000] ;  /* 0x01200000120c783b */ /* 0x000e220000000200 */
[----:B------:R-:W1:Y:S03]  /*1b840*/  LDSM.16.M88.4 R8, [R18+0x12800] ;  /* 0x012800001208783b */ /* 0x000e660000000200 */
[----:B--2---:R-:W-:Y:S02]  /*1b850*/  STL.64 [R1+0xa0], R20 ;  /* 0x0000a01401007387 */ /* 0x004fe40000100a00 */
[----:B------:R-:W-:Y:S02]  /*1b860*/  STL.64 [R1+0xa8], R22 ;  /* 0x0000a81601007387 */ /* 0x000fe40000100a00 */
[----:B---3--:R-:W-:Y:S01]  /*1b870*/  STL.64 [R1+0x90], R4 ;  /* 0x0000900401007387 */ /* 0x008fe20000100a00 */
[----:B------:R-:W-:Y:S01]  /*1b880*/  STL.64 [R1+0x98], R6 ;  /* 0x0000980601007387 */ /* 0x000fe20000100a00 */
[----:B0-----:R-:W-:-:S05]  /*1b890*/  IMAD.MOV.U32 R28, RZ, RZ, R15 ;  /* 0x000000ffff1c7224 */ /* 0x001fca00078e000f */
[----:B------:R-:W-:Y:S01]  /*1b8a0*/  STL [R1+0x2248], R28 ;  /* 0x0022481c01007387 */ /* 0x000fe20000100800 */
[----:B------:R-:W-:Y:S02]  /*1b8b0*/  STL.64 [R1+0x70], R24 ;  /* 0x0000701801007387 */ /* 0x000fe40000100a00 */
[----:B------:R-:W-:Y:S02]  /*1b8c0*/  STL.64 [R1+0x60], R12 ;  /* 0x0000600c01007387 */ /* 0x000fe40000100a00 */
[----:B------:R-:W-:Y:S01]  /*1b8d0*/  STL.64 [R1+0x68], R14 ;  /* 0x0000680e01007387 */ /* 0x000fe20000100a00 */
[----:B------:R0:W-:Y:S02]  /*1b8e0*/  STL.64 [R1+0x2340], R12 ;  /* 0x0023400c01007387 */ /* 0x0001e40000100a00 */
[----:B0-----:R-:W-:Y:S02]  /*1b8f0*/  IMAD.MOV.U32 R12, RZ, RZ, R2 ;  /* 0x000000ffff0c7224 */ /* 0x001fe400078e0002 */
[----:B------:R-:W-:-:S05]  /*1b900*/  IMAD.MOV.U32 R13, RZ, RZ, R0 ;  /* 0x000000ffff0d7224 */ /* 0x000fca00078e0000 */
[----:B------:R0:W-:Y:S04]  /*1b910*/  STL.64 [R1+0x2350], R12 ;  /* 0x0023500c01007387 */ /* 0x0001e80000100a00 */
[----:B0-----:R-:W2:Y:S01]  /*1b920*/  LDL.LU.64 R12, [R1+0x2c0] ;  /* 0x0002c000010c7983 */ /* 0x001ea20000300a00 */
[----:B------:R-:W2:Y:S02]  /*1b930*/  LDL.LU.64 R14, [R1+0x2c8] ;  /* 0x0002c800010e7983 */ /* 0x000ea40000300a00 */
[----:B------:R-:W-:Y:S02]  /*1b940*/  STL.64 [R1+0x78], R26 ;  /* 0x0000781a01007387 */ /* 0x000fe40000100a00 */
[----:B------:R0:W-:Y:S02]  /*1b950*/  STL.64 [R1+0x2348], R24 ;  /* 0x0023481801007387 */ /* 0x0001e40000100a00 */
[----:B0-----:R-:W3:Y:S01]  /*1b960*/  LDL.LU.64 R24, [R1+0x2d0] ;  /* 0x0002d00001187983 */ /* 0x001ee20000300a00 */
[----:B------:R-:W3:Y:S02]  /*1b970*/  LDL.LU.64 R26, [R1+0x2d8] ;  /* 0x0002d800011a7983 */ /* 0x000ee40000300a00 */
[----:B-1----:R-:W-:Y:S02]  /*1b980*/  STL.64 [R1+0x50], R8 ;  /* 0x0000500801007387 */ /* 0x002fe40000100a00 */
[----:B------:R0:W-:Y:S02]  /*1b990*/  STL.64 [R1+0x58], R10 ;  /* 0x0000580a01007387 */ /* 0x0001e40000100a00 */
[----:B0-----:R-:W3:Y:S01]  /*1b9a0*/  LDL.LU.64 R10, [R1+0x2360] ;  /* 0x00236000010a7983 */ /* 0x001ee20000300a00 */
[----:B------:R-:W3:Y:S02]  /*1b9b0*/  LDL.LU.64 R8, [R1+0x2358] ;  /* 0x0023580001087983 */ /* 0x000ee40000300a00 */
[----:B------:R-:W-:-:S02]  /*1b9c0*/  IMAD.MOV.U32 R2, RZ, RZ, R4 ;  /* 0x000000ffff027224 */ /* 0x000fc400078e0004 */
[----:B------:R-:W-:Y:S01]  /*1b9d0*/  IMAD.MOV.U32 R0, RZ, RZ, R5 ;  /* 0x000000ffff007224 */ /* 0x000fe200078e0005 */
[C---:B---3--:R-:W-:Y:S08]  /*1b9e0*/  HMMA.16816.F32.BF16 R20, R8.reuse, R20, R24 ;  /* 0x000000140814723c */ /* 0x048ff00000041818 */
[----:B--2---:R-:W-:Y:S11]  /*1b9f0*/  HMMA.16816.F32.BF16 R12, R8, R4, R12 ;  /* 0x00000004080c723c */ /* 0x004ff6000004180c */
[----:B------:R-:W-:Y:S04]  /*1ba00*/  @!UPT UIADD3 URZ, URZ, URZ, URZ ;  /* 0x0000003f3f3ff290 */ /* 0x000fe8000fffe03f */
[----:B------:R-:W-:Y:S01]  /*1ba10*/  STL.64 [R1+0x130], R20 ;  /* 0x0001301401007387 */ /* 0x000fe20000100a00 */
[----:B------:R-:W-:Y:S02]  /*1ba20*/  STL [R1+0x138], R22 ;  /* 0x0001381601007387 */ /* 0x000fe40000100800 */
[----:B------:R-:W-:Y:S02]  /*1ba30*/  IMAD.MOV.U32 R3, RZ, RZ, R23 ;  /* 0x000000ffff037224 */ /* 0x000fe400078e0017 */
[----:B------:R-:W0:Y:S04]  /*1ba40*/  LDSM.16.M88.4 R20, [R18+0x13000] ;  /* 0x013000001214783b */ /* 0x000e280000000200 */
[----:B------:R-:W-:Y:S01]  /*1ba50*/  STL [R1+0x2198], R3 ;  /* 0x0021980301007387 */ /* 0x000fe20000100800 */
[----:B------:R-:W-:Y:S02]  /*1ba60*/  STL.64 [R1+0x120], R12 ;  /* 0x0001200c01007387 */ /* 0x000fe40000100a00 */
[----:B------:R-:W-:Y:S02]  /*1ba70*/  STL.64 [R1+0x128], R14 ;  /* 0x0001280e01007387 */ /* 0x000fe40000100a00 */
[----:B------:R-:W2:Y:S01]  /*1ba80*/  LDL.LU.64 R24, [R1+0x300] ;  /* 0x0003000001187983 */ /* 0x000ea20000300a00 */
[----:B------:R-:W2:Y:S01]  /*1ba90*/  LDL.LU.64 R26, [R1+0x308] ;  /* 0x00030800011a7983 */ /* 0x000ea20000300a00 */
[----:B------:R-:W3:Y:S02]  /*1baa0*/  LDL.LU.64 R4, [R1+0x2f0] ;  /* 0x0002f00001047983 */ /* 0x000ee40000300a00 */
[----:B------:R-:W3:Y:S01]  /*1bab0*/  LDL.LU.64 R6, [R1+0x2f8] ;  /* 0x0002f80001067983 */ /* 0x000ee20000300a00 */
[----:B------:R-:W1:Y:S04]  /*1bac0*/  LDSM.16.M88.4 R12, [R18+0x13800] ;  /* 0x01380000120c783b */ /* 0x000e680000000200 */
[----:B0-----:R-:W-:Y:S01]  /*1bad0*/  STL.64 [R1+0x40], R20 ;  /* 0x0000401401007387 */ /* 0x001fe20000100a00 */
[----:B------:R-:W-:Y:S02]  /*1bae0*/  STL.64 [R1+0x48], R22 ;  /* 0x0000481601007387 */ /* 0x000fe40000100a00 */
[----:B------:R0:W-:Y:S02]  /*1baf0*/  STL.64 [R1+0x2328], R20 ;  /* 0x0023281401007387 */ /* 0x0001e40000100a00 */
[----:B0-----:R-:W4:Y:S01]  /*1bb00*/  LDL.64 R20, [R1+0x50] ;  /* 0x0000500001147983 */ /* 0x001f220000100a00 */
[----:B-1----:R-:W-:-:S02]  /*1bb10*/  IMAD.MOV.U32 R17, RZ, RZ, R12 ;  /* 0x000000ffff117224 */ /* 0x002fc400078e000c */
[----:B------:R-:W-:Y:S01]  /*1bb20*/  IMAD.MOV.U32 R16, RZ, RZ, R13 ;  /* 0x000000ffff107224 */ /* 0x000fe200078e000d */
[----:B----4-:R0:W-:Y:S04]  /*1bb30*/  STL.64 [R1+0x2338], R20 ;  /* 0x0023381401007387 */ /* 0x0101e80000100a00 */
[----:B0-----:R-:W4:Y:S01]  /*1bb40*/  LDL.LU.64 R20, [R1+0x240] ;  /* 0x0002400001147983 */ /* 0x001f220000300a00 */
[----:B------:R-:W4:Y:S02]  /*1bb50*/  LDL.LU.64 R22, [R1+0x248] ;  /* 0x0002480001167983 */ /* 0x000f240000300a00 */
[----:B------:R0:W-:Y:S02]  /*1bb60*/  STL.64 [R1+0x30], R12 ;  /* 0x0000300c01007387 */ /* 0x0001e40000100a00 */
[----:B------:R-:W-:Y:S01]  /*1bb70*/  STL.64 [R1+0x38], R14 ;  /* 0x0000380e01007387 */ /* 0x000fe20000100a00 */
[----:B0-----:R-:W2:Y:S01]  /*1bb80*/  LDL.LU.64 R12, [R1+0x2350] ;  /* 0x00235000010c7983 */ /* 0x001ea20000300a00 */
[----:B------:R0:W-:Y:S03]  /*1bb90*/  STL.64 [R1+0x2330], R16 ;  /* 0x0023301001007387 */ /* 0x0001e60000100a00 */
[----:B0-----:R-:W3:Y:S01]  /*1bba0*/  LDL.LU.64 R16, [R1+0x230] ;  /* 0x0002300001107983 */ /* 0x001ee20000300a00 */
[----:B------:R-:W3:Y:S01]  /*1bbb0*/  LDL.LU.64 R18, [R1+0x238] ;  /* 0x0002380001127983 */ /* 0x000ee20000300a00 */
[C---:B--2---:R-:W-:Y:S02]  /*1bbc0*/  HMMA.16816.F32.BF16 R12, R8.reuse, R12, R24 ;  /* 0x0000000c080c723c */ /* 0x044fe40000041818 */
[----:B------:R-:W3:Y:S11]  /*1bbd0*/  LDL.LU.64 R24, [R1+0x2348] ;  /* 0x0023480001187983 */ /* 0x000ef60000300a00 */
[----:B------:R-:W-:Y:S10]  /*1bbe0*/  @!UPT UIADD3 URZ, URZ, URZ, URZ ;  /* 0x0000003f3f3ff290 */ /* 0x000ff4000fffe03f */
[----:B------:R0:W-:Y:S01]  /*1bbf0*/  STL.64 [R1+0x110], R12 ;  /* 0x0001100c01007387 */ /* 0x0001e20000100a00 */
[----:B------:R-:W-:Y:S03]  /*1bc00*/  STL.64 [R1+0x118], R14 ;  /* 0x0001180e01007387 */ /* 0x000fe60000100a00 */
[----:B0-----:R-:W4:Y:S01]  /*1bc10*/  LDL.LU.64 R12, [R1+0x2340] ;  /* 0x00234000010c7983 */ /* 0x001f220000300a00 */
[C---:B---3--:R-:W-:Y:S08]  /*1bc20*/  HMMA.16816.F32.BF16 R4, R8.reuse, R24, R4 ;  /* 0x000000180804723c */ /* 0x048ff00000041804 */
[C---:B----4-:R-:W-:Y:S11]  /*1bc30*/  HMMA.16816.F32.BF16 R20, R8.reuse, R12, R20 ;  /* 0x0000000c0814723c */ /* 0x050ff60000041814 */
[----:B------:R-:W-:Y:S04]  /*1bc40*/  @!UPT UIADD3 URZ, URZ, URZ, URZ ;  /* 0x0000003f3f3ff290 */ /* 0x000fe8000fffe03f */
[----:B------:R-:W-:Y:S01]  /*1bc50*/  STL.64 [R1+0x100], R4 ;  /* 0x0001000401007387 */ /* 0x000fe20000100a00 */
[----:B------:R-:W-:Y:S02]  /*1bc60*/  STL.64 [R1+0x108], R6 ;  /* 0x0001080601007387 */ /* 0x000fe40000100a00 */
[----:B------:R-:W-:Y:S02]  /*1bc70*/  IMAD.MOV.U32 R28, RZ, RZ, R13 ;  /* 0x000000ffff1c7224 */ /* 0x000fe400078e000d */
[----:B------:R-:W-:Y:S01]  /*1bc80*/  LDSM.16.MT88.4 R4, [R29+0x80] ;  /* 0x000080001d04783b */ /* 0x000fe20000004200 */
[----:B------:R-:W0:Y:S04]  /*1bc90*/  LDSM.16.MT88.4 R12, [R29+0x100] ;  /* 0x000100001d0c783b */ /* 0x000e280000004200 */
[----:B------:R1:W-:Y:S01]  /*1bca0*/  STL.64 [R1+0xf0], R20 ;  /* 0x0000f01401007387 */ /* 0x0003e20000100a00 */
[----:B------:R-:W-:Y:S03]  /*1bcb0*/  STL.64 [R1+0xf8], R22 ;  /* 0x0000f81601007387 */ /* 0x000fe60000100a00 */
[----:B-1----:R-:W2:Y:S04]  /*1bcc0*/  LDL.LU.64 R20, [R1+0x2338] ;  /* 0x0023380001147983 */ /* 0x002ea80000300a00 */
[----:B0-----:R-:W-:Y:S01]  /*1bcd0*/  STL.64 [R1+0x22b8], R14 ;  /* 0x0022b80e01007387 */ /* 0x001fe20000100a00 */
[----:B------:R0:W-:Y:S03]  /*1bce0*/  STL.64 [R1+0x22b0], R12 ;  /* 0x0022b00c01007387 */ /* 0x0001e60000100a00 */
[----:B0-----:R-:W3:Y:S01]  /*1bcf0*/  LDL.LU.64 R12, [R1+0x200] ;  /* 0x00020000010c7983 */ /* 0x001ee20000300a00 */
[----:B------:R-:W3:Y:S01]  /*1bd00*/  LDL.LU.64 R14, [R1+0x208] ;  /* 0x00020800010e7983 */ /* 0x000ee20000300a00 */
[----:B--2---:R-:W-:Y:S11]  /*1bd10*/  HMMA.16816.F32.BF16 R16, R8, R20, R16 ;  /* 0x000000140810723c */ /* 0x004ff60000041810 */
[----:B------:R-:W-:Y:S11]  /*1bd20*/  @!UPT UIADD3 URZ, URZ, URZ, URZ ;  /* 0x0000003f3f3ff290 */ /* 0x000ff6000fffe03f */
[----:B------:R-:W-:Y:S01]  /*1bd30*/  @!UPT UIADD3 URZ, URZ, URZ, URZ ;  /* 0x0000003f3f3ff290 */ /* 0x000fe2000fffe03f */
[----:B------:R0:W-:Y:S01]  /*1bd40*/  STL.64 [R1+0xe0], R16 ;  /* 0x0000e01001007387 */ /* 0x0001e20000100a00 */
[----:B------:R-:W-:Y:S03]  /*1bd50*/  STL.64 [R1+0xe8], R18 ;  /* 0x0000e81201007387 */ /* 0x000fe60000100a00 */
[----:B0-----:R-:W2:Y:S01]  /*1bd60*/  LDL.LU.64 R16, [R1+0x2330] ;  /* 0x0023300001107983 */ /* 0x001ea20000300a00 */
[----:B------:R-:W-:Y:S02]  /*1bd70*/  IMAD.MOV.U32 R26, RZ, RZ, R20 ;  /* 0x000000ffff1a7224 */ /* 0x000fe400078e0014 */
[----:B------:R-:W-:Y:S02]  /*1bd80*/  IMAD.MOV.U32 R3, RZ, RZ, R21 ;  /* 0x000000ffff037224 */ /* 0x000fe400078e0015 */
[----:B------:R-:W3:Y:S01]  /*1bd90*/  LDL.LU.64 R20, [R1+0x2328] ;  /* 0x0023280001147983 */ /* 0x000ee20000300a00 */
[----:B------:R-:W-:Y:S02]  /*1bda0*/  STL [R1+0x2308], R26 ;  /* 0x0023081a01007387 */ /* 0x000fe40000100800 */
[----:B------:R2:W-:Y:S02]  /*1bdb0*/  STL.64 [R1+0x2300], R24 ;  /* 0x0023001801007387 */ /* 0x0005e40000100a00 */
[----:B--2---:R-:W-:-:S02]  /*1bdc0*/  IMAD.MOV.U32 R24, RZ, RZ, R17 ;  /* 0x000000ffff187224 */ /* 0x004fc400078e0011 */
[----:B------:R-:W-:Y:S02]  /*1bdd0*/  IMAD.MOV.U32 R25, RZ, RZ, R16 ;  /* 0x000000ffff197224 */ /* 0x000fe400078e0010 */
[----:B------:R-:W0:Y:S01]  /*1bde0*/  LDSM.16.MT88.4 R16, [R29+0x180] ;  /* 0x000180001d10783b */ /* 0x000e220000004200 */
[C---:B---3--:R-:W-:Y:S03]  /*1bdf0*/  HMMA.16816.F32.BF16 R12, R8.reuse, R20, R12 ;  /* 0x00000014080c723c */ /* 0x048fe6000004180c */
[----:B0-----:R-:W-:Y:S01]  /*1be00*/  STL [R1+0x2244], R18 ;  /* 0x0022441201007387 */ /* 0x001fe20000100800 */
[----:B------:R-:W-:Y:S02]  /*1be10*/  STL [R1+0x2240], R19 ;  /* 0x0022401301007387 */ /* 0x000fe40000100800 */
[----:B------:R0:W-:Y:S02]  /*1be20*/  STL.64 [R1+0x22a8], R16 ;  /* 0x0022a81001007387 */ /* 0x0001e40000100a00 */
[----:B0-----:R-:W2:Y:S01]  /*1be30*/  LDL.LU.64 R16, [R1+0x1f0] ;  /* 0x0001f00001107983 */ /* 0x001ea20000300a00 */
[----:B------:R-:W2:Y:S11]  /*1be40*/  LDL.LU.64 R18, [R1+0x1f8] ;  /* 0x0001f80001127983 */ /* 0x000eb60000300a00 */
[----:B------:R-:W-:Y:S03]  /*1be50*/  @!UPT UIADD3 URZ, URZ, URZ, URZ ;  /* 0x0000003f3f3ff290 */ /* 0x000fe6000fffe03f */
[----:B------:R0:W-:Y:S02]  /*1be60*/  STL.64 [R1+0xd0], R12 ;  /* 0x0000d00c01007387 */ /* 0x0001e40000100a00 */
[----:B0-----:R-:W-:Y:S02]  /*1be70*/  IMAD.MOV.U32 R13, RZ, RZ, R20 ;  /* 0x000000ffff0d7224 */ /* 0x001fe400078e0014 */
[----:B------:R-:W-:Y:S02]  /*1be80*/  IMAD.MOV.U32 R12, RZ, RZ, R21 ;  /* 0x000000ffff0c7224 */ /* 0x000fe400078e0015 */
[----:B------:R-:W0:Y:S04]  /*1be90*/  LDSM.16.MT88.4 R20, [R29+0x2000] ;  /* 0x002000001d14783b */ /* 0x000e280000004200 */
[----:B------:R-:W-:Y:S04]  /*1bea0*/  STL.64 [R1+0xd8], R14 ;  /* 0x0000d80e01007387 */ /* 0x000fe80000100a00 */
[----:B0-----:R-:W-:Y:S01]  /*1beb0*/  STL [R1+0x21a8], R20 ;  /* 0x0021a81401007387 */ /* 0x001fe20000100800 */
[----:B------:R0:W-:Y:S02]  /*1bec0*/  STL [R1+0x21a4], R21 ;  /* 0x0021a41501007387 */ /* 0x0001e40000100800 */
[----:B------:R-:W-:Y:S02]  /*1bed0*/  STL [R1+0x21a0], R22 ;  /* 0x0021a01601007387 */ /* 0x000fe40000100800 */
[----:B------:R-:W-:Y:S01]  /*1bee0*/  STL [R1+0x219c], R23 ;  /* 0x00219c1701007387 */ /* 0x000fe20000100800 */
[----:B0-----:R-:W3:Y:S01]  /*1bef0*/  LDL.LU.64 R20, [R1+0x80] ;  /* 0x0000800001147983 */ /* 0x001ee20000300a00 */
[----:B--2---:R-:W-:Y:S03]  /*1bf00*/  HMMA.16816.F32.BF16 R8, R8, R24, R16 ;  /* 0x000000180808723c */ /* 0x004fe60000041810 */
[----:B---3--:R0:W-:Y:S04]  /*1bf10*/  STL.64 [R1+0x2310], R20 ;  /* 0x0023101401007387 */ /* 0x0081e80000100a00 */
[----:B0-----:R-:W2:Y:S01]  /*1bf20*/  LDL.LU.64 R20, [R1+0xa0] ;  /* 0x0000a00001147983 */ /* 0x001ea20000300a00 */
[----:B------:R-:W3:Y:S02]  /*1bf30*/  LDL.LU.64 R24, [R1+0x330] ;  /* 0x0003300001187983 */ /* 0x000ee40000300a00 */
[----:B------:R-:W4:Y:S11]  /*1bf40*/  LDL.LU.64 R26, [R1+0x338] ;  /* 0x00033800011a7983 */ /* 0x000f360000300a00 */
[----:B------:R-:W-:Y:S02]  /*1bf50*/  @!UPT UIADD3 URZ, URZ, URZ, URZ ;  /* 0x0000003f3f3ff290 */ /* 0x000fe4000fffe03f */
[----:B------:R-:W-:Y:S01]  /*1bf60*/  STL.64 [R1+0xb0], R8 ;  /* 0x0000b00801007387 */ /* 0x000fe20000100a00 */
[----:B------:R-:W-:Y:S02]  /*1bf70*/  STL.64 [R1+0xb8], R10 ;  /* 0x0000b80a01007387 */ /* 0x000fe40000100a00 */
[----:B------:R-:W0:Y:S02]  /*1bf80*/  LDSM.16.MT88.4 R8, [R29+0x2080] ;  /* 0x002080001d08783b */ /* 0x000e240000004200 */
[----:B----4-:R-:W-:Y:S02]  /*1bf90*/  STL.64 [R1+0x2320], R26 ;  /* 0x0023201a01007387 */ /* 0x010fe40000100a00 */
[----:B---3--:R1:W-:Y:S02]  /*1bfa0*/  STL.64 [R1+0x2318], R24 ;  /* 0x0023181801007387 */ /* 0x0083e40000100a00 */
[----:B-1----:R-:W2:Y:S01]  /*1bfb0*/  LDL.LU.64 R24, [R1+0x340] ;  /* 0x0003400001187983 */ /* 0x002ea20000300a00 */
[----:B------:R-:W2:Y:S02]  /*1bfc0*/  LDL.LU.64 R26, [R1+0x348] ;  /* 0x00034800011a7983 */ /* 0x000ea40000300a00 */
[----:B0-----:R-:W-:Y:S02]  /*1bfd0*/  STL.64 [R1+0x2130], R10 ;  /* 0x0021300a01007387 */ /* 0x001fe40000100a00 */
[----:B------:R0:W-:Y:S02]  /*1bfe0*/  STL.64 [R1+0x2128], R8 ;  /* 0x0021280801007387 */ /* 0x0001e40000100a00 */
[----:B0-----:R-:W3:Y:S01]  /*1bff0*/  LDL.LU.64 R8, [R1+0x30] ;  /* 0x0000300001087983 */ /* 0x001ee20000300a00 */
[----:B------:R-:W4:Y:S01]  /*1c000*/  LDL.LU.64 R10, [R1+0x38] ;  /* 0x00003800010a7983 */ /* 0x000f220000300a00 */
[----:B--2---:R-:W-:Y:S02]  /*1c010*/  HMMA.16816.F32.BF16 R24, R4, R20, R24 ;  /* 0x000000140418723c */ /* 0x004fe40000041818 */
[----:B----4-:R-:W-:Y:S01]  /*1c020*/  STL.64 [R1+0x22c8], R10 ;  /* 0x0022c80a01007387 */ /* 0x010fe20000100a00 */
[----:B---3--:R0:W-:Y:S02]  /*1c030*/  STL.64 [R1+0x22c0], R8 ;  /* 0x0022c00801007387 */ /* 0x0081e40000100a00 */
[----:B------:R-:W2:Y:S02]  /*1c040*/  LDL R16, [R1+0x60] ;  /* 0x0000600001107983 */ /* 0x000ea40000100800 */
[----:B0-----:R-:W-:-:S02]  /*1c050*/  IMAD.MOV.U32 R8, RZ, RZ, R13 ;  /* 0x000000ffff087224 */ /* 0x001fc400078e000d */
[----:B------:R-:W-:Y:S02]  /*1c060*/  IMAD.MOV.U32 R9, RZ, RZ, R12 ;  /* 0x000000ffff097224 */ /* 0x000fe400078e000c */
[----:B------:R-:W3:Y:S01]  /*1c070*/  LDL.LU.64 R12, [R1+0x310] ;  /* 0x00031000010c7983 */ /* 0x000ee20000300a00 */
[----:B------:R-:W3:Y:S02]  /*1c080*/  LDL.LU.64 R14, [R1+0x318] ;  /* 0x00031800010e7983 */ /* 0x000ee40000300a00 */
[----:B------:R-:W-:Y:S02]  /*1c090*/  STL.64 [R1+0x22e0], R8 ;  /* 0x0022e00801007387 */ /* 0x000fe40000100a00 */
[----:B------:R-:W-:Y:S07]  /*1c0a0*/  STL [R1+0x2120], R29 ;  /* 0x0021201d01007387 */ /* 0x000fee0000100800 */
[----:B------:R-:W-:Y:S01]  /*1c0b0*/  STL.64 [R1+0x20], R24 ;  /* 0x0000201801007387 */ /* 0x000fe20000100a00 */
[----:B------:R0:W-:Y:S03]  /*1c0c0*/  STL.64 [R1+0x28], R26 ;  /* 0x0000281a01007387 */ /* 0x0001e60000100a00 */
[----:B0-----:R-:W4:Y:S01]  /*1c0d0*/  LDL.LU.64 R26, [R1+0x2320] ;  /* 0x00232000011a7983 */ /* 0x001f220000300a00 */
[----:B------:R-:W4:Y:S02]  /*1c0e0*/  LDL.LU.64 R24, [R1+0x2318] ;  /* 0x0023180001187983 */ /* 0x000f240000300a00 */
[----:B------:R-:W-:-:S02]  /*1c0f0*/  IMAD.MOV.U32 R8, RZ, RZ, R2 ;  /* 0x000000ffff087224 */ /* 0x000fc400078e0002 */
[----:B------:R-:W-:Y:S02]  /*1c100*/  IMAD.MOV.U32 R9, RZ, RZ, R0 ;  /* 0x000000ffff097224 */ /* 0x000fe400078e0000 */
[----:B------:R-:W-:Y:S02]  /*1c110*/  IMAD.MOV.U32 R2, RZ, RZ, R20 ;  /* 0x000000ffff027224 */ /* 0x000fe400078e0014 */
[----:B------:R-:W-:Y:S02]  /*1c120*/  IMAD.MOV.U32 R0, RZ, RZ, R21 ;  /* 0x000000ffff007224 */ /* 0x000fe400078e0015 */
[----:B------:R-:W2:Y:S01]  /*1c130*/  LDL.LU.64 R20, [R1+0x2310] ;  /* 0x0023100001147983 */ /* 0x000ea20000300a00 */
[----:B----4-:R-:W-:Y:S03]  /*1c140*/  HMMA.16816.F32.BF16 R8, R4, R8, R24 ;  /* 0x000000080408723c */ /* 0x010fe60000041818 */
[----:B------:R-:W4:Y:S01]  /*1c150*/  LDL.LU R26, [R1+0x2308] ;  /* 0x00230800011a7983 */ /* 0x000f220000300800 */
[----:B------:R-:W3:Y:S11]  /*1c160*/  LDL.LU.64 R24, [R1+0x2300] ;  /* 0x0023000001187983 */ /* 0x000ef60000300a00 */
[----:B------:R-:W-:Y:S08]  /*1c170*/  @!UPT UIADD3 URZ, URZ, URZ, URZ ;  /* 0x0000003f3f3ff290 */ /* 0x000ff0000fffe03f */
[----:B------:R0:W-:Y:S01]  /*1c180*/  STL.64 [R1+0x10], R8 ;  /* 0x0000100801007387 */ /* 0x0001e20000100a00 */
[----:B------:R-:W-:Y:S02]  /*1c190*/  STL.64 [R1+0x18], R10 ;  /* 0x0000180a01007387 */ /* 0x000fe40000100a00 */
[----:B0-----:R-:W-:Y:S02]  /*1c1a0*/  IMAD.MOV.U32 R9, RZ, RZ, R3 ;  /* 0x000000ffff097224 */ /* 0x001fe400078e0003 */
[----:B----4-:R-:W-:-:S05]  /*1c1b0*/  IMAD.MOV.U32 R8, RZ, RZ, R26 ;  /* 0x000000ffff087224 */ /* 0x010fca00078e001a */
[----:B------:R0:W-:Y:S04]  /*1c1c0*/  STL.64 [R1+0x22f8], R8 ;  /* 0x0022f80801007387 */ /* 0x0001e80000100a00 */
[----:B0-----:R-:W2:Y:S01]  /*1c1d0*/  LDL.LU.64 R8, [R1+0x320] ;  /* 0x0003200001087983 */ /* 0x001ea20000300a00 */
[----:B------:R-:W2:Y:S01]  /*1c1e0*/  LDL.LU.64 R10, [R1+0x328] ;  /* 0x00032800010a7983 */ /* 0x000ea20000300a00 */
[C---:B---3--:R-:W-:Y:S08]  /*1c1f0*/  HMMA.16816.F32.BF16 R24, R4.reuse, R24, R12 ;  /* 0x000000180418723c */ /* 0x048ff0000004180c */
[----:B--2---:R-:W-:Y:S11]  /*1c200*/  HMMA.16816.F32.BF16 R8, R4, R20, R8 ;  /* 0x000000140408723c */ /* 0x004ff60000041808 */
[----:B------:R-:W-:Y:S11]  /*1c210*/  @!UPT UIADD3 URZ, URZ, URZ, URZ ;  /* 0x0000003f3f3ff290 */ /* 0x000ff6000fffe03f */
[----:B------:R-:W-:Y:S02]  /*1c220*/  @!UPT UIADD3 URZ, URZ, URZ, URZ ;  /* 0x0000003f3f3ff290 */ /* 0x000fe4000fffe03f */
[----:B------:R-:W-:Y:S02]  /*1c230*/  IMAD.MOV.U32 R23, RZ, RZ, R9 ;  /* 0x000000ffff177224 */ /* 0x000fe400078e0009 */
[----:B------:R-:W-:Y:S02]  /*1c240*/  IMAD.MOV.U32 R3, RZ, RZ, R10 ;  /* 0x000000ffff037224 */ /* 0x000fe400078e000a */
[----:B------:R-:W-:Y:S02]  /*1c250*/  IMAD.MOV.U32 R22, RZ, RZ, R8 ;  /* 0x000000ffff167224 */ /* 0x000fe400078e0008 */
[----:B------:R-:W-:Y:S01]  /*1c260*/  IMAD.MOV.U32 R29, RZ, RZ, R11 ;  /* 0x000000ffff1d7224 */ /* 0x000fe200078e000b */
[----:B------:R-:W-:Y:S01]  /*1c270*/  STL [R1+0x21b0], R23 ;  /* 0x0021b01701007387 */ /* 0x000fe20000100800 */
[----:B------:R-:W-:Y:S02]  /*1c280*/  STL [R1+0x21ac], R3 ;  /* 0x0021ac0301007387 */ /* 0x000fe40000100800 */
[----:B------:R-:W2:Y:S02]  /*1c290*/  LDL.LU.64 R8, [R1+0x1e0] ;  /* 0x0001e00001087983 */ /* 0x000ea40000300a00 */
[----:B------:R-:W2:Y:S01]  /*1c2a0*/  LDL.LU.64 R10, [R1+0x1e8] ;  /* 0x0001e800010a7983 */ /* 0x000ea20000300a00 */
[----:B------:R-:W3:Y:S01]  /*1c2b0*/  LDL.LU.64 R12, [R1+0x1c0] ;  /* 0x0001c000010c7983 */ /* 0x000ee20000300a00 */
[----:B------:R-:W4:Y:S03]  /*1c2c0*/  LDL.LU.64 R14, [R1+0x1c8] ;  /* 0x0001c800010e7983 */ /* 0x000f260000300a00 */
[----:B----4-:R-:W-:Y:S01]  /*1c2d0*/  STL.64 [R1+0x22d8], R14 ;  /* 0x0022d80e01007387 */ /* 0x010fe20000100a00 */
[----:B---3--:R0:W-:Y:S03]  /*1c2e0*/  STL.64 [R1+0x22d0], R12 ;  /* 0x0022d00c01007387 */ /* 0x0081e60000100a00 */
[----:B0-----:R-:W3:Y:S01]  /*1c2f0*/  LDL.LU.64 R12, [R1+0x170] ;  /* 0x00017000010c7983 */ /* 0x001ee20000300a00 */
[----:B------:R-:W4:Y:S02]  /*1c300*/  LDL.LU.64 R14, [R1+0x178] ;  /* 0x00017800010e7983 */ /* 0x000f240000300a00 */
[----:B------:R-:W-:-:S02]  /*1c310*/  IMAD.MOV.U32 R17, RZ, RZ, R28 ;  /* 0x000000ffff117224 */ /* 0x000fc400078e001c */
[----:B------:R-:W-:Y:S02]  /*1c320*/  IMAD.MOV.U32 R19, RZ, RZ, R20 ;  /* 0x000000ffff137224 */ /* 0x000fe400078e0014 */
[----:B------:R-:W-:Y:S01]  /*1c330*/  IMAD.MOV.U32 R18, RZ, RZ, R21 ;  /* 0x000000ffff127224 */ /* 0x000fe200078e0015 */
[----:B----4-:R-:W-:Y:S01]  /*1c340*/  STL.64 [R1+0x22f0], R14 ;  /* 0x0022f00e01007387 */ /* 0x010fe20000100a00 */
[----:B---3--:R0:W-:Y:S03]  /*1c350*/  STL.64 [R1+0x22e8], R12 ;  /* 0x0022e80c01007387 */ /* 0x0081e60000100a00 */
[----:B0-----:R-:W3:Y:S01]  /*1c360*/  LDL.LU.64 R12, [R1+0x1d0] ;  /* 0x0001d000010c7983 */ /* 0x001ee20000300a00 */
[----:B------:R-:W3:Y:S02]  /*1c370*/  LDL.LU.64 R14, [R1+0x1d8] ;  /* 0x0001d800010e7983 */ /* 0x000ee40000300a00 */
[----:B------:R0:W-:Y:S02]  /*1c380*/  STL.64 [R1+0x20e8], R26 ;  /* 0x0020e81a01007387 */ /* 0x0001e40000100a00 */
[----:B------:R1:W-:Y:S01]  /*1c390*/  STL.64 [R1+0x20e0], R24 ;  /* 0x0020e01801007387 */ /* 0x0003e20000100a00 */
[----:B0-----:R-:W4:Y:S01]  /*1c3a0*/  LDL R26, [R1+0x88] ;  /* 0x00008800011a7983 */ /* 0x001f220000100800 */
[----:B-1----:R-:W-:-:S02]  /*1c3b0*/  IMAD.MOV.U32 R24, RZ, RZ, R19 ;  /* 0x000000ffff187224 */ /* 0x002fc400078e0013 */
[----:B------:R-:W-:Y:S01]  /*1c3c0*/  IMAD.MOV.U32 R25, RZ, RZ, R18 ;  /* 0x000000ffff197224 */ /* 0x000fe200078e0012 */
[----:B------:R-:W4:Y:S01]  /*1c3d0*/  LDL R27, [R1+0x8c] ;  /* 0x00008c00011b7983 */ /* 0x000f220000100800 */
[C---:B--2---:R-:W-:Y:S01]  /*1c3e0*/  HMMA.16816.F32.BF16 R16, R4.reuse, R16, R8 ;  /* 0x000000100410723c */ /* 0x044fe20000041808 */
[----:B------:R-:W3:Y:S11]  /*1c3f0*/  LDL.LU.64 R8, [R1+0x22f8] ;  /* 0x0022f80001087983 */ /* 0x000ef60000300a00 */
[----:B------:R-:W-:Y:S11]  /*1c400*/  @!UPT UIADD3 URZ, URZ, URZ, URZ ;  /* 0x0000003f3f3ff290 */ /* 0x000ff6000fffe03f */
[----:B------:R-:W-:Y:S01]  /*1c410*/  @!UPT UIADD3 URZ, URZ, URZ, URZ ;  /* 0x0000003f3f3ff290 */ /* 0x000fe2000fffe03f */
[----:B------:R-:W-:Y:S02]  /*1c420*/  IMAD.MOV.U32 R23, RZ, RZ, R16 ;  /* 0x000000ffff177224 */ /* 0x000fe400078e0010 */
[----:B------:R-:W-:Y:S02]  /*1c430*/  IMAD.MOV.U32 R20, RZ, RZ, R18 ;  /* 0x000000ffff147224 */ /* 0x000fe400078e0012 */
[----:B------:R-:W-:Y:S02]  /*1c440*/  IMAD.MOV.U32 R21, RZ, RZ, R19 ;  /* 0x000000ffff157224 */ /* 0x000fe400078e0013 */
[----:B------:R-:W-:Y:S02]  /*1c450*/  IMAD.MOV.U32 R3, RZ, RZ, R17 ;  /* 0x000000ffff037224 */ /* 0x000fe400078e0011 */
[----:B------:R-:W2:Y:S01]  /*1c460*/  LDL.LU.64 R16, [R1+0x2e0] ;  /* 0x0002e00001107983 */ /* 0x000ea20000300a00 */
[----:B------:R-:W2:Y:S02]  /*1c470*/  LDL.LU.64 R18, [R1+0x2e8] ;  /* 0x0002e80001127983 */ /* 0x000ea40000300a00 */
[----:B------:R-:W-:Y:S02]  /*1c480*/  STL.64 [R1+0x21c0], R22 ;  /* 0x0021c01601007387 */ /* 0x000fe40000100a00 */
[----:B------:R-:W-:Y:S01]  /*1c490*/  STL.64 [R1+0x21b8], R20 ;  /* 0x0021b81401007387 */ /* 0x000fe20000100a00 */
[C---:B---3--:R-:W-:Y:S01]  /*1c4a0*/  HMMA.16816.F32.BF16 R8, R4.reuse, R8, R12 ;  /* 0x000000080408723c */ /* 0x048fe2000004180c */
[----:B------:R-:W3:Y:S01]  /*1c4b0*/  LDL.LU.64 R14, [R1+0x22f0] ;  /* 0x0022f000010e7983 */ /* 0x000ee20000300a00 */
[----:B------:R-:W3:Y:S11]  /*1c4c0*/  LDL.LU.64 R12, [R1+0x22e8] ;  /* 0x0022e800010c7983 */ /* 0x000ef60000300a00 */
[----:B------:R-:W-:Y:S10]  /*1c4d0*/  @!UPT UIADD3 URZ, URZ, URZ, URZ ;  /* 0x0000003f3f3ff290 */ /* 0x000ff4000fffe03f */
[----:B------:R0:W-:Y:S01]  /*1c4e0*/  STL.64 [R1+0x160], R8 ;  /* 0x0001600801007387 */ /* 0x0001e20000100a00 */
[----:B------:R3:W-:Y:S03]  /*1c4f0*/  STL.64 [R1+0x168], R10 ;  /* 0x0001680a01007387 */ /* 0x0007e60000100a00 */
[----:B0-----:R-:W3:Y:S02]  /*1c500*/  LDL.LU.64 R8, [R1+0x22e0] ;  /* 0x0022e00001087983 */ /* 0x001ee40000300a00 */
[C---:B---3--:R-:W-:Y:S02]  /*1c510*/  HMMA.16816.F32.BF16 R8, R4.reuse, R8, R12 ;  /* 0x000000080408723c */ /* 0x048fe4000004180c */
[----:B------:R-:W3:Y:S01]  /*1c520*/  LDL.LU.64 R14, [R1+0x22d8] ;  /* 0x0022d800010e7983 */ /* 0x000ee20000300a00 */
[----:B------:R-:W3:Y:S11]  /*1c530*/  LDL.LU.64 R12, [R1+0x22d0] ;  /* 0x0022d000010c7983 */ /* 0x000ef60000300a00 */
[----:B------:R-:W-:Y:S09]  /*1c540*/  @!UPT UIADD3 URZ, URZ, URZ, URZ ;  /* 0x0000003f3f3ff290 */ /* 0x000ff2000fffe03f */
[----:B------:R-:W-:Y:S01]  /*1c550*/  STL.64 [R1+0x170], R8 ;  /* 0x0001700801007387 */ /* 0x000fe20000100a00 */
[----:B------:R0:W-:Y:S03]  /*1c560*/  STL.64 [R1+0x178], R10 ;  /* 0x0001780a01007387 */ /* 0x0001e60000100a00 */
[----:B0-----:R-:W2:Y:S01]  /*1c570*/  LDL.LU.64 R10, [R1+0x22c8] ;  /* 0x0022c800010a7983 */ /* 0x001ea20000300a00 */
[----:B------:R-:W3:Y:S02]  /*1c580*/  LDL.LU.64 R8, [R1+0x22c0] ;  /* 0x0022c00001087983 */ /* 0x000ee40000300a00 */
[----:B---3--:R-:W-:Y:S01]  /*1c590*/  HMMA.16816.F32.BF16 R4, R4, R8, R12 ;  /* 0x000000080404723c */ /* 0x008fe2000004180c */
[----:B------:R-:W3:Y:S01]  /*1c5a0*/  LDL.LU.64 R14, [R1+0x22b8] ;  /* 0x0022b800010e7983 */ /* 0x000ee20000300a00 */
[----:B------:R-:W3:Y:S11]  /*1c5b0*/  LDL.LU.64 R12, [R1+0x22b0] ;  /* 0x0022b000010c7983 */ /* 0x000ef60000300a00 */
[----:B------:R-:W-:Y:S10]  /*1c5c0*/  @!UPT UIADD3 URZ, URZ, URZ, URZ ;  /* 0x0000003f3f3ff290 */ /* 0x000ff4000fffe03f */
[----:B------:R0:W-:Y:S01]  /*1c5d0*/  STL.64 [R1+0x1c0], R4 ;  /* 0x0001c00401007387 */ /* 0x0001e20000100a00 */
[----:B------:R1:W-:Y:S03]  /*1c5e0*/  STL.64 [R1+0x1c8], R6 ;  /* 0x0001c80601007387 */ /* 0x0003e60000100a00 */
[----:B0-----:R-:W3:Y:S01]  /*1c5f0*/  LDL.LU.64 R4, [R1+0x270] ;  /* 0x0002700001047983 */ /* 0x001ee20000300a00 */
[----:B-1----:R-:W3:Y:S02]  /*1c600*/  LDL.LU.64 R6, [R1+0x278] ;  /* 0x0002780001067983 */ /* 0x002ee40000300a00 */
[----:B--2---:R-:W-:Y:S02]  /*1c610*/  STL.64 [R1+0x2258], R10 ;  /* 0x0022580a01007387 */ /* 0x004fe40000100a00 */
[----:B------:R0:W-:Y:S02]  /*1c620*/  STL.64 [R1+0x2250], R8 ;  /* 0x0022500801007387 */ /* 0x0001e40000100a00 */
[----:B0-----:R-:W2:Y:S01]  /*1c630*/  LDL.LU.64 R8, [R1+0x40] ;  /* 0x0000400001087983 */ /* 0x001ea20000300a00 */
[----:B------:R-:W-:-:S02]  /*1c640*/  IMAD.MOV.U32 R20, RZ, RZ, R2 ;  /* 0x000000ffff147224 */ /* 0x000fc400078e0002 */
[----:B------:R-:W-:Y:S01]  /*1c650*/  IMAD.MOV.U32 R21, RZ, RZ, R0 ;  /* 0x000000ffff157224 */ /* 0x000fe200078e0000 */
[----:B--2---:R0:W-:Y:S04]  /*1c660*/  STL.64 [R1+0x2270], R8 ;  /* 0x0022700801007387 */ /* 0x0041e80000100a00 */
[----:B0-----:R-:W2:Y:S02]  /*1c670*/  LDL.LU.64 R8, [R1+0x50] ;  /* 0x0000500001087983 */ /* 0x001ea40000300a00 */
[C---:B---3--:R-:W-:Y:S02]  /*1c680*/  HMMA.16816.F32.BF16 R16, R12.reuse, R20, R16 ;  /* 0x000000140c10723c */ /* 0x048fe40000041810 */
[----:B--2---:R0:W-:Y:S04]  /*1c690*/  STL.64 [R1+0x2288], R8 ;  /* 0x0022880801007387 */ /* 0x0041e80000100a00 */
[----:B0-----:R-:W2:Y:S11]  /*1c6a0*/  LDL.LU.64 R8, [R1+0x90] ;  /* 0x0000900001087983 */ /* 0x001eb60000300a00 */
[----:B------:R-:W-:Y:S06]  /*1c6b0*/  @!UPT UIADD3 URZ, URZ, URZ, URZ ;  /* 0x0000003f3f3ff290 */ /* 0x000fec000fffe03f */
[----:B------:R0:W-:Y:S02]  /*1c6c0*/  STL.64 [R1+0x1d0], R16 ;  /* 0x0001d01001007387 */ /* 0x0001e40000100a00 */
[----:B------:R-:W-:Y:S01]  /*1c6d0*/  STL.64 [R1+0x1d8], R18 ;  /* 0x0001d81201007387 */ /* 0x000fe20000100a00 */
[----:B0-----:R-:W3:Y:S01]  /*1c6e0*/  LDL.LU.64 R16, [R1+0x22a8] ;  /* 0x0022a80001107983 */ /* 0x001ee20000300a00 */
[----:B------:R0:W-:Y:S03]  /*1c6f0*/  STL.64 [R1+0x22a0], R20 ;  /* 0x0022a01401007387 */ /* 0x0001e60000100a00 */
[----:B0-----:R-:W3:Y:S01]  /*1c700*/  LDL.LU.64 R20, [R1+0x2b0] ;  /* 0x0002b00001147983 */ /* 0x001ee20000300a00 */
[----:B------:R-:W3:Y:S01]  /*1c710*/  LDL.LU.64 R22, [R1+0x2b8] ;  /* 0x0002b80001167983 */ /* 0x000ee20000300a00 */
[----:B------:R-:W-:Y:S01]  /*1c720*/  HMMA.16816.F32.BF16 R4, R12, R24, R4 ;  /* 0x000000180c04723c */ /* 0x000fe20000041804 */
[----:B--2---:R-:W-:-:S02]  /*1c730*/  IMAD.MOV.U32 R18, RZ, RZ, R8 ;  /* 0x000000ffff127224 */ /* 0x004fc400078e0008 */
[----:B------:R-:W-:-:S05]  /*1c740*/  IMAD.MOV.U32 R19, RZ, RZ, R9 ;  /* 0x000000ffff137224 */ /* 0x000fca00078e0009 */
[C---:B---3--:R-:W-:Y:S11]  /*1c750*/  HMMA.16816.F32.BF16 R20, R12.reuse, R8, R20 ;  /* 0x000000080c14723c */ /* 0x048ff60000041814 */
[----:B------:R-:W-:Y:S11]  /*1c760*/  @!UPT UIADD3 URZ, URZ, URZ, URZ ;  /* 0x0000003f3f3ff290 */ /* 0x000ff6000fffe03f */
[----:B------:R-:W-:Y:S01]  /*1c770*/  @!UPT UIADD3 URZ, URZ, URZ, URZ ;  /* 0x0000003f3f3ff290 */ /* 0x000fe2000fffe03f */
[----:B------:R0:W-:Y:S01]  /*1c780*/  STL.64 [R1+0x1e0], R20 ;  /* 0x0001e01401007387 */ /* 0x0001e20000100a00 */
[----:B------:R1:W-:Y:S02]  /*1c790*/  STL.64 [R1+0x1e8], R22 ;  /* 0x0001e81601007387 */ /* 0x0003e40000100a00 */
[----:B------:R-:W-:Y:S02]  /*1c7a0*/  STL.64 [R1+0x2268], R18 ;  /* 0x0022681201007387 */ /* 0x000fe40000100a00 */
[----:B------:R2:W-:Y:S01]  /*1c7b0*/  STL.64 [R1+0x2260], R16 ;  /* 0x0022601001007387 */ /* 0x0005e20000100a00 */
[----:B0-----:R-:W3:Y:S01]  /*1c7c0*/  LDL.LU.64 R20, [R1+0x250] ;  /* 0x0002500001147983 */ /* 0x001ee20000300a00 */
[----:B-1----:R-:W3:Y:S02]  /*1c7d0*/  LDL.LU.64 R22, [R1+0x258] ;  /* 0x0002580001167983 */ /* 0x002ee40000300a00 */
[----:B------:R-:W-:Y:S02]  /*1c7e0*/  STL.64 [R1+0x1f0], R4 ;  /* 0x0001f00401007387 */ /* 0x000fe40000100a00 */
[----:B------:R-:W-:Y:S01]  /*1c7f0*/  STL.64 [R1+0x1f8], R6 ;  /* 0x0001f80601007387 */ /* 0x000fe20000100a00 */
[----:B------:R-:W3:Y:S01]  /*1c800*/  LDL.LU.64 R8, [R1+0x210] ;  /* 0x0002100001087983 */ /* 0x000ee20000300a00 */
[----:B------:R-:W3:Y:S02]  /*1c810*/  LDL.LU.64 R10, [R1+0x218] ;  /* 0x00021800010a7983 */ /* 0x000ee40000300a00 */
[----:B--2---:R-:W2:Y:S02]  /*1c820*/  LDL.LU.64 R16, [R1+0x1b0] ;  /* 0x0001b00001107983 */ /* 0x004ea40000300a00 */
[----:B------:R-:W2:Y:S02]  /*1c830*/  LDL.LU.64 R18, [R1+0x1b8] ;  /* 0x0001b80001127983 */ /* 0x000ea40000300a00 */
[----:B--2---:R-:W-:Y:S01]  /*1c840*/  STL.64 [R1+0x2280], R18 ;  /* 0x0022801201007387 */ /* 0x004fe20000100a00 */
[----:B------:R0:W-:Y:S03]  /*1c850*/  STL.64 [R1+0x2278], R16 ;  /* 0x0022781001007387 */ /* 0x0001e60000100a00 */
[----:B0-----:R-:W2:Y:S01]  /*1c860*/  LDL.LU.64 R16, [R1+0x220] ;  /* 0x0002200001107983 */ /* 0x001ea20000300a00 */
[----:B------:R-:W2:Y:S03]  /*1c870*/  LDL.LU.64 R18, [R1+0x228] ;  /* 0x0002280001127983 */ /* 0x000ea60000300a00 */
[----:B--2---:R-:W-:Y:S01]  /*1c880*/  STL.64 [R1+0x2298], R18 ;  /* 0x0022981201007387 */ /* 0x004fe20000100a00 */
[----:B------:R0:W-:Y:S03]  /*1c890*/  STL.64 [R1+0x2290], R16 ;  /* 0x0022901001007387 */ /* 0x0001e60000100a00 */
[----:B0-----:R-:W3:Y:S01]  /*1c8a0*/  LDL.LU.64 R16, [R1+0x60] ;  /* 0x0000600001107983 */ /* 0x001ee20000300a00 */
[----:B------:R-:W2:Y:S02]  /*1c8b0*/  LDL.LU.64 R4, [R1+0x1a0] ;  /* 0x0001a00001047983 */ /* 0x000ea40000300a00 */
[----:B------:R-:W2:Y:S02]  /*1c8c0*/  LDL.LU.64 R6, [R1+0x1a8] ;  /* 0x0001a80001067983 */ /* 0x000ea40000300a00 */
[----:B----4-:R-:W-:Y:S01]  /*1c8d0*/  STL.64 [R1+0x2230], R26 ;  /* 0x0022301a01007387 */ /* 0x010fe20000100a00 */
[----:B------:R0:W-:Y:S04]  /*1c8e0*/  STL.64 [R1+0x2228], R24 ;  /* 0x0022281801007387 */ /* 0x0001e80000100a00 */
[----:B0-----:R-:W4:Y:S01]  /*1c8f0*/  LDL.LU.64 R24, [R1+0x70] ;  /* 0x0000700001187983 */ /* 0x001f220000300a00 */
[C---:B---3--:R-:W-:Y:S08]  /*1c900*/  HMMA.16816.F32.BF16 R8, R12.reuse, R16, R8 ;  /* 0x000000100c08723c */ /* 0x048ff00000041808 */
[----:B----4-:R-:W-:Y:S01]  /*1c910*/  HMMA.16816.F32.BF16 R20, R12, R24, R20 ;  /* 0x000000180c14723c */ /* 0x010fe20000041814 */
[----:B------:R-:W-:-:S02]  /*1c920*/  IMAD.MOV.U32 R27, RZ, RZ, R16 ;  /* 0x000000ffff1b7224 */ /* 0x000fc400078e0010 */
[----:B------:R-:W-:Y:S11]  /*1c930*/  IMAD.MOV.U32 R26, RZ, RZ, R17 ;  /* 0x000000ffff1a7224 */ /* 0x000ff600078e0011 */
[----:B------:R-:W-:Y:S09]  /*1c940*/  @!UPT UIADD3 URZ, URZ, URZ, URZ ;  /* 0x0000003f3f3ff290 */ /* 0x000ff2000fffe03f */
[----:B------:R0:W-:Y:S01]  /*1c950*/  STL.64 [R1+0x200], R20 ;  /* 0x0002001401007387 */ /* 0x0001e20000100a00 */
[----:B------:R-:W-:Y:S03]  /*1c960*/  STL.64 [R1+0x208], R22 ;  /* 0x0002081601007387 */ /* 0x000fe60000100a00 */
[----:B0-----:R-:W3:Y:S01]  /*1c970*/  LDL.LU.64 R20, [R1+0x22a0] ;  /* 0x0022a00001147983 */ /* 0x001ee20000300a00 */
[----:B------:R-:W4:Y:S02]  /*1c980*/  LDL.LU.64 R18, [R1+0x2298] ;  /* 0x0022980001127983 */ /* 0x000f240000300a00 */
[----:B------:R-:W4:Y:S02]  /*1c990*/  LDL.LU.64 R16, [R1+0x2290] ;  /* 0x0022900001107983 */ /* 0x000f240000300a00 */
[----:B------:R0:W-:Y:S02]  /*1c9a0*/  STL.64 [R1+0x210], R8 ;  /* 0x0002100801007387 */ /* 0x0001e40000100a00 */
[----:B0-----:R-:W4:Y:S01]  /*1c9b0*/  LDL.LU.64 R8, [R1+0x2288] ;  /* 0x0022880001087983 */ /* 0x001f220000300a00 */
[----:B------:R-:W-:-:S02]  /*1c9c0*/  IMAD.MOV.U32 R2, RZ, RZ, R10 ;  /* 0x000000ffff027224 */ /* 0x000fc400078e000a */
[----:B------:R-:W-:-:S03]  /*1c9d0*/  IMAD.MOV.U32 R23, RZ, RZ, R24 ;  /* 0x000000ffff177224 */ /* 0x000fc600078e0018 */
[----:B------:R0:W-:Y:S01]  /*1c9e0*/  STL [R1+0x20d8], R2 ;  /* 0x0020d80201007387 */ /* 0x0001e20000100800 */
[C---:B----4-:R-:W-:Y:S01]  /*1c9f0*/  HMMA.16816.F32.BF16 R16, R12.reuse, R8, R16 ;  /* 0x000000080c10723c */ /* 0x050fe20000041810 */
[----:B------:R-:W-:Y:S02]  /*1ca00*/  IMAD.MOV.U32 R24, RZ, RZ, R8 ;  /* 0x000000ffff187224 */ /* 0x000fe400078e0008 */
[----:B0-----:R-:W-:Y:S11]  /*1ca10*/  IMAD.MOV.U32 R2, RZ, RZ, R9 ;  /* 0x000000ffff027224 */ /* 0x001ff600078e0009 */
[----:B------:R-:W-:Y:S09]  /*1ca20*/  @!UPT UIADD3 URZ, URZ, URZ, URZ ;  /* 0x0000003f3f3ff290 */ /* 0x000ff2000fffe03f */
[----:B------:R-:W-:Y:S01]  /*1ca30*/  STL.64 [R1+0x250], R16 ;  /* 0x0002501001007387 */ /* 0x000fe20000100a00 */
[----:B------:R0:W-:Y:S03]  /*1ca40*/  STL.64 [R1+0x258], R18 ;  /* 0x0002581201007387 */ /* 0x0001e60000100a00 */
[----:B0-----:R-:W4:Y:S01]  /*1ca50*/  LDL.LU.64 R18, [R1+0x2280] ;  /* 0x0022800001127983 */ /* 0x001f220000300a00 */
[----:B------:R-:W4:Y:S02]  /*1ca60*/  LDL.LU.64 R16, [R1+0x2278] ;  /* 0x0022780001107983 */ /* 0x000f240000300a00 */
[----:B------:R-:W4:Y:S02]  /*1ca70*/  LDL.LU.64 R8, [R1+0x2270] ;  /* 0x0022700001087983 */ /* 0x000f240000300a00 */
[----:B------:R-:W-:Y:S02]  /*1ca80*/  IMAD.MOV.U32 R22, RZ, RZ, R25 ;  /* 0x000000ffff167224 */ /* 0x000fe400078e0019 */
[----:B------:R-:W-:Y:S01]  /*1ca90*/  IMAD.MOV.U32 R0, RZ, RZ, R11 ;  /* 0x000000ffff007224 */ /* 0x000fe200078e000b */
[----:B----4-:R-:W-:Y:S01]  /*1caa0*/  HMMA.16816.F32.BF16 R16, R12, R8, R16 ;  /* 0x000000080c10723c */ /* 0x010fe20000041810 */
[----:B------:R-:W-:-:S02]  /*1cab0*/  IMAD.MOV.U32 R28, RZ, RZ, R8 ;  /* 0x000000ffff1c7224 */ /* 0x000fc400078e0008 */
[----:B------:R-:W-:Y:S11]  /*1cac0*/  IMAD.MOV.U32 R25, RZ, RZ, R9 ;  /* 0x000000ffff197224 */ /* 0x000ff600078e0009 */
[----:B------:R-:W-:Y:S09]  /*1cad0*/  @!UPT UIADD3 URZ, URZ, URZ, URZ ;  /* 0x0000003f3f3ff290 */ /* 0x000ff2000fffe03f */
[----:B------:R-:W-:Y:S01]  /*1cae0*/  STL.64 [R1+0x270], R16 ;  /* 0x0002701001007387 */ /* 0x000fe20000100a00 */
[----:B------:R0:W-:Y:S03]  /*1caf0*/  STL.64 [R1+0x278], R18 ;  /* 0x0002781201007387 */ /* 0x0001e60000100a00 */
[----:B0-----:R-:W4:Y:S01]  /*1cb00*/  LDL.LU.64 R18, [R1+0x2268] ;  /* 0x0022680001127983 */ /* 0x001f220000300a00 */
[----:B------:R-:W3:Y:S02]  /*1cb10*/  LDL.LU.64 R16, [R1+0x2260] ;  /* 0x0022600001107983 */ /* 0x000ee40000300a00 */
[----:B------:R-:W2:Y:S02]  /*1cb20*/  LDL.LU.64 R10, [R1+0x2258] ;  /* 0x00225800010a7983 */ /* 0x000ea40000300a00 */
[----:B------:R-:W2:Y:S02]  /*1cb30*/  LDL.LU.64 R8, [R1+0x2250] ;  /* 0x0022500001087983 */ /* 0x000ea40000300a00 */
[----:B--2---:R-:W-:Y:S01]  /*1cb40*/  HMMA.16816.F32.BF16 R12, R12, R8, R4 ;  /* 0x000000080c0c723c */ /* 0x004fe20000041804 */
[----:B------:R-:W3:Y:S01]  /*1cb50*/  LDL.LU.64 R4, [R1+0x2a0] ;  /* 0x0002a00001047983 */ /* 0x000ee20000300a00 */
[----:B------:R-:W3:Y:S11]  /*1cb60*/  LDL.LU.64 R6, [R1+0x2a8] ;  /* 0x0002a80001067983 */ /* 0x000ef60000300a00 */
[----:B------:R-:W-:Y:S10]  /*1cb70*/  @!UPT UIADD3 URZ, URZ, URZ, URZ ;  /* 0x0000003f3f3ff290 */ /* 0x000ff4000fffe03f */
[----:B------:R-:W-:Y:S01]  /*1cb80*/  STL.64 [R1+0x240], R12 ;  /* 0x0002400c01007387 */ /* 0x000fe20000100a00 */
[----:B------:R-:W-:Y:S02]  /*1cb90*/  STL.64 [R1+0x248], R14 ;  /* 0x0002480e01007387 */ /* 0x000fe40000100a00 */
[----:B------:R-:W-:Y:S02]  /*1cba0*/  STL.64 [R1+0x21d0], R10 ;  /* 0x0021d00a01007387 */ /* 0x000fe40000100a00 */
[----:B------:R0:W-:Y:S02]  /*1cbb0*/  STL.64 [R1+0x21c8], R8 ;  /* 0x0021c80801007387 */ /* 0x0001e40000100a00 */
[----:B0-----:R-:W-:Y:S02]  /*1cbc0*/  IMAD.MOV.U32 R8, RZ, RZ, R28 ;  /* 0x000000ffff087224 */ /* 0x001fe400078e001c */
[----:B------:R-:W-:Y:S01]  /*1cbd0*/  IMAD.MOV.U32 R9, RZ, RZ, R25 ;  /* 0x000000ffff097224 */ /* 0x000fe200078e0019 */
[----:B------:R-:W2:Y:S01]  /*1cbe0*/  LDL.LU R28, [R1+0x2248] ;  /* 0x00224800011c7983 */ /* 0x000ea20000300800 */
[----:B----4-:R-:W-:-:S03]  /*1cbf0*/  IMAD.MOV.U32 R25, RZ, RZ, R19 ;  /* 0x000000ffff197224 */ /* 0x010fc600078e0013 */
[----:B------:R0:W-:Y:S02]  /*1cc00*/  STL.64 [R1+0x21e8], R8 ;  /* 0x0021e80801007387 */ /* 0x0001e40000100a00 */
[----:B0-----:R-:W-:Y:S02]  /*1cc10*/  IMAD.MOV.U32 R8, RZ, RZ, R24 ;  /* 0x000000ffff087224 */ /* 0x001fe400078e0018 */
[----:B------:R-:W-:Y:S02]  /*1cc20*/  IMAD.MOV.U32 R24, RZ, RZ, R18 ;  /* 0x000000ffff187224 */ /* 0x000fe400078e0012 */
[----:B------:R-:W3:Y:S01]  /*1cc30*/  LDL.LU R18, [R1+0x2244] ;  /* 0x0022440001127983 */ /* 0x000ee20000300800 */
[----:B------:R-:W3:Y:S02]  /*1cc40*/  LDL.LU R19, [R1+0x2240] ;  /* 0x0022400001137983 */ /* 0x000ee40000300800 */
[----:B------:R-:W-:-:S05]  /*1cc50*/  IMAD.MOV.U32 R9, RZ, RZ, R2 ;  /* 0x000000ffff097224 */ /* 0x000fca00078e0002 */
[----:B------:R-:W-:Y:S01]  /*1cc60*/  STL.64 [R1+0x2200], R8 ;  /* 0x0022000801007387 */ /* 0x000fe20000100a00 */
[----:B------:R-:W4:Y:S02]  /*1cc70*/  LDL R14, [R1+0x68] ;  /* 0x00006800010e7983 */ /* 0x000f240000100800 */
[----:B------:R-:W-:Y:S02]  /*1cc80*/  IMAD.MOV.U32 R12, RZ, RZ, R27 ;  /* 0x000000ffff0c7224 */ /* 0x000fe400078e001b */
[----:B------:R-:W-:Y:S02]  /*1cc90*/  IMAD.MOV.U32 R13, RZ, RZ, R26 ;  /* 0x000000ffff0d7224 */ /* 0x000fe400078e001a */
[----:B--2---:R-:W-:Y:S01]  /*1cca0*/  IMAD.MOV.U32 R15, RZ, RZ, R28 ;  /* 0x000000ffff0f7224 */ /* 0x004fe200078e001c */
[----:B---3--:R-:W-:Y:S04]  /*1ccb0*/  HMMA.16816.F32.BF16 R4, R16, R20, R4 ;  /* 0x000000141004723c */ /* 0x008fe80000041804 */
[----:B----4-:R-:W-:Y:S01]  /*1ccc0*/  STL.64 [R1+0x2210], R14 ;  /* 0x0022100e01007387 */ /* 0x010fe20000100a00 */
[----:B------:R0:W-:Y:S02]  /*1ccd0*/  STL.64 [R1+0x2208], R12 ;  /* 0x0022080c01007387 */ /* 0x0001e40000100a00 */
[----:B0-----:R-:W-:-:S02]  /*1cce0*/  IMAD.MOV.U32 R12, RZ, RZ, R23 ;  /* 0x000000ffff0c7224 */ /* 0x001fc400078e0017 */
[----:B------:R-:W-:-:S05]  /*1ccf0*/  IMAD.MOV.U32 R13, RZ, RZ, R22 ;  /* 0x000000ffff0d7224 */ /* 0x000fca00078e0016 */
[----:B------:R0:W-:Y:S09]  /*1cd00*/  STL.64 [R1+0x2238], R12 ;  /* 0x0022380c01007387 */ /* 0x0001f20000100a00 */
[----:B------:R1:W-:Y:S02]  /*1cd10*/  STL.64 [R1+0x230], R4 ;  /* 0x0002300401007387 */ /* 0x0003e40000100a00 */
[----:B------:R2:W-:Y:S02]  /*1cd20*/  STL [R1+0x238], R6 ;  /* 0x0002380601007387 */ /* 0x0005e40000100800 */
[----:B------:R-:W-:Y:S01]  /*1cd30*/  IMAD.MOV.U32 R28, RZ, RZ, R7 ;  /* 0x000000ffff1c7224 */ /* 0x000fe200078e0007 */
[----:B0-----:R-:W3:Y:S01]  /*1cd40*/  LDL.LU.64 R12, [R1+0x290] ;  /* 0x00029000010c7983 */ /* 0x001ee20000300a00 */
[----:B------:R-:W3:Y:S02]  /*1cd50*/  LDL.LU.64 R14, [R1+0x298] ;  /* 0x00029800010e7983 */ /* 0x000ee40000300a00 */
[----:B-1----:R-:W4:Y:S02]  /*1cd60*/  LDL.LU.64 R4, [R1+0x260] ;  /* 0x0002600001047983 */ /* 0x002f240000300a00 */
[----:B--2---:R-:W4:Y:S01]  /*1cd70*/  LDL.LU.64 R6, [R1+0x268] ;  /* 0x0002680001067983 */ /* 0x004f220000300a00 */
[----:B------:R-:W2:Y:S01]  /*1cd80*/  LDL.LU.64 R8, [R1+0x190] ;  /* 0x0001900001087983 */ /* 0x000ea20000300a00 */
[----:B------:R-:W2:Y:S03]  /*1cd90*/  LDL.LU.64 R10, [R1+0x198] ;  /* 0x00019800010a7983 */ /* 0x000ea60000300a00 */
[----:B--2---:R-:W-:Y:S01]  /*1cda0*/  STL.64 [R1+0x2220], R10 ;  /* 0x0022200a01007387 */ /* 0x004fe20000100a00 */
[----:B------:R0:W-:Y:S03]  /*1cdb0*/  STL.64 [R1+0x2218], R8 ;  /* 0x0022180801007387 */ /* 0x0001e60000100a00 */
[----:B0-----:R-:W2:Y:S01]  /*1cdc0*/  LDL.LU.64 R8, [R1+0x280] ;  /* 0x0002800001087983 */ /* 0x001ea20000300a00 */
[----:B------:R-:W2:Y:S02]  /*1cdd0*/  LDL.LU.64 R10, [R1+0x288] ;  /* 0x00028800010a7983 */ /* 0x000ea40000300a00 */
[----:B------:R-:W2:Y:S02]  /*1cde0*/  LDL.LU.64 R20, [R1+0x140] ;  /* 0x0001400001147983 */ /* 0x000ea40000300a00 */
[----:B------:R-:W2:Y:S01]  /*1cdf0*/  LDL.LU.64 R22, [R1+0x148] ;  /* 0x0001480001167983 */ /* 0x000ea20000300a00 */
[C---:B---3--:R-:W-:Y:S01]  /*1ce00*/  HMMA.16816.F32.BF16 R24, R16.reuse, R24, R12 ;  /* 0x000000181018723c */ /* 0x048fe2000004180c */
[----:B--2---:R-:W-:Y:S01]  /*1ce10*/  STL.64 [R1+0x21e0], R22 ;  /* 0x0021e01601007387 */ /* 0x004fe20000100a00 */
[----:B------:R0:W-:Y:S03]  /*1ce20*/  STL.64 [R1+0x21d8], R20 ;  /* 0x0021d81401007387 */ /* 0x0001e60000100a00 */
[----:B0-----:R-:W2:Y:S01]  /*1ce30*/  LDL.LU.64 R20, [R1+0x150] ;  /* 0x0001500001147983 */ /* 0x001ea20000300a00 */
[----:B------:R-:W3:Y:S03]  /*1ce40*/  LDL.LU.64 R22, [R1+0x158] ;  /* 0x0001580001167983 */ /* 0x000ee60000300a00 */
[----:B---3--:R-:W-:Y:S01]  /*1ce50*/  STL.64 [R1+0x21f8], R22 ;  /* 0x0021f81601007387 */ /* 0x008fe20000100a00 */
[----:B--2---:R0:W-:Y:S03]  /*1ce60*/  STL.64 [R1+0x21f0], R20 ;  /* 0x0021f01401007387 */ /* 0x0041e60000100a00 */
[----:B0-----:R-:W2:Y:S01]  /*1ce70*/  LDL.LU.64 R20, [R1+0x180] ;  /* 0x0001800001147983 */ /* 0x001ea20000300a00 */
[----:B------:R-:W2:Y:S02]  /*1ce80*/  LDL.LU.64 R22, [R1+0x188] ;  /* 0x0001880001167983 */ /* 0x000ea40000300a00 */
[----:B------:R-:W-:Y:S02]  /*1ce90*/  STL [R1+0x2058], R28 ;  /* 0x0020581c01007387 */ /* 0x000fe40000100800 */
[----:B------:R-:W3:Y:S05]  /*1cea0*/  LDL.LU.64 R12, [R1+0x2238] ;  /* 0x00223800010c7983 */ /* 0x000eea0000300a00 */
[----:B------:R-:W-:Y:S01]  /*1ceb0*/  STL.64 [R1+0x220], R24 ;  /* 0x0002201801007387 */ /* 0x000fe20000100a00 */
[----:B------:R0:W-:Y:S03]  /*1cec0*/  STL.64 [R1+0x228], R26 ;  /* 0x0002281a01007387 */ /* 0x0001e60000100a00 */
[----:B0-----:R-:W2:Y:S01]  /*1ced0*/  LDL.LU.64 R26, [R1+0x2230] ;  /* 0x00223000011a7983 */ /* 0x001ea20000300a00 */
[----:B------:R-:W4:Y:S01]  /*1cee0*/  LDL.LU.64 R24, [R1+0x2228] ;  /* 0x0022280001187983 */ /* 0x000f220000300a00 */
[C---:B---3--:R-:W-:Y:S08]  /*1cef0*/  HMMA.16816.F32.BF16 R12, R16.reuse, R12, R8 ;  /* 0x0000000c100c723c */ /* 0x048ff00000041808 */
[C---:B----4-:R-:W-:Y:S11]  /*1cf00*/  HMMA.16816.F32.BF16 R4, R16.reuse, R24, R4 ;  /* 0x000000181004723c */ /* 0x050ff60000041804 */
[----:B------:R-:W-:Y:S11]  /*1cf10*/  @!UPT UIADD3 URZ, URZ, URZ, URZ ;  /* 0x0000003f3f3ff290 */ /* 0x000ff6000fffe03f */
[----:B------:R-:W-:Y:S01]  /*1cf20*/  @!UPT UIADD3 URZ, URZ, URZ, URZ ;  /* 0x0000003f3f3ff290 */ /* 0x000fe2000fffe03f */
[----:B------:R0:W-:Y:S01]  /*1cf30*/  STL.64 [R1+0x260], R4 ;  /* 0x0002600401007387 */ /* 0x0001e20000100a00 */
[----:B------:R1:W-:Y:S02]  /*1cf40*/  STL [R1+0x268], R6 ;  /* 0x0002680601007387 */ /* 0x0003e40000100800 */
[----:B------:R-:W-:Y:S01]  /*1cf50*/  IMAD.MOV.U32 R28, RZ, RZ, R7 ;  /* 0x000000ffff1c7224 */ /* 0x000fe200078e0007 */
[----:B0-----:R-:W3:Y:S01]  /*1cf60*/  LDL.LU R4, [R1+0x120] ;  /* 0x0001200001047983 */ /* 0x001ee20000300800 */
[----:B------:R-:W3:Y:S02]  /*1cf70*/  LDL.LU R5, [R1+0x124] ;  /* 0x0001240001057983 */ /* 0x000ee40000300800 */
[----:B-1----:R-:W3:Y:S02]  /*1cf80*/  LDL.LU R6, [R1+0x128] ;  /* 0x0001280001067983 */ /* 0x002ee40000300800 */
[----:B------:R-:W3:Y:S01]  /*1cf90*/  LDL.LU R7, [R1+0x12c] ;  /* 0x00012c0001077983 */ /* 0x000ee20000300800 */
[----:B------:R-:W-:Y:S01]  /*1cfa0*/  STL [R1+0x205c], R28 ;  /* 0x00205c1c01007387 */ /* 0x000fe20000100800 */
[----:B------:R-:W4:Y:S02]  /*1cfb0*/  LDL.LU.64 R10, [R1+0x2220] ;  /* 0x00222000010a7983 */ /* 0x000f240000300a00 */
[----:B------:R-:W4:Y:S02]  /*1cfc0*/  LDL.LU.64 R8, [R1+0x2218] ;  /* 0x0022180001087983 */ /* 0x000f240000300a00 */
[----:B------:R-:W-:Y:S01]  /*1cfd0*/  STL.64 [R1+0x290], R12 ;  /* 0x0002900c01007387 */ /* 0x000fe20000100a00 */
[----:B------:R0:W-:Y:S04]  /*1cfe0*/  STL.64 [R1+0x298], R14 ;  /* 0x0002980e01007387 */ /* 0x0001e80000100a00 */
[----:B0-----:R-:W2:Y:S01]  /*1cff0*/  LDL.LU.64 R14, [R1+0x2210] ;  /* 0x00221000010e7983 */ /* 0x001ea20000300a00 */
[----:B------:R-:W4:Y:S02]  /*1d000*/  LDL.LU.64 R12, [R1+0x2208] ;  /* 0x00220800010c7983 */ /* 0x000f240000300a00 */
[C---:B----4-:R-:W-:Y:S11]  /*1d010*/  HMMA.16816.F32.BF16 R8, R16.reuse, R12, R8 ;  /* 0x0000000c1008723c */ /* 0x050ff60000041808 */
[----:B------:R-:W-:Y:S11]  /*1d020*/  @!UPT UIADD3 URZ, URZ, URZ, URZ ;  /* 0x0000003f3f3ff290 */ /* 0x000ff6000fffe03f */
[----:B------:R-:W-:Y:S01]  /*1d030*/  @!UPT UIADD3 URZ, URZ, URZ, URZ ;  /* 0x0000003f3f3ff290 */ /* 0x000fe2000fffe03f */
[----:B------:R0:W-:Y:S01]  /*1d040*/  STL.64 [R1+0x2a0], R8 ;  /* 0x0002a00801007387 */ /* 0x0001e20000100a00 */
[----:B------:R-:W-:Y:S03]  /*1d050*/  STL [R1+0x2a8], R10 ;  /* 0x0002a80a01007387 */ /* 0x000fe60000100800 */
[----:B0-----:R-:W4:Y:S01]  /*1d060*/  LDL.LU.64 R8, [R1+0x2200] ;  /* 0x0022000001087983 */ /* 0x001f220000300a00 */
[----:B------:R-:W-:Y:S02]  /*1d070*/  IMAD.MOV.U32 R28, RZ, RZ, R11 ;  /* 0x000000ffff1c7224 */ /* 0x000fe400078e000b */
[----:B--2---:R0:W-:Y:S02]  /*1d080*/  STL.64 [R1+0x2180], R14 ;  /* 0x0021800e01007387 */ /* 0x0041e40000100a00 */
[----:B0-----:R-:W2:Y:S01]  /*1d090*/  LDL.64 R14, [R1+0xa8] ;  /* 0x0000a800010e7983 */ /* 0x001ea20000100a00 */
[----:B------:R-:W-:Y:S01]  /*1d0a0*/  STL [R1+0x2060], R28 ;  /* 0x0020601c01007387 */ /* 0x000fe20000100800 */
[C---:B----4-:R-:W-:Y:S02]  /*1d0b0*/  HMMA.16816.F32.BF16 R8, R16.reuse, R8, R20 ;  /* 0x000000081008723c */ /* 0x050fe40000041814 */
[----:B------:R-:W4:Y:S01]  /*1d0c0*/  LDL.LU.64 R22, [R1+0x21f8] ;  /* 0x0021f80001167983 */ /* 0x000f220000300a00 */
[----:B------:R-:W4:Y:S11]  /*1d0d0*/  LDL.LU.64 R20, [R1+0x21f0] ;  /* 0x0021f00001147983 */ /* 0x000f360000300a00 */
[----:B------:R-:W-:Y:S09]  /*1d0e0*/  @!UPT UIADD3 URZ, URZ, URZ, URZ ;  /* 0x0000003f3f3ff290 */ /* 0x000ff2000fffe03f */
[----:B------:R0:W-:Y:S01]  /*1d0f0*/  STL.64 [R1+0x2c0], R8 ;  /* 0x0002c00801007387 */ /* 0x0001e20000100a00 */
[----:B------:R4:W-:Y:S03]  /*1d100*/  STL.64 [R1+0x2c8], R10 ;  /* 0x0002c80a01007387 */ /* 0x0009e60000100a00 */
[----:B0-----:R-:W4:Y:S02]  /*1d110*/  LDL.LU.64 R8, [R1+0x21e8] ;  /* 0x0021e80001087983 */ /* 0x001f240000300a00 */
[C---:B----4-:R-:W-:Y:S02]  /*1d120*/  HMMA.16816.F32.BF16 R8, R16.reuse, R8, R20 ;  /* 0x000000081008723c */ /* 0x050fe40000041814 */
[----:B------:R-:W4:Y:S01]  /*1d130*/  LDL.LU.64 R22, [R1+0x21e0] ;  /* 0x0021e00001167983 */ /* 0x000f220000300a00 */
[----:B------:R-:W4:Y:S11]  /*1d140*/  LDL.LU.64 R20, [R1+0x21d8] ;  /* 0x0021d80001147983 */ /* 0x000f360000300a00 */
[----:B------:R-:W-:Y:S09]  /*1d150*/  @!UPT UIADD3 URZ, URZ, URZ, URZ ;  /* 0x0000003f3f3ff290 */ /* 0x000ff2000fffe03f */
[----:B------:R-:W-:Y:S01]  /*1d160*/  STL.64 [R1+0x340], R8 ;  /* 0x0003400801007387 */ /* 0x000fe20000100a00 */
[----:B------:R0:W-:Y:S03]  /*1d170*/  STL.64 [R1+0x348], R10 ;  /* 0x0003480a01007387 */ /* 0x0001e60000100a00 */
[----:B0-----:R-:W2:Y:S01]  /*1d180*/  LDL.LU.64 R10, [R1+0x21d0] ;  /* 0x0021d000010a7983 */ /* 0x001ea20000300a00 */
[----:B------:R-:W4:Y:S02]  /*1d190*/  LDL.LU.64 R8, [R1+0x21c8] ;  /* 0x0021c80001087983 */ /* 0x000f240000300a00 */
[----:B----4-:R-:W-:Y:S01]  /*1d1a0*/  HMMA.16816.F32.BF16 R16, R16, R8, R20 ;  /* 0x000000081010723c */ /* 0x010fe20000041814 */
[----:B------:R-:W4:Y:S01]  /*1d1b0*/  LDL.LU.64 R22, [R1+0x21c0] ;  /* 0x0021c00001167983 */ /* 0x000f220000300a00 */
[----:B------:R-:W3:Y:S02]  /*1d1c0*/  LDL.LU.64 R20, [R1+0x21b8] ;  /* 0x0021b80001147983 */ /* 0x000ee40000300a00 */
[----:B--2---:R-:W-:Y:S11]  /*1d1d0*/  STL.64 [R1+0x2148], R10 ;  /* 0x0021480a01007387 */ /* 0x004ff60000100a00 */
[----:B------:R-:W-:Y:S08]  /*1d1e0*/  @!UPT UIADD3 URZ, URZ, URZ, URZ ;  /* 0x0000003f3f3ff290 */ /* 0x000ff0000fffe03f */
[----:B------:R0:W-:Y:S01]  /*1d1f0*/  STL.64 [R1+0x330], R16 ;  /* 0x0003301001007387 */ /* 0x0001e20000100a00 */
[----:B------:R3:W-:Y:S02]  /*1d200*/  STL.64 [R1+0x338], R18 ;  /* 0x0003381201007387 */ /* 0x0007e40000100a00 */
[----:B0-----:R-:W-:Y:S02]  /*1d210*/  IMAD.MOV.U32 R17, RZ, RZ, R3 ;  /* 0x000000ffff117224 */ /* 0x001fe400078e0003 */
[----:B----4-:R-:W-:Y:S02]  /*1d220*/  IMAD.MOV.U32 R16, RZ, RZ, R23 ;  /* 0x000000ffff107224 */ /* 0x010fe400078e0017 */
[----:B------:R-:W2:Y:S01]  /*1d230*/  LDL.LU R23, [R1+0x21b0] ;  /* 0x0021b00001177983 */ /* 0x000ea20000300800 */
[----:B------:R-:W4:Y:S02]  /*1d240*/  LDL.LU R3, [R1+0x21ac] ;  /* 0x0021ac0001037983 */ /* 0x000f240000300800 */
[----:B---3--:R-:W-:-:S02]  /*1d250*/  IMAD.MOV.U32 R18, RZ, RZ, R20 ;  /* 0x000000ffff127224 */ /* 0x008fc400078e0014 */
[----:B------:R-:W-:Y:S01]  /*1d260*/  IMAD.MOV.U32 R19, RZ, RZ, R21 ;  /* 0x000000ffff137224 */ /* 0x000fe200078e0015 */
[----:B------:R-:W3:Y:S01]  /*1d270*/  LDL.LU R20, [R1+0x21a8] ;  /* 0x0021a80001147983 */ /* 0x000ee20000300800 */
[----:B------:R-:W3:Y:S03]  /*1d280*/  LDL.LU R21, [R1+0x21a4] ;  /* 0x0021a40001157983 */ /* 0x000ee60000300800 */
[----:B------:R-:W-:Y:S01]  /*1d290*/  STL.64 [R1+0x20f8], R18 ;  /* 0x0020f81201007387 */ /* 0x000fe20000100a00 */
[----:B------:R0:W-:Y:S02]  /*1d2a0*/  STL.64 [R1+0x20f0], R16 ;  /* 0x0020f01001007387 */ /* 0x0001e40000100a00 */
[----:B0-----:R-:W-:Y:S02]  /*1d2b0*/  IMAD.MOV.U32 R16, RZ, RZ, R22 ;  /* 0x000000ffff107224 */ /* 0x001fe400078e0016 */
[----:B------:R-:W3:Y:S01]  /*1d2c0*/  LDL.LU R22, [R1+0x21a0] ;  /* 0x0021a00001167983 */ /* 0x000ee20000300800 */
[----:B--2---:R-:W-:-:S02]  /*1d2d0*/  IMAD.MOV.U32 R17, RZ, RZ, R23 ;  /* 0x000000ffff117224 */ /* 0x004fc400078e0017 */
[----:B----4-:R-:W-:Y:S01]  /*1d2e0*/  IMAD.MOV.U32 R18, RZ, RZ, R3 ;  /* 0x000000ffff127224 */ /* 0x010fe200078e0003 */
[----:B------:R-:W3:Y:S01]  /*1d2f0*/  LDL.LU R23, [R1+0x219c] ;  /* 0x00219c0001177983 */ /* 0x000ee20000300800 */
[----:B------:R-:W2:Y:S02]  /*1d300*/  LDL.LU R3, [R1+0x2198] ;  /* 0x0021980001037983 */ /* 0x000ea40000300800 */
[----:B------:R-:W4:Y:S02]  /*1d310*/  LDL.64 R10, [R1+0x48] ;  /* 0x00004800010a7983 */ /* 0x000f240000100a00 */
[----:B------:R-:W-:Y:S01]  /*1d320*/  IMAD.MOV.U32 R19, RZ, RZ, R29 ;  /* 0x000000ffff137224 */ /* 0x000fe200078e001d */
[----:B----4-:R0:W-:Y:S04]  /*1d330*/  STL.64 [R1+0x2160], R10 ;  /* 0x0021600a01007387 */ /* 0x0101e80000100a00 */
[----:B------:R1:W-:Y:S02]  /*1d340*/  STL.64 [R1+0x2108], R18 ;  /* 0x0021081201007387 */ /* 0x0003e40000100a00 */
[----:B------:R-:W-:Y:S01]  /*1d350*/  STL.64 [R1+0x2100], R16 ;  /* 0x0021001001007387 */ /* 0x000fe20000100a00 */
[----:B0-----:R-:W4:Y:S04]  /*1d360*/  LDL.64 R10, [R1+0x58] ;  /* 0x00005800010a7983 */ /* 0x001f280000100a00 */
[----:B-1----:R-:W2:Y:S04]  /*1d370*/  LDL R18, [R1+0x98] ;  /* 0x0000980001127983 */ /* 0x002ea80000100800 */
[----:B------:R-:W2:Y:S04]  /*1d380*/  LDL R19, [R1+0x9c] ;  /* 0x00009c0001137983 */ /* 0x000ea80000100800 */
[----:B----4-:R0:W-:Y:S01]  /*1d390*/  STL.64 [R1+0x2178], R10 ;  /* 0x0021780a01007387 */ /* 0x0101e20000100a00 */
[----:B------:R-:W3:Y:S02]  /*1d3a0*/  LDL.LU R8, [R1+0x130] ;  /* 0x0001300001087983 */ /* 0x000ee40000300800 */
[----:B------:R-:W3:Y:S01]  /*1d3b0*/  LDL.LU R9, [R1+0x134] ;  /* 0x0001340001097983 */ /* 0x000ee20000300800 */
[----:B0-----:R-:W3:Y:S01]  /*1d3c0*/  LDL.LU R10, [R1+0x138] ;  /* 0x00013800010a7983 */ /* 0x001ee20000300800 */
[----:B--2---:R-:W-:-:S07]  /*1d3d0*/  IMAD.MOV.U32 R11, RZ, RZ, R3 ;  /* 0x000000ffff0b7224 */ /* 0x004fce00078e0003 */
[C---:B---3--:R-:W-:Y:S11]  /*1d3e0*/  HMMA.16816.F32.BF16 R8, R20.reuse, R14, R8 ;  /* 0x0000000e1408723c */ /* 0x048ff60000041808 */
[----:B------:R-:W-:Y:S11]  /*1d3f0*/  @!UPT UIADD3 URZ, URZ, URZ, URZ ;  /* 0x0000003f3f3ff290 */ /* 0x000ff6000fffe03f */
[----:B------:R-:W-:Y:S01]  /*1d400*/  @!UPT UIADD3 URZ, URZ, URZ, URZ ;  /* 0x0000003f3f3ff290 */ /* 0x000fe2000fffe03f */
[----:B------:R-:W-:Y:S01]  /*1d410*/  STL.64 [R1+0x320], R8 ;  /* 0x0003200801007387 */ /* 0x000fe20000100a00 */
[----:B------:R0:W-:Y:S02]  /*1d420*/  STL.64 [R1+0x328], R10 ;  /* 0x0003280a01007387 */ /* 0x0001e40000100a00 */
[C---:B0-----:R-:W-:Y:S01]  /*1d430*/  HMMA.16816.F32.BF16 R8, R20.reuse, R18, R4 ;  /* 0x000000121408723c */ /* 0x041fe20000041804 */
[----:B------:R-:W2:Y:S11]  /*1d440*/  LDL.LU R4, [R1+0x100] ;  /* 0x0001000001047983 */ /* 0x000eb60000300800 */
[----:B------:R-:W-:Y:S11]  /*1d450*/  @!UPT UIADD3 URZ, URZ, URZ, URZ ;  /* 0x0000003f3f3ff290 */ /* 0x000ff6000fffe03f */
[----:B------:R-:W-:Y:S01]  /*1d460*/  STL.64 [R1+0x310], R8 ;  /* 0x0003100801007387 */ /* 0x000fe20000100a00 */
[----:B------:R-:W-:Y:S02]  /*1d470*/  STL.64 [R1+0x318], R10 ;  /* 0x0003180a01007387 */ /* 0x000fe40000100a00 */
[----:B------:R-:W2:Y:S02]  /*1d480*/  LDL.LU R5, [R1+0x104] ;  /* 0x0001040001057983 */ /* 0x000ea40000300800 */
[----:B------:R-:W3:Y:S01]  /*1d490*/  LDL.LU R6, [R1+0x108] ;  /* 0x0001080001067983 */ /* 0x000ee20000300800 */
[----:B------:R-:W3:Y:S01]  /*1d4a0*/  LDL.LU R7, [R1+0x10c] ;  /* 0x00010c0001077983 */ /* 0x000ee20000300800 */
[----:B------:R-:W-:Y:S02]  /*1d4b0*/  IMAD.MOV.U32 R29, RZ, RZ, R14 ;  /* 0x000000ffff1d7224 */ /* 0x000fe400078e000e */
[----:B------:R-:W-:Y:S01]  /*1d4c0*/  IMAD.MOV.U32 R3, RZ, RZ, R15 ;  /* 0x000000ffff037224 */ /* 0x000fe200078e000f */
[----:B---3--:R-:W-:Y:S01]  /*1d4d0*/  STL.64 [R1+0x2190], R6 ;  /* 0x0021900601007387 */ /* 0x008fe20000100a00 */
[----:B--2---:R0:W-:Y:S03]  /*1d4e0*/  STL.64 [R1+0x2188], R4 ;  /* 0x0021880401007387 */ /* 0x0041e60000100a00 */
[----:B0-----:R-:W2:Y:S01]  /*1d4f0*/  LDL.LU R4, [R1+0x110] ;  /* 0x0001100001047983 */ /* 0x001ea20000300800 */
[----:B------:R-:W2:Y:S02]  /*1d500*/  LDL.LU R5, [R1+0x114] ;  /* 0x0001140001057983 */ /* 0x000ea40000300800 */
[----:B------:R-:W2:Y:S02]  /*1d510*/  LDL.LU R6, [R1+0x118] ;  /* 0x0001180001067983 */ /* 0x000ea40000300800 */
[----:B------:R-:W2:Y:S01]  /*1d520*/  LDL.LU R7, [R1+0x11c] ;  /* 0x00011c0001077983 */ /* 0x000ea20000300800 */
[----:B------:R-:W3:Y:S01]  /*1d530*/  LDL.64 R14, [R1+0x78] ;  /* 0x00007800010e7983 */ /* 0x000ee20000100a00 */
[----:B------:R-:W4:Y:S02]  /*1d540*/  LDL.LU R8, [R1+0xf0] ;  /* 0x0000f00001087983 */ /* 0x000f240000300800 */
[----:B------:R-:W4:Y:S02]  /*1d550*/  LDL.LU R9, [R1+0xf4] ;  /* 0x0000f40001097983 */ /* 0x000f240000300800 */
[----:B------:R-:W4:Y:S01]  /*1d560*/  LDL.LU R10, [R1+0xf8] ;  /* 0x0000f800010a7983 */ /* 0x000f220000300800 */
[----:B------:R-:W4:Y:S01]  /*1d570*/  LDL.LU R11, [R1+0xfc] ;  /* 0x0000fc00010b7983 */ /* 0x000f220000300800 */
[----:B------:R0:W-:Y:S02]  /*1d580*/  STL.64 [R1+0x2118], R18 ;  /* 0x0021181201007387 */ /* 0x0001e40000100a00 */
[----:B------:R-:W2:Y:S02]  /*1d590*/  LDL.LU R16, [R1+0x20] ;  /* 0x0000200001107983 */ /* 0x000ea40000300800 */
[----:B------:R-:W2:Y:S01]  /*1d5a0*/  LDL.LU R17, [R1+0x24] ;  /* 0x0000240001117983 */ /* 0x000ea20000300800 */
[----:B0-----:R-:W2:Y:S01]  /*1d5b0*/  LDL.LU R18, [R1+0x28] ;  /* 0x0000280001127983 */ /* 0x001ea20000300800 */
[----:B------:R-:W2:Y:S03]  /*1d5c0*/  LDL.LU R19, [R1+0x2c] ;  /* 0x00002c0001137983 */ /* 0x000ea60000300800 */
[----:B--2---:R-:W-:Y:S01]  /*1d5d0*/  STL.64 [R1+0x2140], R18 ;  /* 0x0021401201007387 */ /* 0x004fe20000100a00 */
[----:B------:R0:W-:Y:S03]  /*1d5e0*/  STL.64 [R1+0x2138], R16 ;  /* 0x0021381001007387 */ /* 0x0001e60000100a00 */
[----:B0-----:R-:W2:Y:S01]  /*1d5f0*/  LDL.LU R16, [R1+0xb0] ;  /* 0x0000b00001107983 */ /* 0x001ea20000300800 */
[----:B------:R-:W2:Y:S02]  /*1d600*/  LDL.LU R17, [R1+0xb4] ;  /* 0x0000b40001117983 */ /* 0x000ea40000300800 */
[----:B------:R-:W2:Y:S02]  /*1d610*/  LDL.LU R18, [R1+0xb8] ;  /* 0x0000b80001127983 */ /* 0x000ea40000300800 */
[----:B------:R-:W2:Y:S01]  /*1d620*/  LDL.LU R19, [R1+0xbc] ;  /* 0x0000bc0001137983 */ /* 0x000ea20000300800 */
[C---:B------:R-:W-:Y:S01]  /*1d630*/  HMMA.16816.F32.BF16 R4, R20.reuse, R26, R4 ;  /* 0x0000001a1404723c */ /* 0x040fe20000041804 */
[----:B--2---:R-:W-:Y:S01]  /*1d640*/  STL.64 [R1+0x2158], R18 ;  /* 0x0021581201007387 */ /* 0x004fe20000100a00 */
[----:B------:R0:W-:Y:S03]  /*1d650*/  STL.64 [R1+0x2150], R16 ;  /* 0x0021501001007387 */ /* 0x0001e60000100a00 */
[----:B0-----:R-:W2:Y:S01]  /*1d660*/  LDL.LU R16, [R1+0xd0] ;  /* 0x0000d00001107983 */ /* 0x001ea20000300800 */
[----:B------:R-:W2:Y:S02]  /*1d670*/  LDL.LU R17, [R1+0xd4] ;  /* 0x0000d40001117983 */ /* 0x000ea40000300800 */
[----:B------:R-:W2:Y:S02]  /*1d680*/  LDL.LU R18, [R1+0xd8] ;  /* 0x0000d80001127983 */ /* 0x000ea40000300800 */
[----:B------:R-:W2:Y:S02]  /*1d690*/  LDL.LU R19, [R1+0xdc] ;  /* 0x0000dc0001137983 */ /* 0x000ea40000300800 */
[----:B--2---:R-:W-:Y:S01]  /*1d6a0*/  STL.64 [R1+0x2170], R18 ;  /* 0x0021701201007387 */ /* 0x004fe20000100a00 */
[----:B------:R0:W-:Y:S03]  /*1d6b0*/  STL.64 [R1+0x2168], R16 ;  /* 0x0021681001007387 */ /* 0x0001e60000100a00 */
[----:B0-----:R-:W2:Y:S01]  /*1d6c0*/  LDL.LU R16, [R1+0xe0] ;  /* 0x0000e00001107983 */ /* 0x001ea20000300800 */
[----:B------:R-:W2:Y:S02]  /*1d6d0*/  LDL.LU R17, [R1+0xe4] ;  /* 0x0000e40001117983 */ /* 0x000ea40000300800 */
[----:B------:R-:W2:Y:S02]  /*1d6e0*/  LDL.LU R18, [R1+0xe8] ;  /* 0x0000e80001127983 */ /* 0x000ea40000300800 */
[----:B------:R-:W2:Y:S02]  /*1d6f0*/  LDL.LU R19, [R1+0xec] ;  /* 0x0000ec0001137983 */ /* 0x000ea40000300800 */
[----:B------:R-:W-:Y:S01]  /*1d700*/  STL.64 [R1+0x300], R4 ;  /* 0x0003000401007387 */ /* 0x000fe20000100a00 */
[----:B------:R0:W-:Y:S03]  /*1d710*/  STL.64 [R1+0x308], R6 ;  /* 0x0003080601007387 */ /* 0x0001e60000100a00 */
[----:B0-----:R-:W3:Y:S01]  /*1d720*/  LDL.LU.64 R6, [R1+0x2190] ;  /* 0x0021900001067983 */ /* 0x001ee20000300a00 */
[----:B------:R-:W3:Y:S02]  /*1d730*/  LDL.LU.64 R4, [R1+0x2188] ;  /* 0x0021880001047983 */ /* 0x000ee40000300a00 */
[----:B------:R0:W-:Y:S02]  /*1d740*/  STL.64 [R1+0x2110], R26 ;  /* 0x0021101a01007387 */ /* 0x0001e40000100a00 */
[----:B------:R-:W2:Y:S01]  /*1d750*/  LDL.LU R24, [R1+0x10] ;  /* 0x0000100001187983 */ /* 0x000ea20000300800 */
[----:B------:R-:W2:Y:S04]  /*1d760*/  LDL.LU R25, [R1+0x14] ;  /* 0x0000140001197983 */ /* 0x000ea80000300800 */
[----:B0-----:R-:W2:Y:S01]  /*1d770*/  LDL.LU R26, [R1+0x18] ;  /* 0x00001800011a7983 */ /* 0x001ea20000300800 */
[----:B------:R-:W2:Y:S01]  /*1d780*/  LDL.LU R27, [R1+0x1c] ;  /* 0x00001c00011b7983 */ /* 0x000ea20000300800 */
[C---:B---3--:R-:W-:Y:S11]  /*1d790*/  HMMA.16816.F32.BF16 R4, R20.reuse, R14, R4 ;  /* 0x0000000e1404723c */ /* 0x048ff60000041804 */
[----:B------:R-:W-:Y:S11]  /*1d7a0*/  @!UPT UIADD3 URZ, URZ, URZ, URZ ;  /* 0x0000003f3f3ff290 */ /* 0x000ff6000fffe03f */
[----:B------:R-:W-:Y:S01]  /*1d7b0*/  @!UPT UIADD3 URZ, URZ, URZ, URZ ;  /* 0x0000003f3f3ff290 */ /* 0x000fe2000fffe03f */
[----:B------:R-:W-:Y:S01]  /*1d7c0*/  STL.64 [R1+0x2d0], R4 ;  /* 0x0002d00401007387 */ /* 0x000fe20000100a00 */
[----:B------:R0:W-:Y:S02]  /*1d7d0*/  STL.64 [R1+0x2d8], R6 ;  /* 0x0002d80601007387 */ /* 0x0001e40000100a00 */
[----:B0-----:R-:W-:Y:S02]  /*1d7e0*/  IMAD.MOV.U32 R7, RZ, RZ, R14 ;  /* 0x000000ffff077224 */ /* 0x001fe400078e000e */
[----:B------:R-:W-:Y:S02]  /*1d7f0*/  IMAD.MOV.U32 R6, RZ, RZ, R15 ;  /* 0x000000ffff067224 */ /* 0x000fe400078e000f */
[----:B------:R-:W4:Y:S02]  /*1d800*/  LDL.LU.64 R14, [R1+0x2180] ;  /* 0x00218000010e7983 */ /* 0x000f240000300a00 */
[C---:B----4-:R-:W-:Y:S11]  /*1d810*/  HMMA.16816.F32.BF16 R8, R20.reuse, R14, R8 ;  /* 0x0000000e1408723c */ /* 0x050ff60000041808 */
[----:B------:R-:W-:Y:S11]  /*1d820*/  @!UPT UIADD3 URZ, URZ, URZ, URZ ;  /* 0x0000003f3f3ff290 */ /* 0x000ff6000fffe03f */
[----:B------:R-:W-:Y:S01]  /*1d830*/  @!UPT UIADD3 URZ, URZ, URZ, URZ ;  /* 0x0000003f3f3ff290 */ /* 0x000fe2000fffe03f */
[----:B------:R-:W-:Y:S01]  /*1d840*/  STL.64 [R1+0x2f0], R8 ;  /* 0x0002f00801007387 */ /* 0x000fe20000100a00 */
[----:B------:R0:W-:Y:S03]  /*1d850*/  STL.64 [R1+0x2f8], R10 ;  /* 0x0002f80a01007387 */ /* 0x0001e60000100a00 */
[----:B0-----:R-:W2:Y:S02]  /*1d860*/  LDL.LU.64 R10, [R1+0x2178] ;  /* 0x00217800010a7983 */ /* 0x001ea40000300a00 */
[C---:B--2---:R-:W-:Y:S01]  /*1d870*/  HMMA.16816.F32.BF16 R16, R20.reuse, R10, R16 ;  /* 0x0000000a1410723c */ /* 0x044fe20000041810 */
[----:B------:R-:W-:Y:S02]  /*1d880*/  IMAD.MOV.U32 R5, RZ, RZ, R10 ;  /* 0x000000ffff057224 */ /* 0x000fe400078e000a */
[----:B------:R-:W-:Y:S11]  /*1d890*/  IMAD.MOV.U32 R4, RZ, RZ, R11 ;  /* 0x000000ffff047224 */ /* 0x000ff600078e000b */
[----:B------:R-:W-:Y:S09]  /*1d8a0*/  @!UPT UIADD3 URZ, URZ, URZ, URZ ;  /* 0x0000003f3f3ff290 */ /* 0x000ff2000fffe03f */
[----:B------:R-:W-:Y:S01]  /*1d8b0*/  STL.64 [R1+0x2e0], R16 ;  /* 0x0002e01001007387 */ /* 0x000fe20000100a00 */
[----:B------:R0:W-:Y:S03]  /*1d8c0*/  STL.64 [R1+0x2e8], R18 ;  /* 0x0002e81201007387 */ /* 0x0001e60000100a00 */
[----:B0-----:R-:W2:Y:S01]  /*1d8d0*/  LDL.LU.64 R18, [R1+0x2170] ;  /* 0x0021700001127983 */ /* 0x001ea20000300a00 */
[----:B------:R-:W2:Y:S02]  /*1d8e0*/  LDL.LU.64 R16, [R1+0x2168] ;  /* 0x0021680001107983 */ /* 0x000ea40000300a00 */
[----:B------:R-:W2:Y:S02]  /*1d8f0*/  LDL.LU.64 R10, [R1+0x2160] ;  /* 0x00216000010a7983 */ /* 0x000ea40000300a00 */
[----:B--2---:R-:W-:Y:S01]  /*1d900*/  HMMA.16816.F32.BF16 R16, R20, R10, R16 ;  /* 0x0000000a1410723c */ /* 0x004fe20000041810 */
[----:B------:R-:W-:-:S02]  /*1d910*/  IMAD.MOV.U32 R13, RZ, RZ, R10 ;  /* 0x000000ffff0d7224 */ /* 0x000fc400078e000a */
        /* <DEDUP_REMOVED lines=8> */
[----:B------:R-:W2:Y:S01]  /*1d9a0*/  LDL.LU.64 R18, [R1+0x2140] ;  /* 0x0021400001127983 */ /* 0x000ea20000300a00 */
[----:B------:R-:W2:Y:S02]  /*1d9b0*/  LDL.LU.64 R16, [R1+0x2138] ;  /* 0x0021380001107983 */ /* 0x000ea40000300a00 */
[----:B------:R-:W-:-:S02]  /*1d9c0*/  IMAD.MOV.U32 R2, RZ, RZ, R10 ;  /* 0x000000ffff027224 */ /* 0x000fc400078e000a */
[----:B------:R-:W-:Y:S11]  /*1d9d0*/  IMAD.MOV.U32 R28, RZ, RZ, R11 ;  /* 0x000000ffff1c7224 */ /* 0x000ff600078e000b */
[----:B------:R-:W-:Y:S06]  /*1d9e0*/  @!UPT UIADD3 URZ, URZ, URZ, URZ ;  /* 0x0000003f3f3ff290 */ /* 0x000fec000fffe03f */
[----:B------:R-:W-:Y:S01]  /*1d9f0*/  STL.64 [R1+0x1b0], R20 ;  /* 0x0001b01401007387 */ /* 0x000fe20000100a00 */
[----:B------:R0:W-:Y:S02]  /*1da00*/  STL.64 [R1+0x1b8], R22 ;  /* 0x0001b81601007387 */ /* 0x0001e40000100a00 */
[----:B------:R-:W2:Y:S02]  /*1da10*/  LDL.LU.64 R10, [R1+0x2130] ;  /* 0x00213000010a7983 */ /* 0x000ea40000300a00 */
[----:B------:R-:W2:Y:S02]  /*1da20*/  LDL.LU.64 R8, [R1+0x2128] ;  /* 0x0021280001087983 */ /* 0x000ea40000300a00 */
[----:B0-----:R-:W-:Y:S02]  /*1da30*/  IMAD.MOV.U32 R22, RZ, RZ, R29 ;  /* 0x000000ffff167224 */ /* 0x001fe400078e001d */
[----:B------:R-:W-:Y:S01]  /*1da40*/  IMAD.MOV.U32 R23, RZ, RZ, R3 ;  /* 0x000000ffff177224 */ /* 0x000fe200078e0003 */
[----:B------:R-:W3:Y:S06]  /*1da50*/  LDL.LU R29, [R1+0x2120] ;  /* 0x00212000011d7983 */ /* 0x000eec0000300800 */
[----:B--2---:R-:W-:Y:S01]  /*1da60*/  HMMA.16816.F32.BF16 R20, R8, R22, R16 ;  /* 0x000000160814723c */ /* 0x004fe20000041810 */
[----:B------:R-:W2:Y:S11]  /*1da70*/  LDL.LU.64 R18, [R1+0x2118] ;  /* 0x0021180001127983 */ /* 0x000eb60000300a00 */
[----:B------:R-:W-:Y:S11]  /*1da80*/  @!UPT UIADD3 URZ, URZ, URZ, URZ ;  /* 0x0000003f3f3ff290 */ /* 0x000ff6000fffe03f */
[----:B------:R-:W-:Y:S01]  /*1da90*/  STL.64 [R1+0x1a0], R20 ;  /* 0x0001a01401007387 */ /* 0x000fe20000100a00 */
[----:B------:R0:W-:Y:S02]  /*1daa0*/  STL [R1+0x1a8], R22 ;  /* 0x0001a81601007387 */ /* 0x0001e40000100800 */
[----:B------:R-:W-:Y:S02]  /*1dab0*/  IMAD.MOV.U32 R3, RZ, RZ, R23 ;  /* 0x000000ffff037224 */ /* 0x000fe400078e0017 */
[----:B------:R-:W-:Y:S02]  /*1dac0*/  IMAD.MOV.U32 R23, RZ, RZ, R12 ;  /* 0x000000ffff177224 */ /* 0x000fe400078e000c */
[----:B0-----:R-:W-:-:S05]  /*1dad0*/  IMAD.MOV.U32 R22, RZ, RZ, R13 ;  /* 0x000000ffff167224 */ /* 0x001fca00078e000d */
[----:B------:R-:W-:Y:S01]  /*1dae0*/  STL.64 [R1+0x20c8], R22 ;  /* 0x0020c81601007387 */ /* 0x000fe20000100a00 */
[----:B------:R-:W-:Y:S01]  /*1daf0*/  STL [R1+0x2064], R3 ;  /* 0x0020640301007387 */ /* 0x000fe20000100800 */
[C---:B--2---:R-:W-:Y:S02]  /*1db00*/  HMMA.16816.F32.BF16 R16, R8.reuse, R18, R24 ;  /* 0x000000120810723c */ /* 0x044fe40000041818 */
[----:B------:R-:W2:Y:S11]  /*1db10*/  LDL.LU.64 R26, [R1+0x2110] ;  /* 0x00211000011a7983 */ /* 0x000eb60000300a00 */
[----:B------:R-:W-:Y:S10]  /*1db20*/  @!UPT UIADD3 URZ, URZ, URZ, URZ ;  /* 0x0000003f3f3ff290 */ /* 0x000ff4000fffe03f */
[----:B------:R-:W-:Y:S01]  /*1db30*/  STL.64 [R1+0x190], R16 ;  /* 0x0001901001007387 */ /* 0x000fe20000100a00 */
[----:B------:R0:W-:Y:S03]  /*1db40*/  STL.64 [R1+0x198], R18 ;  /* 0x0001981201007387 */ /* 0x0001e60000100a00 */
[----:B0-----:R-:W2:Y:S01]  /*1db50*/  LDL.LU.64 R18, [R1+0x2108] ;  /* 0x0021080001127983 */ /* 0x001ea20000300a00 */
[----:B------:R-:W2:Y:S02]  /*1db60*/  LDL.LU.64 R16, [R1+0x2100] ;  /* 0x0021000001107983 */ /* 0x000ea40000300a00 */
[C---:B--2---:R-:W-:Y:S01]  /*1db70*/  HMMA.16816.F32.BF16 R24, R8.reuse, R26, R16 ;  /* 0x0000001a0818723c */ /* 0x044fe20000041810 */
[----:B------:R-:W2:Y:S01]  /*1db80*/  LDL.LU.64 R18, [R1+0x20f8] ;  /* 0x0020f80001127983 */ /* 0x000ea20000300a00 */
[----:B------:R-:W2:Y:S11]  /*1db90*/  LDL.LU.64 R16, [R1+0x20f0] ;  /* 0x0020f00001107983 */ /* 0x000eb60000300a00 */
[----:B------:R-:W-:Y:S10]  /*1dba0*/  @!UPT UIADD3 URZ, URZ, URZ, URZ ;  /* 0x0000003f3f3ff290 */ /* 0x000ff4000fffe03f */
[----:B------:R-:W-:Y:S01]  /*1dbb0*/  STL.64 [R1+0x180], R24 ;  /* 0x0001801801007387 */ /* 0x000fe20000100a00 */
[----:B------:R0:W-:Y:S03]  /*1dbc0*/  STL.64 [R1+0x188], R26 ;  /* 0x0001881a01007387 */ /* 0x0001e60000100a00 */
[----:B0-----:R-:W4:Y:S01]  /*1dbd0*/  LDL.LU.64 R26, [R1+0x20e8] ;  /* 0x0020e800011a7983 */ /* 0x001f220000300a00 */
[----:B------:R-:W4:Y:S02]  /*1dbe0*/  LDL.LU.64 R24, [R1+0x20e0] ;  /* 0x0020e00001187983 */ /* 0x000f240000300a00 */
[----:B------:R-:W-:Y:S02]  /*1dbf0*/  IMAD.MOV.U32 R22, RZ, RZ, R7 ;  /* 0x000000ffff167224 */ /* 0x000fe400078e0007 */
[----:B------:R-:W-:Y:S01]  /*1dc00*/  IMAD.MOV.U32 R23, RZ, RZ, R6 ;  /* 0x000000ffff177224 */ /* 0x000fe200078e0006 */
[C---:B--2---:R-:W-:Y:S01]  /*1dc10*/  HMMA.16816.F32.BF16 R16, R8.reuse, R14, R16 ;  /* 0x0000000e0810723c */ /* 0x044fe20000041810 */
[----:B---3--:R-:W-:Y:S07]  /*1dc20*/  LDSM.16.MT88.4 R12, [R29+0x2180] ;  /* 0x002180001d0c783b */ /* 0x008fee0000004200 */
[----:B----4-:R-:W-:Y:S07]  /*1dc30*/  HMMA.16816.F32.BF16 R20, R8, R22, R24 ;  /* 0x000000160814723c */ /* 0x010fee0000041818 */
[----:B------:R-:W-:-:S02]  /*1dc40*/  IMAD.MOV.U32 R26, RZ, RZ, R5 ;  /* 0x000000ffff1a7224 */ /* 0x000fc400078e0005 */
[----:B------:R-:W-:Y:S02]  /*1dc50*/  IMAD.MOV.U32 R27, RZ, RZ, R4 ;  /* 0x000000ffff1b7224 */ /* 0x000fe400078e0004 */
[----:B------:R-:W0:Y:S11]  /*1dc60*/  LDSM.16.MT88.4 R4, [R29+0x2100] ;  /* 0x002100001d04783b */ /* 0x000e360000004200 */
[----:B------:R-:W-:Y:S01]  /*1dc70*/  @!UPT UIADD3 URZ, URZ, URZ, URZ ;  /* 0x0000003f3f3ff290 */ /* 0x000fe2000fffe03f */
[----:B------:R1:W-:Y:S04]  /*1dc80*/  STL.64 [R1+0x150], R20 ;  /* 0x0001501401007387 */ /* 0x0003e80000100a00 */
[----:B-1----:R-:W1:Y:S01]  /*1dc90*/  S2R R21, SR_TID.X ;  /* 0x0000000000157919 */ /* 0x002e620000002100 */
[----:B------:R-:W-:Y:S02]  /*1dca0*/  STL.64 [R1+0x158], R22 ;  /* 0x0001581601007387 */ /* 0x000fe40000100a00 */
[----:B------:R-:W-:Y:S01]  /*1dcb0*/  STL.64 [R1+0x20d0], R26 ;  /* 0x0020d01a01007387 */ /* 0x000fe20000100a00 */
[----:B0-----:R-:W-:Y:S01]  /*1dcc0*/  STL.64 [R1+0x20c0], R6 ;  /* 0x0020c00601007387 */ /* 0x001fe20000100a00 */
[----:B------:R0:W-:Y:S01]  /*1dcd0*/  STL.64 [R1+0x20b8], R4 ;  /* 0x0020b80401007387 */ /* 0x0001e20000100a00 */
[C---:B-1----:R-:W-:Y:S01]  /*1dce0*/  LOP3.LUT R3, R21.reuse, 0x7, RZ, 0xc0, !PT ;  /* 0x0000000715037812 */ /* 0x042fe200078ec0ff */
[----:B------:R-:W-:Y:S01]  /*1dcf0*/  IMAD.SHL.U32 R20, R21, 0x2, RZ ;  /* 0x0000000215147824 */ /* 0x000fe200078e00ff */
[----:B0-----:R-:W2:Y:S03]  /*1dd00*/  LDL.LU R4, [R1+0x170] ;  /* 0x0001700001047983 */ /* 0x001ea60000300800 */
[----:B------:R-:W-:-:S02]  /*1dd10*/  IMAD R3, R3, 0x110, RZ ;  /* 0x0000011003037824 */ /* 0x000fc400078e02ff */
[----:B------:R-:W2:Y:S02]  /*1dd20*/  LDL.LU R5, [R1+0x174] ;  /* 0x0001740001057983 */ /* 0x000ea40000300800 */
[----:B------:R-:W2:Y:S01]  /*1dd30*/  LDL.LU R6, [R1+0x178] ;  /* 0x0001780001067983 */ /* 0x000ea20000300800 */
[----:B------:R-:W2:Y:S01]  /*1dd40*/  LDL.LU R7, [R1+0x17c] ;  /* 0x00017c0001077983 */ /* 0x000ea20000300800 */
[----:B------:R-:W-:Y:S02]  /*1dd50*/  STL.64 [R1+0x2040], R14 ;  /* 0x0020400e01007387 */ /* 0x000fe40000100a00 */
[----:B------:R-:W-:Y:S01]  /*1dd60*/  STL.64 [R1+0x140], R16 ;  /* 0x0001401001007387 */ /* 0x000fe20000100a00 */
[----:B------:R-:W-:Y:S01]  /*1dd70*/  LOP3.LUT R3, R3, 0x30, R20, 0x78, !PT ;  /* 0x0000003003037812 */ /* 0x000fe200078e7814 */
[----:B------:R-:W-:Y:S02]  /*1dd80*/  STL.64 [R1+0x148], R18 ;  /* 0x0001481201007387 */ /* 0x000fe40000100a00 */
[----:B------:R-:W0:Y:S01]  /*1dd90*/  LDSM.16.MT88.4 R16, [R29+0x4000] ;  /* 0x004000001d10783b */ /* 0x000e220000004200 */
[----:B------:R-:W-:-:S05]  /*1dda0*/  LOP3.LUT R3, R3, 0x40, RZ, 0x3c, !PT ;  /* 0x0000004003037812 */ /* 0x000fca00078e3cff */
[----:B------:R-:W1:Y:S04]  /*1ddb0*/  LDSM.16.M88.4 R24, [R3+0x10000] ;  /* 0x010000000318783b */ /* 0x000e680000000200 */
[----:B------:R3:W-:Y:S04]  /*1ddc0*/  STL.64 [R1+0x2038], R12 ;  /* 0x0020380c01007387 */ /* 0x0007e80000100a00 */
[----:B---3--:R-:W3:Y:S01]  /*1ddd0*/  LDL.LU R12, [R1+0x1c0] ;  /* 0x0001c000010c7983 */ /* 0x008ee20000300800 */
[----:B------:R-:W3:Y:S02]  /*1dde0*/  LDL.LU R13, [R1+0x1c4] ;  /* 0x0001c400010d7983 */ /* 0x000ee40000300800 */
[----:B------:R-:W3:Y:S02]  /*1ddf0*/  LDL.LU R14, [R1+0x1c8] ;  /* 0x0001c800010e7983 */ /* 0x000ee40000300800 */
[----:B------:R-:W3:Y:S01]  /*1de00*/  LDL.LU R15, [R1+0x1cc] ;  /* 0x0001cc00010f7983 */ /* 0x000ee20000300800 */
[----:B0-----:R0:W-:Y:S01]  /*1de10*/  STL.64 [R1+0x1f70], R18 ;  /* 0x001f701201007387 */ /* 0x0011e20000100a00 */
[----:B------:R-:W4:Y:S02]  /*1de20*/  LDL.LU R20, [R1+0x160] ;  /* 0x0001600001147983 */ /* 0x000f240000300800 */
[----:B------:R-:W4:Y:S02]  /*1de30*/  LDL.LU R21, [R1+0x164] ;  /* 0x0001640001157983 */ /* 0x000f240000300800 */
[----:B------:R-:W4:Y:S01]  /*1de40*/  LDL.LU R22, [R1+0x168] ;  /* 0x0001680001167983 */ /* 0x000f220000300800 */
[----:B------:R-:W4:Y:S01]  /*1de50*/  LDL.LU R23, [R1+0x16c] ;  /* 0x00016c0001177983 */ /* 0x000f220000300800 */
[----:B------:R-:W-:Y:S02]  /*1de60*/  STL.64 [R1+0x1f68], R16 ;  /* 0x001f681001007387 */ /* 0x000fe40000100a00 */
[----:B0-----:R-:W-:-:S02]  /*1de70*/  IMAD.MOV.U32 R18, RZ, RZ, R2 ;  /* 0x000000ffff127224 */ /* 0x001fc400078e0002 */
[----:B------:R-:W2:Y:S01]  /*1de80*/  LDL.LU R2, [R1+0x20d8] ;  /* 0x0020d80001027983 */ /* 0x000ea20000300800 */
[----:B-1----:R-:W-:Y:S02]  /*1de90*/  STL.64 [R1+0x20], R24 ;  /* 0x0000201801007387 */ /* 0x002fe40000100a00 */
[----:B------:R0:W-:Y:S02]  /*1dea0*/  STL.64 [R1+0x28], R26 ;  /* 0x0000281a01007387 */ /* 0x0001e40000100a00 */
[----:B0-----:R-:W4:Y:S01]  /*1deb0*/  LDL.LU.64 R26, [R1+0x20d0] ;  /* 0x0020d000011a7983 */ /* 0x001f220000300a00 */
[----:B------:R-:W-:Y:S02]  /*1dec0*/  IMAD.MOV.U32 R17, RZ, RZ, R24 ;  /* 0x000000ffff117224 */ /* 0x000fe400078e0018 */
[----:B------:R-:W-:Y:S01]  /*1ded0*/  IMAD.MOV.U32 R16, RZ, RZ, R25 ;  /* 0x000000ffff107224 */ /* 0x000fe200078e0019 */
[----:B----4-:R-:W-:Y:S01]  /*1dee0*/  HMMA.16816.F32.BF16 R20, R8, R26, R20 ;  /* 0x0000001a0814723c */ /* 0x010fe20000041814 */
[----:B------:R-:W0:Y:S11]  /*1def0*/  LDSM.16.M88.4 R24, [R3+0x10800] ;  /* 0x010800000318783b */ /* 0x000e360000000200 */
[----:B------:R-:W-:Y:S11]  /*1df00*/  @!UPT UIADD3 URZ, URZ, URZ, URZ ;  /* 0x0000003f3f3ff290 */ /* 0x000ff6000fffe03f */
[----:B------:R-:W-:Y:S01]  /*1df10*/  STL.64 [R1+0x130], R20 ;  /* 0x0001301401007387 */ /* 0x000fe20000100a00 */
[----:B------:R-:W-:Y:S02]  /*1df20*/  STL.64 [R1+0x138], R22 ;  /* 0x0001381601007387 */ /* 0x000fe40000100a00 */
[----:B------:R-:W-:Y:S01]  /*1df30*/  LDSM.16.M88.4 R20, [R3+0x11000] ;  /* 0x011000000314783b */ /* 0x000fe20000000200 */
[----:B0-----:R-:W-:Y:S03]  /*1df40*/  STL.64 [R1+0x10], R24 ;  /* 0x0000101801007387 */ /* 0x001fe60000100a00 */
[----:B------:R-:W-:Y:S02]  /*1df50*/  STL.64 [R1+0x18], R26 ;  /* 0x0000181a01007387 */ /* 0x000fe40000100a00 */
[----:B------:R-:W0:Y:S02]  /*1df60*/  LDSM.16.M88.4 R24, [R3+0x11800] ;  /* 0x011800000318783b */ /* 0x000e240000000200 */
[----:B0-----:R-:W-:Y:S02]  /*1df70*/  STL [R1+0x1d24], R26 ;  /* 0x001d241a01007387 */ /* 0x001fe40000100800 */
[----:B------:R-:W-:Y:S02]  /*1df80*/  STL.64 [R1], R20 ;  /* 0x0000001401007387 */ /* 0x000fe40000100a00 */
[----:B------:R-:W-:Y:S02]  /*1df90*/  STL.64 [R1+0x8], R22 ;  /* 0x0000081601007387 */ /* 0x000fe40000100a00 */
[----:B------:R-:W0:Y:S04]  /*1dfa0*/  LDSM.16.M88.4 R20, [R3+0x12000] ;  /* 0x012000000314783b */ /* 0x000e280000000200 */
[----:B------:R-:W-:Y:S04]  /*1dfb0*/  STL [R1+0x1d20], R27 ;  /* 0x001d201b01007387 */ /* 0x000fe80000100800 */
[----:B0-----:R-:W-:Y:S01]  /*1dfc0*/  STL.64 [R1+0xc0], R20 ;  /* 0x0000c01401007387 */ /* 0x001fe20000100a00 */
[----:B------:R-:W-:Y:S02]  /*1dfd0*/  STL.64 [R1+0xc8], R22 ;  /* 0x0000c81601007387 */ /* 0x000fe40000100a00 */
[----:B------:R-:W0:Y:S02]  /*1dfe0*/  LDSM.16.M88.4 R20, [R3+0x12800] ;  /* 0x012800000314783b */ /* 0x000e240000000200 */
[----:B0-----:R-:W-:Y:S02]  /*1dff0*/  STL.64 [R1+0xb0], R20 ;  /* 0x0000b01401007387 */ /* 0x001fe40000100a00 */
[----:B------:R-:W-:Y:S02]  /*1e000*/  STL.64 [R1+0xb8], R22 ;  /* 0x0000b81601007387 */ /* 0x000fe40000100a00 */
[----:B------:R-:W0:Y:S02]  /*1e010*/  LDSM.16.M88.4 R20, [R3+0x13000] ;  /* 0x013000000314783b */ /* 0x000e240000000200 */
[----:B0-----:R-:W-:Y:S02]  /*1e020*/  STL.64 [R1+0xe0], R20 ;  /* 0x0000e01401007387 */ /* 0x001fe40000100a00 */
[----:B------:R-:W-:Y:S02]  /*1e030*/  STL.64 [R1+0xe8], R22 ;  /* 0x0000e81601007387 */ /* 0x000fe40000100a00 */
[----:B------:R-:W0:Y:S02]  /*1e040*/  LDSM.16.M88.4 R20, [R3+0x13800] ;  /* 0x013800000314783b */ /* 0x000e240000000200 */
[----:B0-----:R-:W-:Y:S02]  /*1e050*/  STL.64 [R1+0x100], R20 ;  /* 0x0001001401007387 */ /* 0x001fe40000100a00 */
[----:B------:R0:W-:Y:S02]  /*1e060*/  STL.64 [R1+0x108], R22 ;  /* 0x0001081601007387 */ /* 0x0001e40000100a00 */
[----:B0-----:R-:W2:Y:S01]  /*1e070*/  LDL.LU.64 R22, [R1+0x20c8] ;  /* 0x0020c80001167983 */ /* 0x001ea20000300a00 */
[----:B------:R-:W-:-:S07]  /*1e080*/  IMAD.MOV.U32 R19, RZ, RZ, R28 ;  /* 0x000000ffff137224 */ /* 0x000fce00078e001c */
[C---:B---3--:R-:W-:Y:S08]  /*1e090*/  HMMA.16816.F32.BF16 R12, R8.reuse, R18, R12 ;  /* 0x00000012080c723c */ /* 0x048ff0000004180c */
[----:B--2---:R-:W-:Y:S01]  /*1e0a0*/  HMMA.16816.F32.BF16 R20, R8, R22, R4 ;  /* 0x000000160814723c */ /* 0x004fe20000041804 */
[----:B------:R-:W2:Y:S01]  /*1e0b0*/  LDL.LU.64 R6, [R1+0x20c0] ;  /* 0x0020c00001067983 */ /* 0x000ea20000300a00 */
[----:B------:R-:W2:Y:S11]  /*1e0c0*/  LDL.LU.64 R4, [R1+0x20b8] ;  /* 0x0020b80001047983 */ /* 0x000eb60000300a00 */
[----:B------:R-:W-:Y:S03]  /*1e0d0*/  @!UPT UIADD3 URZ, URZ, URZ, URZ ;  /* 0x0000003f3f3ff290 */ /* 0x000fe6000fffe03f */
[----:B------:R-:W-:Y:S02]  /*1e0e0*/  IMAD.MOV.U32 R27, RZ, RZ, R14 ;  /* 0x000000ffff1b7224 */ /* 0x000fe400078e000e */
[----:B------:R-:W-:Y:S01]  /*1e0f0*/  IMAD.MOV.U32 R26, RZ, RZ, R15 ;  /* 0x000000ffff1a7224 */ /* 0x000fe200078e000f */
[----:B------:R-:W-:Y:S04]  /*1e100*/  LDSM.16.MT88.4 R8, [R29+0x4100] ;  /* 0x004100001d08783b */ /* 0x000fe80000004200 */
[----:B------:R-:W-:Y:S01]  /*1e110*/  STL.64 [R1+0x120], R20 ;  /* 0x0001201401007387 */ /* 0x000fe20000100a00 */
[----:B------:R-:W-:Y:S02]  /*1e120*/  STL.64 [R1+0x128], R22 ;  /* 0x0001281601007387 */ /* 0x000fe40000100a00 */
[----:B------:R-:W0:Y:S02]  /*1e130*/  LDSM.16.MT88.4 R20, [R29+0x4080] ;  /* 0x004080001d14783b */ /* 0x000e240000004200 */
[----:B0-----:R0:W-:Y:S02]  /*1e140*/  STL.64 [R1+0x1ee0], R22 ;  /* 0x001ee01601007387 */ /* 0x0011e40000100a00 */
[----:B------:R-:W-:Y:S02]  /*1e150*/  STL.64 [R1+0x1ed8], R20 ;  /* 0x001ed81401007387 */ /* 0x000fe40000100a00 */
[----:B------:R-:W-:Y:S01]  /*1e160*/  STL.64 [R1+0x110], R12 ;  /* 0x0001100c01007387 */ /* 0x000fe20000100a00 */
[----:B0-----:R-:W3:Y:S04]  /*1e170*/  LDL.LU.64 R22, [R1+0x58] ;  /* 0x0000580001167983 */ /* 0x001ee80000300a00 */
[----:B---3--:R0:W-:Y:S04]  /*1e180*/  STL.64 [R1+0x2070], R22 ;  /* 0x0020701601007387 */ /* 0x0081e80000100a00 */
[----:B0-----:R-:W3:Y:S04]  /*1e190*/  LDL.LU.64 R22, [R1+0x68] ;  /* 0x0000680001167983 */ /* 0x001ee80000300a00 */
[----:B---3--:R0:W-:Y:S01]  /*1e1a0*/  STL.64 [R1+0x2078], R22 ;  /* 0x0020781601007387 */ /* 0x0081e20000100a00 */
[----:B------:R-:W3:Y:S02]  /*1e1b0*/  LDL.LU R20, [R1+0x200] ;  /* 0x0002000001147983 */ /* 0x000ee40000300800 */
[----:B------:R-:W3:Y:S01]  /*1e1c0*/  LDL.LU R21, [R1+0x204] ;  /* 0x0002040001157983 */ /* 0x000ee20000300800 */
[----:B0-----:R-:W4:Y:S01]  /*1e1d0*/  LDL.LU R22, [R1+0x208] ;  /* 0x0002080001167983 */ /* 0x001f220000300800 */
[----:B------:R-:W4:Y:S02]  /*1e1e0*/  LDL.LU R23, [R1+0x20c] ;  /* 0x00020c0001177983 */ /* 0x000f240000300800 */
[----:B------:R-:W2:Y:S02]  /*1e1f0*/  LDL.LU R12, [R1+0x1d0] ;  /* 0x0001d000010c7983 */ /* 0x000ea40000300800 */
[----:B------:R-:W2:Y:S01]  /*1e200*/  LDL.LU R13, [R1+0x1d4] ;  /* 0x0001d400010d7983 */ /* 0x000ea20000300800 */
[----:B------:R-:W2:Y:S01]  /*1e210*/  LDL.LU R14, [R1+0x1d8] ;  /* 0x0001d800010e7983 */ /* 0x000ea20000300800 */
[----:B------:R-:W2:Y:S03]  /*1e220*/  LDL.LU R15, [R1+0x1dc] ;  /* 0x0001dc00010f7983 */ /* 0x000ea60000300800 */
[----:B----4-:R0:W-:Y:S01]  /*1e230*/  STL.64 [R1+0x2090], R22 ;  /* 0x0020901601007387 */ /* 0x0101e20000100a00 */
[----:B---3--:R-:W-:Y:S03]  /*1e240*/  STL.64 [R1+0x2088], R20 ;  /* 0x0020881401007387 */ /* 0x008fe60000100a00 */
[----:B0-----:R-:W3:Y:S04]  /*1e250*/  LDL.LU.64 R22, [R1+0x88] ;  /* 0x0000880001167983 */ /* 0x001ee80000300a00 */
[----:B---3--:R0:W-:Y:S04]  /*1e260*/  STL.64 [R1+0x2098], R22 ;  /* 0x0020981601007387 */ /* 0x0081e80000100a00 */
[----:B0-----:R-:W3:Y:S04]  /*1e270*/  LDL.LU.64 R22, [R1+0x98] ;  /* 0x0000980001167983 */ /* 0x001ee80000300a00 */
[----:B---3--:R0:W-:Y:S04]  /*1e280*/  STL.64 [R1+0x20b0], R22 ;  /* 0x0020b01601007387 */ /* 0x0081e80000100a00 */
[----:B0-----:R-:W2:Y:S01]  /*1e290*/  LDL.LU.64 R22, [R1+0xa8] ;  /* 0x0000a80001167983 */ /* 0x001ea20000300a00 */
[----:B------:R-:W-:Y:S02]  /*1e2a0*/  STL.64 [R1+0x2050], R18 ;  /* 0x0020501201007387 */ /* 0x000fe40000100a00 */
[----:B------:R0:W-:Y:S02]  /*1e2b0*/  STL.64 [R1+0x2048], R16 ;  /* 0x0020481001007387 */ /* 0x0001e40000100a00 */
[----:B0-----:R-:W3:Y:S01]  /*1e2c0*/  LDL.LU R16, [R1+0x1f0] ;  /* 0x0001f00001107983 */ /* 0x001ee20000300800 */
[----:B------:R-:W3:Y:S02]  /*1e2d0*/  LDL.LU R17, [R1+0x1f4] ;  /* 0x0001f40001117983 */ /* 0x000ee40000300800 */
[----:B------:R-:W4:Y:S02]  /*1e2e0*/  LDL.LU R18, [R1+0x1f8] ;  /* 0x0001f80001127983 */ /* 0x000f240000300800 */
[----:B------:R-:W4:Y:S02]  /*1e2f0*/  LDL.LU R19, [R1+0x1fc] ;  /* 0x0001fc0001137983 */ /* 0x000f240000300800 */
[----:B----4-:R-:W-:Y:S01]  /*1e300*/  STL.64 [R1+0x20a8], R18 ;  /* 0x0020a81201007387 */ /* 0x010fe20000100a00 */
[----:B---3--:R0:W-:Y:S03]  /*1e310*/  STL.64 [R1+0x20a0], R16 ;  /* 0x0020a01001007387 */ /* 0x0081e60000100a00 */
[----:B0-----:R-:W3:Y:S01]  /*1e320*/  LDL.LU R16, [R1+0x1e0] ;  /* 0x0001e00001107983 */ /* 0x001ee20000300800 */
[----:B------:R-:W3:Y:S02]  /*1e330*/  LDL.LU R17, [R1+0x1e4] ;  /* 0x0001e40001117983 */ /* 0x000ee40000300800 */
[----:B------:R-:W3:Y:S02]  /*1e340*/  LDL.LU R18, [R1+0x1e8] ;  /* 0x0001e80001127983 */ /* 0x000ee40000300800 */
[----:B------:R-:W3:Y:S01]  /*1e350*/  LDL.LU R19, [R1+0x1ec] ;  /* 0x0001ec0001137983 */ /* 0x000ee20000300800 */
[----:B------:R-:W-:Y:S01]  /*1e360*/  STL [R1+0x1ed0], R26 ;  /* 0x001ed01a01007387 */ /* 0x000fe20000100800 */
[----:B------:R0:W-:Y:S02]  /*1e370*/  STL [R1+0x1ecc], R27 ;  /* 0x001ecc1b01007387 */ /* 0x0001e40000100800 */
[----:B------:R-:W-:Y:S01]  /*1e380*/  STL.64 [R1+0x2080], R24 ;  /* 0x0020801801007387 */ /* 0x000fe20000100a00 */
[----:B0-----:R-:W4:Y:S01]  /*1e390*/  LDL.LU.64 R26, [R1+0x78] ;  /* 0x00007800011a7983 */ /* 0x001f220000300a00 */
[----:B------:R-:W-:Y:S02]  /*1e3a0*/  STL.64 [R1+0x1e48], R10 ;  /* 0x001e480a01007387 */ /* 0x000fe40000100a00 */
[----:B------:R0:W-:Y:S02]  /*1e3b0*/  STL.64 [R1+0x1e40], R8 ;  /* 0x001e400801007387 */ /* 0x0001e40000100a00 */
[----:B0-----:R-:W3:Y:S01]  /*1e3c0*/  LDL.64 R8, [R1+0x100] ;  /* 0x0001000001087983 */ /* 0x001ee20000100a00 */
[----:B--2---:R-:W-:Y:S03]  /*1e3d0*/  HMMA.16816.F32.BF16 R12, R4, R22, R12 ;  /* 0x00000016040c723c */ /* 0x004fe6000004180c */
[----:B---3--:R0:W-:Y:S04]  /*1e3e0*/  STL.64 [R1+0x1f00], R8 ;  /* 0x001f000801007387 */ /* 0x0081e80000100a00 */
[----:B0-----:R-:W2:Y:S01]  /*1e3f0*/  LDL.LU R8, [R1+0x250] ;  /* 0x0002500001087983 */ /* 0x001ea20000300800 */
[----:B------:R-:W2:Y:S02]  /*1e400*/  LDL.LU R9, [R1+0x254] ;  /* 0x0002540001097983 */ /* 0x000ea40000300800 */
[----:B------:R-:W2:Y:S02]  /*1e410*/  LDL.LU R10, [R1+0x258] ;  /* 0x00025800010a7983 */ /* 0x000ea40000300800 */
[----:B------:R-:W2:Y:S01]  /*1e420*/  LDL.LU R11, [R1+0x25c] ;  /* 0x00025c00010b7983 */ /* 0x000ea20000300800 */
[----:B------:R-:W-:Y:S10]  /*1e430*/  STL [R1+0x1e18], R29 ;  /* 0x001e181d01007387 */ /* 0x000ff40000100800 */
[----:B------:R0:W-:Y:S02]  /*1e440*/  STL.64 [R1+0xf0], R12 ;  /* 0x0000f00c01007387 */ /* 0x0001e40000100a00 */
[----:B------:R1:W-:Y:S02]  /*1e450*/  STL.64 [R1+0xf8], R14 ;  /* 0x0000f80e01007387 */ /* 0x0003e40000100a00 */
[----:B0-----:R-:W-:-:S02]  /*1e460*/  IMAD.MOV.U32 R13, RZ, RZ, R22 ;  /* 0x000000ffff0d7224 */ /* 0x001fc400078e0016 */
[----:B------:R-:W-:Y:S02]  /*1e470*/  IMAD.MOV.U32 R12, RZ, RZ, R23 ;  /* 0x000000ffff0c7224 */ /* 0x000fe400078e0017 */
[----:B------:R-:W3:Y:S01]  /*1e480*/  LDL.LU.64 R22, [R1+0x20b0] ;  /* 0x0020b00001167983 */ /* 0x000ee20000300a00 */
[----:B------:R-:W-:Y:S01]  /*1e490*/  STL [R1+0x2068], R13 ;  /* 0x0020680d01007387 */ /* 0x000fe20000100800 */
[C---:B---3--:R-:W-:Y:S01]  /*1e4a0*/  HMMA.16816.F32.BF16 R16, R4.reuse, R22, R16 ;  /* 0x000000160410723c */ /* 0x048fe20000041810 */
[----:B-1----:R-:W-:Y:S02]  /*1e4b0*/  IMAD.MOV.U32 R15, RZ, RZ, R22 ;  /* 0x000000ffff0f7224 */ /* 0x002fe400078e0016 */
[----:B------:R-:W-:Y:S11]  /*1e4c0*/  IMAD.MOV.U32 R14, RZ, RZ, R23 ;  /* 0x000000ffff0e7224 */ /* 0x000ff600078e0017 */
[----:B------:R-:W-:Y:S09]  /*1e4d0*/  @!UPT UIADD3 URZ, URZ, URZ, URZ ;  /* 0x0000003f3f3ff290 */ /* 0x000ff2000fffe03f */
[----:B------:R-:W-:Y:S01]  /*1e4e0*/  STL.64 [R1+0xd0], R16 ;  /* 0x0000d01001007387 */ /* 0x000fe20000100a00 */
[----:B------:R0:W-:Y:S03]  /*1e4f0*/  STL.64 [R1+0xd8], R18 ;  /* 0x0000d81201007387 */ /* 0x0001e60000100a00 */
[----:B0-----:R-:W3:Y:S01]  /*1e500*/  LDL.LU.64 R18, [R1+0x20a8] ;  /* 0x0020a80001127983 */ /* 0x001ee20000300a00 */
[----:B------:R-:W3:Y:S02]  /*1e510*/  LDL.LU.64 R16, [R1+0x20a0] ;  /* 0x0020a00001107983 */ /* 0x000ee40000300a00 */
[----:B------:R-:W3:Y:S02]  /*1e520*/  LDL.LU.64 R22, [R1+0x2098] ;  /* 0x0020980001167983 */ /* 0x000ee40000300a00 */
[----:B---3--:R-:W-:Y:S11]  /*1e530*/  HMMA.16816.F32.BF16 R16, R4, R22, R16 ;  /* 0x000000160410723c */ /* 0x008ff60000041810 */
[----:B------:R-:W-:Y:S11]  /*1e540*/  @!UPT UIADD3 URZ, URZ, URZ, URZ ;  /* 0x0000003f3f3ff290 */ /* 0x000ff6000fffe03f */
[----:B------:R-:W-:Y:S01]  /*1e550*/  @!UPT UIADD3 URZ, URZ, URZ, URZ ;  /* 0x0000003f3f3ff290 */ /* 0x000fe2000fffe03f */
[----:B------:R0:W-:Y:S01]  /*1e560*/  STL.64 [R1+0x160], R16 ;  /* 0x0001601001007387 */ /* 0x0001e20000100a00 */
[----:B------:R4:W-:Y:S02]  /*1e570*/  STL.64 [R1+0x168], R18 ;  /* 0x0001681201007387 */ /* 0x0009e40000100a00 */
[----:B0-----:R-:W-:Y:S02]  /*1e580*/  IMAD.MOV.U32 R17, RZ, RZ, R22 ;  /* 0x000000ffff117224 */ /* 0x001fe400078e0016 */
[----:B------:R-:W-:Y:S02]  /*1e590*/  IMAD.MOV.U32 R16, RZ, RZ, R23 ;  /* 0x000000ffff107224 */ /* 0x000fe400078e0017 */
[----:B------:R-:W3:Y:S01]  /*1e5a0*/  LDL.LU.64 R22, [R1+0x2090] ;  /* 0x0020900001167983 */ /* 0x000ee20000300a00 */
[----:B------:R-:W3:Y:S02]  /*1e5b0*/  LDL.LU.64 R20, [R1+0x2088] ;  /* 0x0020880001147983 */ /* 0x000ee40000300a00 */
[----:B------:R-:W2:Y:S02]  /*1e5c0*/  LDL.LU.64 R24, [R1+0x2080] ;  /* 0x0020800001187983 */ /* 0x000ea40000300a00 */
[----:B----4-:R-:W-:-:S02]  /*1e5d0*/  IMAD.MOV.U32 R19, RZ, RZ, R26 ;  /* 0x000000ffff137224 */ /* 0x010fc400078e001a */
[----:B------:R-:W-:Y:S01]  /*1e5e0*/  IMAD.MOV.U32 R18, RZ, RZ, R27 ;  /* 0x000000ffff127224 */ /* 0x000fe200078e001b */
[----:B---3--:R-:W-:Y:S11]  /*1e5f0*/  HMMA.16816.F32.BF16 R20, R4, R26, R20 ;  /* 0x0000001a0414723c */ /* 0x008ff60000041814 */
[----:B------:R-:W-:Y:S11]  /*1e600*/  @!UPT UIADD3 URZ, URZ, URZ, URZ ;  /* 0x0000003f3f3ff290 */ /* 0x000ff6000fffe03f */
[----:B------:R-:W-:Y:S02]  /*1e610*/  @!UPT UIADD3 URZ, URZ, URZ, URZ ;  /* 0x0000003f3f3ff290 */ /* 0x000fe4000fffe03f */
[----:B------:R-:W-:Y:S02]  /*1e620*/  IMAD.MOV.U32 R26, RZ, RZ, R22 ;  /* 0x000000ffff1a7224 */ /* 0x000fe400078e0016 */
[----:B------:R-:W-:Y:S01]  /*1e630*/  IMAD.MOV.U32 R27, RZ, RZ, R23 ;  /* 0x000000ffff1b7224 */ /* 0x000fe200078e0017 */
[----:B------:R-:W-:Y:S01]  /*1e640*/  STL.64 [R1+0x170], R20 ;  /* 0x0001701401007387 */ /* 0x000fe20000100a00 */
[----:B------:R-:W3:Y:S03]  /*1e650*/  LDL.LU.64 R22, [R1+0x2078] ;  /* 0x0020780001167983 */ /* 0x000ee60000300a00 */
[----:B------:R-:W-:Y:S01]  /*1e660*/  STL.64 [R1+0x1f30], R26 ;  /* 0x001f301a01007387 */ /* 0x000fe20000100a00 */
[----:B--2---:R0:W-:Y:S03]  /*1e670*/  STL.64 [R1+0x1f28], R24 ;  /* 0x001f281801007387 */ /* 0x0041e60000100a00 */
[----:B0-----:R-:W2:Y:S01]  /*1e680*/  LDL.LU R24, [R1+0x210] ;  /* 0x0002100001187983 */ /* 0x001ea20000300800 */
[----:B------:R-:W2:Y:S02]  /*1e690*/  LDL.LU R25, [R1+0x214] ;  /* 0x0002140001197983 */ /* 0x000ea40000300800 */
[----:B------:R-:W-:-:S02]  /*1e6a0*/  IMAD.MOV.U32 R26, RZ, RZ, R2 ;  /* 0x000000ffff1a7224 */ /* 0x000fc400078e0002 */
[----:B------:R-:W-:Y:S02]  /*1e6b0*/  IMAD.MOV.U32 R27, RZ, RZ, R0 ;  /* 0x000000ffff1b7224 */ /* 0x000fe400078e0000 */
[----:B---3--:R-:W-:Y:S02]  /*1e6c0*/  IMAD.MOV.U32 R3, RZ, RZ, R22 ;  /* 0x000000ffff037224 */ /* 0x008fe400078e0016 */
[----:B------:R-:W-:-:S03]  /*1e6d0*/  IMAD.MOV.U32 R28, RZ, RZ, R23 ;  /* 0x000000ffff1c7224 */ /* 0x000fc600078e0017 */
[C---:B--2---:R-:W-:Y:S01]  /*1e6e0*/  HMMA.16816.F32.BF16 R24, R4.reuse, R22, R24 ;  /* 0x000000160418723c */ /* 0x044fe20000041818 */
[----:B------:R-:W2:Y:S11]  /*1e6f0*/  LDL.LU.64 R22, [R1+0x2070] ;  /* 0x0020700001167983 */ /* 0x000eb60000300a00 */
[----:B------:R-:W-:Y:S11]  /*1e700*/  @!UPT UIADD3 URZ, URZ, URZ, URZ ;  /* 0x0000003f3f3ff290 */ /* 0x000ff6000fffe03f */
[----:B------:R-:W-:Y:S01]  /*1e710*/  @!UPT UIADD3 URZ, URZ, URZ, URZ ;  /* 0x0000003f3f3ff290 */ /* 0x000fe2000fffe03f */
[----:B------:R-:W-:Y:S01]  /*1e720*/  IMAD.MOV.U32 R29, RZ, RZ, R25 ;  /* 0x000000ffff1d7224 */ /* 0x000fe200078e0019 */
[----:B------:R-:W-:Y:S04]  /*1e730*/  STL [R1+0x1d0], R24 ;  /* 0x0001d01801007387 */ /* 0x000fe80000100800 */
[----:B------:R0:W-:Y:S01]  /*1e740*/  STL [R1+0x1ec8], R29 ;  /* 0x001ec81d01007387 */ /* 0x0001e20000100800 */
[----:B--2---:R-:W-:Y:S01]  /*1e750*/  HMMA.16816.F32.BF16 R8, R4, R22, R8 ;  /* 0x000000160408723c */ /* 0x004fe20000041808 */
[----:B------:R-:W-:Y:S02]  /*1e760*/  IMAD.MOV.U32 R13, RZ, RZ, R22 ;  /* 0x000000ffff0d7224 */ /* 0x000fe400078e0016 */
[----:B0-----:R-:W-:Y:S11]  /*1e770*/  IMAD.MOV.U32 R29, RZ, RZ, R23 ;  /* 0x000000ffff1d7224 */ /* 0x001ff600078e0017 */
[----:B------:R-:W-:Y:S09]  /*1e780*/  @!UPT UIADD3 URZ, URZ, URZ, URZ ;  /* 0x0000003f3f3ff290 */ /* 0x000ff2000fffe03f */
[----:B------:R0:W-:Y:S01]  /*1e790*/  STL.64 [R1+0x1f0], R8 ;  /* 0x0001f00801007387 */ /* 0x0001e20000100a00 */
[----:B------:R1:W-:Y:S02]  /*1e7a0*/  STL.64 [R1+0x1f8], R10 ;  /* 0x0001f80a01007387 */ /* 0x0003e40000100a00 */
[----:B------:R-:W2:Y:S02]  /*1e7b0*/  LDL.LU R20, [R1+0x1b0] ;  /* 0x0001b00001147983 */ /* 0x000ea40000300800 */
[----:B------:R-:W2:Y:S01]  /*1e7c0*/  LDL.LU R21, [R1+0x1b4] ;  /* 0x0001b40001157983 */ /* 0x000ea20000300800 */
[----:B------:R-:W3:Y:S01]  /*1e7d0*/  LDL.LU R22, [R1+0x1b8] ;  /* 0x0001b80001167983 */ /* 0x000ee20000300800 */
[----:B------:R-:W3:Y:S03]  /*1e7e0*/  LDL.LU R23, [R1+0x1bc] ;  /* 0x0001bc0001177983 */ /* 0x000ee60000300800 */
[----:B0-----:R-:W4:Y:S01]  /*1e7f0*/  LDL.LU R8, [R1+0x2e0] ;  /* 0x0002e00001087983 */ /* 0x001f220000300800 */
[----:B------:R-:W4:Y:S02]  /*1e800*/  LDL.LU R9, [R1+0x2e4] ;  /* 0x0002e40001097983 */ /* 0x000f240000300800 */
[----:B-1----:R-:W2:Y:S02]  /*1e810*/  LDL.LU R10, [R1+0x2e8] ;  /* 0x0002e800010a7983 */ /* 0x002ea40000300800 */
[----:B------:R-:W2:Y:S02]  /*1e820*/  LDL.LU R11, [R1+0x2ec] ;  /* 0x0002ec00010b7983 */ /* 0x000ea40000300800 */
[----:B--2---:R-:W-:Y:S01]  /*1e830*/  STL.64 [R1+0x1f10], R10 ;  /* 0x001f100a01007387 */ /* 0x004fe20000100a00 */
[----:B----4-:R0:W-:Y:S03]  /*1e840*/  STL.64 [R1+0x1f08], R8 ;  /* 0x001f080801007387 */ /* 0x0101e60000100a00 */
[----:B0-----:R-:W2:Y:S01]  /*1e850*/  LDL.LU R8, [R1+0x2f0] ;  /* 0x0002f00001087983 */ /* 0x001ea20000300800 */
[----:B------:R-:W2:Y:S02]  /*1e860*/  LDL.LU R9, [R1+0x2f4] ;  /* 0x0002f40001097983 */ /* 0x000ea40000300800 */
[----:B------:R-:W4:Y:S02]  /*1e870*/  LDL.LU R10, [R1+0x2f8] ;  /* 0x0002f800010a7983 */ /* 0x000f240000300800 */
[----:B------:R-:W4:Y:S01]  /*1e880*/  LDL.LU R11, [R1+0x2fc] ;  /* 0x0002fc00010b7983 */ /* 0x000f220000300800 */
[----:B------:R-:W2:Y:S04]  /*1e890*/  LDL R24, [R1] ;  /* 0x0000000001187983 */ /* 0x000ea80000100800 */
[----:B------:R-:W2:Y:S04]  /*1e8a0*/  LDL R25, [R1+0x4] ;  /* 0x0000040001197983 */ /* 0x000ea80000100800 */
[----:B--2---:R0:W-:Y:S04]  /*1e8b0*/  STL.64 [R1+0x1f48], R24 ;  /* 0x001f481801007387 */ /* 0x0041e80000100a00 */
[----:B0-----:R-:W2:Y:S01]  /*1e8c0*/  LDL.64 R24, [R1+0x10] ;  /* 0x0000100001187983 */ /* 0x001ea20000100a00 */
[----:B------:R-:W-:-:S02]  /*1e8d0*/  IMAD.MOV.U32 R2, RZ, RZ, R26 ;  /* 0x000000ffff027224 */ /* 0x000fc400078e001a */
[----:B------:R-:W-:Y:S01]  /*1e8e0*/  IMAD.MOV.U32 R0, RZ, RZ, R27 ;  /* 0x000000ffff007224 */ /* 0x000fe200078e001b */
[----:B--2---:R-:W-:Y:S01]  /*1e8f0*/  STL.64 [R1+0x1f60], R24 ;  /* 0x001f601801007387 */ /* 0x004fe20000100a00 */
[----:B----4-:R-:W-:Y:S02]  /*1e900*/  STL.64 [R1+0x1f20], R10 ;  /* 0x001f200a01007387 */ /* 0x010fe40000100a00 */
[----:B------:R0:W-:Y:S02]  /*1e910*/  STL.64 [R1+0x1f18], R8 ;  /* 0x001f180801007387 */ /* 0x0001e40000100a00 */
[----:B0-----:R-:W2:Y:S01]  /*1e920*/  LDL.LU R8, [R1+0x2d0] ;  /* 0x0002d00001087983 */ /* 0x001ea20000300800 */
[----:B------:R-:W2:Y:S02]  /*1e930*/  LDL.LU R9, [R1+0x2d4] ;  /* 0x0002d40001097983 */ /* 0x000ea40000300800 */
[----:B------:R-:W4:Y:S02]  /*1e940*/  LDL.LU R10, [R1+0x2d8] ;  /* 0x0002d800010a7983 */ /* 0x000f240000300800 */
[----:B------:R-:W4:Y:S01]  /*1e950*/  LDL.LU R11, [R1+0x2dc] ;  /* 0x0002dc00010b7983 */ /* 0x000f220000300800 */
[----:B------:R-:W2:Y:S01]  /*1e960*/  LDL.LU R24, [R1+0x320] ;  /* 0x0003200001187983 */ /* 0x000ea20000300800 */
        /* <DEDUP_REMOVED lines=9> */
[----:B--2---:R0:W-:Y:S01]  /*1ea00*/  STL.64 [R1+0x1f90], R26 ;  /* 0x001f901a01007387 */ /* 0x0041e20000100a00 */
[----:B------:R-:W-:Y:S03]  /*1ea10*/  STL.64 [R1+0x1f88], R24 ;  /* 0x001f881801007387 */ /* 0x000fe60000100a00 */
[----:B0-----:R-:W2:Y:S01]  /*1ea20*/  LDL.LU R26, [R1+0x48] ;  /* 0x00004800011a7983 */ /* 0x001ea20000300800 */
[----:B------:R-:W2:Y:S02]  /*1ea30*/  LDL.LU R27, [R1+0x4c] ;  /* 0x00004c00011b7983 */ /* 0x000ea40000300800 */
[----:B----4-:R-:W-:Y:S02]  /*1ea40*/  STL.64 [R1+0x1f40], R10 ;  /* 0x001f400a01007387 */ /* 0x010fe40000100a00 */
[----:B------:R0:W-:Y:S02]  /*1ea50*/  STL.64 [R1+0x1f38], R8 ;  /* 0x001f380801007387 */ /* 0x0001e40000100a00 */
[----:B0-----:R-:W4:Y:S01]  /*1ea60*/  LDL.LU R8, [R1+0x300] ;  /* 0x0003000001087983 */ /* 0x001f220000300800 */
[----:B------:R-:W4:Y:S02]  /*1ea70*/  LDL.LU R9, [R1+0x304] ;  /* 0x0003040001097983 */ /* 0x000f240000300800 */
[----:B------:R-:W2:Y:S02]  /*1ea80*/  LDL.LU R10, [R1+0x308] ;  /* 0x00030800010a7983 */ /* 0x000ea40000300800 */
[----:B------:R-:W2:Y:S02]  /*1ea90*/  LDL.LU R11, [R1+0x30c] ;  /* 0x00030c00010b7983 */ /* 0x000ea40000300800 */
[----:B--2---:R-:W-:Y:S01]  /*1eaa0*/  STL.64 [R1+0x1f58], R10 ;  /* 0x001f580a01007387 */ /* 0x004fe20000100a00 */
[----:B----4-:R0:W-:Y:S03]  /*1eab0*/  STL.64 [R1+0x1f50], R8 ;  /* 0x001f500801007387 */ /* 0x0101e60000100a00 */
[----:B0-----:R-:W2:Y:S01]  /*1eac0*/  LDL.LU R8, [R1+0x310] ;  /* 0x0003100001087983 */ /* 0x001ea20000300800 */
[----:B------:R-:W2:Y:S02]  /*1ead0*/  LDL.LU R9, [R1+0x314] ;  /* 0x0003140001097983 */ /* 0x000ea40000300800 */
[----:B------:R-:W4:Y:S02]  /*1eae0*/  LDL.LU R10, [R1+0x318] ;  /* 0x00031800010a7983 */ /* 0x000f240000300800 */
[----:B------:R-:W4:Y:S02]  /*1eaf0*/  LDL.LU R11, [R1+0x31c] ;  /* 0x00031c00010b7983 */ /* 0x000f240000300800 */
[----:B----4-:R-:W-:Y:S01]  /*1eb00*/  STL.64 [R1+0x1fa0], R10 ;  /* 0x001fa00a01007387 */ /* 0x010fe20000100a00 */
[----:B--2---:R0:W-:Y:S03]  /*1eb10*/  STL.64 [R1+0x1f98], R8 ;  /* 0x001f980801007387 */ /* 0x0041e60000100a00 */
[----:B0-----:R-:W2:Y:S01]  /*1eb20*/  LDL.LU R8, [R1+0x340] ;  /* 0x0003400001087983 */ /* 0x001ea20000300800 */
[----:B------:R-:W2:Y:S02]  /*1eb30*/  LDL.LU R9, [R1+0x344] ;  /* 0x0003440001097983 */ /* 0x000ea40000300800 */
[----:B------:R-:W4:Y:S02]  /*1eb40*/  LDL.LU R10, [R1+0x348] ;  /* 0x00034800010a7983 */ /* 0x000f240000300800 */
[----:B------:R-:W4:Y:S02]  /*1eb50*/  LDL.LU R11, [R1+0x34c] ;  /* 0x00034c00010b7983 */ /* 0x000f240000300800 */
[----:B----4-:R0:W-:Y:S01]  /*1eb60*/  STL.64 [R1+0x1fb0], R10 ;  /* 0x001fb00a01007387 */ /* 0x0101e20000100a00 */
[----:B--2---:R-:W-:Y:S02]  /*1eb70*/  STL.64 [R1+0x1fa8], R8 ;  /* 0x001fa80801007387 */ /* 0x004fe40000100a00 */
[----:B0-----:R-:W-:-:S02]  /*1eb80*/  IMAD.MOV.U32 R10, RZ, RZ, R13 ;  /* 0x000000ffff0a7224 */ /* 0x001fc400078e000d */
[----:B------:R-:W-:Y:S01]  /*1eb90*/  IMAD.MOV.U32 R11, RZ, RZ, R29 ;  /* 0x000000ffff0b7224 */ /* 0x000fe200078e001d */
[----:B------:R-:W2:Y:S04]  /*1eba0*/  LDL.LU R13, [R1+0x2068] ;  /* 0x00206800010d7983 */ /* 0x000ea80000300800 */
[----:B------:R0:W-:Y:S02]  /*1ebb0*/  STL.64 [R1+0x1fc0], R10 ;  /* 0x001fc00a01007387 */ /* 0x0001e40000100a00 */
[----:B0-----:R-:W-:Y:S02]  /*1ebc0*/  IMAD.MOV.U32 R10, RZ, RZ, R3 ;  /* 0x000000ffff0a7224 */ /* 0x001fe400078e0003 */
[----:B------:R-:W-:Y:S01]  /*1ebd0*/  IMAD.MOV.U32 R11, RZ, RZ, R28 ;  /* 0x000000ffff0b7224 */ /* 0x000fe200078e001c */
[----:B------:R-:W4:Y:S01]  /*1ebe0*/  LDL.LU R3, [R1+0x2064] ;  /* 0x0020640001037983 */ /* 0x000f220000300800 */
[----:B------:R-:W2:Y:S03]  /*1ebf0*/  LDL.LU R28, [R1+0x2060] ;  /* 0x00206000011c7983 */ /* 0x000ea60000300800 */
[----:B------:R0:W-:Y:S02]  /*1ec00*/  STL.64 [R1+0x1fd8], R10 ;  /* 0x001fd80a01007387 */ /* 0x0001e40000100a00 */
[----:B0-----:R-:W-:-:S02]  /*1ec10*/  IMAD.MOV.U32 R10, RZ, RZ, R19 ;  /* 0x000000ffff0a7224 */ /* 0x001fc400078e0013 */
[----:B------:R-:W-:-:S05]  /*1ec20*/  IMAD.MOV.U32 R11, RZ, RZ, R18 ;  /* 0x000000ffff0b7224 */ /* 0x000fca00078e0012 */
[----:B------:R0:W-:Y:S02]  /*1ec30*/  STL.64 [R1+0x1ff0], R10 ;  /* 0x001ff00a01007387 */ /* 0x0001e40000100a00 */
[----:B0-----:R-:W-:Y:S02]  /*1ec40*/  IMAD.MOV.U32 R10, RZ, RZ, R17 ;  /* 0x000000ffff0a7224 */ /* 0x001fe400078e0011 */
[----:B------:R-:W-:-:S05]  /*1ec50*/  IMAD.MOV.U32 R11, RZ, RZ, R16 ;  /* 0x000000ffff0b7224 */ /* 0x000fca00078e0010 */
[----:B------:R0:W-:Y:S02]  /*1ec60*/  STL.64 [R1+0x2008], R10 ;  /* 0x0020080a01007387 */ /* 0x0001e40000100a00 */
[----:B0-----:R-:W-:Y:S02]  /*1ec70*/  IMAD.MOV.U32 R10, RZ, RZ, R15 ;  /* 0x000000ffff0a7224 */ /* 0x001fe400078e000f */
[----:B------:R-:W-:-:S05]  /*1ec80*/  IMAD.MOV.U32 R11, RZ, RZ, R14 ;  /* 0x000000ffff0b7224 */ /* 0x000fca00078e000e */
[----:B------:R-:W-:Y:S01]  /*1ec90*/  STL.64 [R1+0x2020], R10 ;  /* 0x0020200a01007387 */ /* 0x000fe20000100a00 */
[----:B---3--:R-:W-:Y:S02]  /*1eca0*/  STL.64 [R1+0x1ef0], R22 ;  /* 0x001ef01601007387 */ /* 0x008fe40000100a00 */
[----:B------:R0:W-:Y:S02]  /*1ecb0*/  STL.64 [R1+0x1ee8], R20 ;  /* 0x001ee81401007387 */ /* 0x0001e40000100a00 */
[----:B0-----:R-:W3:Y:S04]  /*1ecc0*/  LDL.64 R20, [R1+0xe0] ;  /* 0x0000e00001147983 */ /* 0x001ee80000100a00 */
[----:B---3--:R0:W-:Y:S04]  /*1ecd0*/  STL.64 [R1+0x1ef8], R20 ;  /* 0x001ef81401007387 */ /* 0x0081e80000100a00 */
[----:B0-----:R-:W3:Y:S01]  /*1ece0*/  LDL.64 R20, [R1+0xb0] ;  /* 0x0000b00001147983 */ /* 0x001ee20000100a00 */
[----:B------:R-:W-:-:S02]  /*1ecf0*/  IMAD.MOV.U32 R11, RZ, RZ, R12 ;  /* 0x000000ffff0b7224 */ /* 0x000fc400078e000c */
[----:B--2---:R-:W-:Y:S01]  /*1ed00*/  IMAD.MOV.U32 R10, RZ, RZ, R13 ;  /* 0x000000ffff0a7224 */ /* 0x004fe200078e000d */
[----:B---3--:R0:W-:Y:S04]  /*1ed10*/  STL.64 [R1+0x1fb8], R20 ;  /* 0x001fb81401007387 */ /* 0x0081e80000100a00 */
[----:B0-----:R-:W2:Y:S01]  /*1ed20*/  LDL.LU R20, [R1+0x2c0] ;  /* 0x0002c00001147983 */ /* 0x001ea20000300800 */
[----:B------:R-:W2:Y:S02]  /*1ed30*/  LDL.LU R21, [R1+0x2c4] ;  /* 0x0002c40001157983 */ /* 0x000ea40000300800 */
[----:B------:R-:W3:Y:S02]  /*1ed40*/  LDL.LU R22, [R1+0x2c8] ;  /* 0x0002c80001167983 */ /* 0x000ee40000300800 */
[----:B------:R-:W3:Y:S01]  /*1ed50*/  LDL.LU R23, [R1+0x2cc] ;  /* 0x0002cc0001177983 */ /* 0x000ee20000300800 */
[----:B------:R-:W2:Y:S01]  /*1ed60*/  LDL.LU R12, [R1+0x240] ;  /* 0x00024000010c7983 */ /* 0x000ea20000300800 */
[----:B------:R-:W4:Y:S02]  /*1ed70*/  LDL.LU R13, [R1+0x244] ;  /* 0x00024400010d7983 */ /* 0x000f240000300800 */
[----:B------:R-:W4:Y:S02]  /*1ed80*/  LDL.LU R14, [R1+0x248] ;  /* 0x00024800010e7983 */ /* 0x000f240000300800 */
[----:B------:R-:W4:Y:S01]  /*1ed90*/  LDL.LU R15, [R1+0x24c] ;  /* 0x00024c00010f7983 */ /* 0x000f220000300800 */
[----:B------:R-:W4:Y:S01]  /*1eda0*/  LDL.LU R16, [R1+0x270] ;  /* 0x0002700001107983 */ /* 0x000f220000300800 */
[----:B------:R-:W4:Y:S02]  /*1edb0*/  LDL.LU R17, [R1+0x274] ;  /* 0x0002740001117983 */ /* 0x000f240000300800 */
[----:B------:R-:W4:Y:S02]  /*1edc0*/  LDL.LU R18, [R1+0x278] ;  /* 0x0002780001127983 */ /* 0x000f240000300800 */
[----:B------:R-:W4:Y:S01]  /*1edd0*/  LDL.LU R19, [R1+0x27c] ;  /* 0x00027c0001137983 */ /* 0x000f220000300800 */
[----:B---3--:R-:W-:Y:S01]  /*1ede0*/  STL.64 [R1+0x1fd0], R22 ;  /* 0x001fd01601007387 */ /* 0x008fe20000100a00 */
[----:B--2---:R0:W-:Y:S03]  /*1edf0*/  STL.64 [R1+0x1fc8], R20 ;  /* 0x001fc81401007387 */ /* 0x0041e60000100a00 */
[----:B0-----:R-:W2:Y:S01]  /*1ee00*/  LDL.LU R20, [R1+0x2a0] ;  /* 0x0002a00001147983 */ /* 0x001ea20000300800 */
[----:B------:R-:W2:Y:S02]  /*1ee10*/  LDL.LU R21, [R1+0x2a4] ;  /* 0x0002a40001157983 */ /* 0x000ea40000300800 */
[----:B------:R-:W3:Y:S02]  /*1ee20*/  LDL.LU R22, [R1+0x2a8] ;  /* 0x0002a80001167983 */ /* 0x000ee40000300800 */
[----:B------:R-:W-:-:S02]  /*1ee30*/  IMAD.MOV.U32 R23, RZ, RZ, R28 ;  /* 0x000000ffff177224 */ /* 0x000fc400078e001c */
[----:B------:R-:W4:Y:S04]  /*1ee40*/  LDL.LU R28, [R1+0x205c] ;  /* 0x00205c00011c7983 */ /* 0x000f280000300800 */
[----:B---3--:R-:W-:Y:S01]  /*1ee50*/  STL.64 [R1+0x1fe8], R22 ;  /* 0x001fe81601007387 */ /* 0x008fe20000100a00 */
[----:B--2---:R0:W-:Y:S03]  /*1ee60*/  STL.64 [R1+0x1fe0], R20 ;  /* 0x001fe01401007387 */ /* 0x0041e60000100a00 */
[----:B0-----:R-:W2:Y:S01]  /*1ee70*/  LDL.LU R20, [R1+0x290] ;  /* 0x0002900001147983 */ /* 0x001ea20000300800 */
[----:B------:R-:W2:Y:S02]  /*1ee80*/  LDL.LU R21, [R1+0x294] ;  /* 0x0002940001157983 */ /* 0x000ea40000300800 */
[----:B------:R-:W3:Y:S02]  /*1ee90*/  LDL.LU R22, [R1+0x298] ;  /* 0x0002980001167983 */ /* 0x000ee40000300800 */
[----:B------:R-:W3:Y:S02]  /*1eea0*/  LDL.LU R23, [R1+0x29c] ;  /* 0x00029c0001177983 */ /* 0x000ee40000300800 */
[----:B---3--:R-:W-:Y:S01]  /*1eeb0*/  STL.64 [R1+0x2000], R22 ;  /* 0x0020001601007387 */ /* 0x008fe20000100a00 */
[----:B--2---:R0:W-:Y:S03]  /*1eec0*/  STL.64 [R1+0x1ff8], R20 ;  /* 0x001ff81401007387 */ /* 0x0041e60000100a00 */
[----:B0-----:R-:W2:Y:S01]  /*1eed0*/  LDL.LU R20, [R1+0x260] ;  /* 0x0002600001147983 */ /* 0x001ea20000300800 */
[----:B------:R-:W2:Y:S02]  /*1eee0*/  LDL.LU R21, [R1+0x264] ;  /* 0x0002640001157983 */ /* 0x000ea40000300800 */
[----:B------:R-:W3:Y:S02]  /*1eef0*/  LDL.LU R22, [R1+0x268] ;  /* 0x0002680001167983 */ /* 0x000ee40000300800 */
[----:B----4-:R-:W-:-:S02]  /*1ef00*/  IMAD.MOV.U32 R23, RZ, RZ, R28 ;  /* 0x000000ffff177224 */ /* 0x010fc400078e001c */
[----:B------:R-:W4:Y:S01]  /*1ef10*/  LDL.LU R28, [R1+0x2058] ;  /* 0x00205800011c7983 */ /* 0x000f220000300800 */
[C---:B------:R-:W-:Y:S03]  /*1ef20*/  HMMA.16816.F32.BF16 R16, R4.reuse, R26, R16 ;  /* 0x0000001a0410723c */ /* 0x040fe60000041810 */
        /* <DEDUP_REMOVED lines=10> */
[----:B------:R-:W2:Y:S02]  /*1efd0*/  LDL.LU R22, [R1+0x238] ;  /* 0x0002380001167983 */ /* 0x000ea40000300800 */
[----:B------:R-:W-:Y:S01]  /*1efe0*/  STL.64 [R1+0x370], R16 ;  /* 0x0003701001007387 */ /* 0x000fe20000100a00 */
[----:B------:R0:W-:Y:S04]  /*1eff0*/  STL.64 [R1+0x378], R18 ;  /* 0x0003781201007387 */ /* 0x0001e80000100a00 */
[----:B0-----:R-:W3:Y:S01]  /*1f000*/  LDL.LU.64 R18, [R1+0x2050] ;  /* 0x0020500001127983 */ /* 0x001ee20000300a00 */
[----:B------:R-:W2:Y:S02]  /*1f010*/  LDL.LU.64 R16, [R1+0x2048] ;  /* 0x0020480001107983 */ /* 0x000ea40000300a00 */
[----:B----4-:R-:W-:Y:S01]  /*1f020*/  IMAD.MOV.U32 R23, RZ, RZ, R28 ;  /* 0x000000ffff177224 */ /* 0x010fe200078e001c */
[----:B---3--:R-:W-:Y:S01]  /*1f030*/  HMMA.16816.F32.BF16 R4, R4, R18, R12 ;  /* 0x000000120404723c */ /* 0x008fe2000004180c */
[----:B------:R-:W2:Y:S01]  /*1f040*/  LDL.LU.64 R14, [R1+0x2040] ;  /* 0x00204000010e7983 */ /* 0x000ea20000300a00 */
[----:B------:R-:W2:Y:S11]  /*1f050*/  LDL.LU.64 R12, [R1+0x2038] ;  /* 0x00203800010c7983 */ /* 0x000eb60000300a00 */
[----:B------:R-:W-:Y:S10]  /*1f060*/  @!UPT UIADD3 URZ, URZ, URZ, URZ ;  /* 0x0000003f3f3ff290 */ /* 0x000ff4000fffe03f */
[----:B------:R-:W-:Y:S01]  /*1f070*/  STL.64 [R1+0x360], R4 ;  /* 0x0003600401007387 */ /* 0x000fe20000100a00 */
[----:B------:R-:W-:Y:S01]  /*1f080*/  STL.64 [R1+0x368], R6 ;  /* 0x0003680601007387 */ /* 0x000fe20000100a00 */
[C---:B--2---:R-:W-:Y:S02]  /*1f090*/  HMMA.16816.F32.BF16 R8, R12.reuse, R10, R20 ;  /* 0x0000000a0c08723c */ /* 0x044fe40000041814 */
[----:B------:R-:W2:Y:S01]  /*1f0a0*/  LDL.LU.64 R22, [R1+0x2030] ;  /* 0x0020300001167983 */ /* 0x000ea20000300a00 */
[----:B------:R-:W2:Y:S11]  /*1f0b0*/  LDL.LU.64 R20, [R1+0x2028] ;  /* 0x0020280001147983 */ /* 0x000eb60000300a00 */
[----:B------:R-:W-:Y:S09]  /*1f0c0*/  @!UPT UIADD3 URZ, URZ, URZ, URZ ;  /* 0x0000003f3f3ff290 */ /* 0x000ff2000fffe03f */
[----:B------:R-:W-:Y:S01]  /*1f0d0*/  STL.64 [R1+0x350], R8 ;  /* 0x0003500801007387 */ /* 0x000fe20000100a00 */
[----:B------:R0:W-:Y:S03]  /*1f0e0*/  STL.64 [R1+0x358], R10 ;  /* 0x0003580a01007387 */ /* 0x0001e60000100a00 */
[----:B0-----:R-:W2:Y:S02]  /*1f0f0*/  LDL.LU.64 R10, [R1+0x2020] ;  /* 0x00202000010a7983 */ /* 0x001ea40000300a00 */
        /* <DEDUP_REMOVED lines=29> */
[----:B------:R-:W2:Y:S11]  /*1f2d0*/  LDL.LU.64 R20, [R1+0x1fb8] ;  /* 0x001fb80001147983 */ /* 0x000eb60000300a00 */
[----:B------:R-:W-:Y:S10]  /*1f2e0*/  @!UPT UIADD3 URZ, URZ, URZ, URZ ;  /* 0x0000003f3f3ff290 */ /* 0x000ff4000fffe03f */
[----:B------:R-:W-:Y:S01]  /*1f2f0*/  STL.64 [R1+0x240], R8 ;  /* 0x0002400801007387 */ /* 0x000fe20000100a00 */
[----:B------:R0:W-:Y:S03]  /*1f300*/  STL.64 [R1+0x248], R10 ;  /* 0x0002480a01007387 */ /* 0x0001e60000100a00 */
[----:B0-----:R-:W3:Y:S01]  /*1f310*/  LDL.LU.64 R10, [R1+0x1fb0] ;  /* 0x001fb000010a7983 */ /* 0x001ee20000300a00 */
[----:B------:R-:W3:Y:S02]  /*1f320*/  LDL.LU.64 R8, [R1+0x1fa8] ;  /* 0x001fa80001087983 */ /* 0x000ee40000300a00 */
[----:B---3--:R-:W-:Y:S01]  /*1f330*/  HMMA.16816.F32.BF16 R24, R12, R26, R8 ;  /* 0x0000001a0c18723c */ /* 0x008fe20000041808 */
[----:B------:R-:W3:Y:S01]  /*1f340*/  LDL.LU.64 R10, [R1+0x1fa0] ;  /* 0x001fa000010a7983 */ /* 0x000ee20000300a00 */
[----:B------:R-:W3:Y:S11]  /*1f350*/  LDL.LU.64 R8, [R1+0x1f98] ;  /* 0x001f980001087983 */ /* 0x000ef60000300a00 */
[----:B------:R-:W-:Y:S10]  /*1f360*/  @!UPT UIADD3 URZ, URZ, URZ, URZ ;  /* 0x0000003f3f3ff290 */ /* 0x000ff4000fffe03f */
[----:B------:R-:W-:Y:S01]  /*1f370*/  STL.64 [R1+0x230], R24 ;  /* 0x0002301801007387 */ /* 0x000fe20000100a00 */
[----:B------:R0:W-:Y:S02]  /*1f380*/  STL [R1+0x238], R26 ;  /* 0x0002381a01007387 */ /* 0x0001e40000100800 */
[----:B------:R-:W-:Y:S02]  /*1f390*/  IMAD.MOV.U32 R28, RZ, RZ, R27 ;  /* 0x000000ffff1c7224 */ /* 0x000fe400078e001b */
[----:B0-----:R-:W4:Y:S01]  /*1f3a0*/  LDL.LU.64 R26, [R1+0x1f90] ;  /* 0x001f9000011a7983 */ /* 0x001f220000300a00 */
[----:B------:R-:W4:Y:S02]  /*1f3b0*/  LDL.LU.64 R24, [R1+0x1f88] ;  /* 0x001f880001187983 */ /* 0x000f240000300a00 */
[----:B------:R-:W-:Y:S02]  /*1f3c0*/  STL [R1+0x1d58], R28 ;  /* 0x001d581c01007387 */ /* 0x000fe40000100800 */
[----:B------:R-:W-:-:S02]  /*1f3d0*/  IMAD.MOV.U32 R4, RZ, RZ, R17 ;  /* 0x000000ffff047224 */ /* 0x000fc400078e0011 */
[----:B------:R-:W-:Y:S01]  /*1f3e0*/  IMAD.MOV.U32 R5, RZ, RZ, R16 ;  /* 0x000000ffff057224 */ /* 0x000fe200078e0010 */
[----:B----4-:R-:W-:Y:S01]  /*1f3f0*/  HMMA.16816.F32.BF16 R12, R12, R18, R24 ;  /* 0x000000120c0c723c */ /* 0x010fe20000041818 */
[----:B------:R-:W4:Y:S01]  /*1f400*/  LDL.LU.64 R26, [R1+0x1f80] ;  /* 0x001f8000011a7983 */ /* 0x000f220000300a00 */
[----:B------:R-:W4:Y:S02]  /*1f410*/  LDL.LU.64 R24, [R1+0x1f78] ;  /* 0x001f780001187983 */ /* 0x000f240000300a00 */
[----:B------:R-:W4:Y:S02]  /*1f420*/  LDL.LU.64 R18, [R1+0x1f70] ;  /* 0x001f700001127983 */ /* 0x000f240000300a00 */
[----:B------:R-:W4:Y:S11]  /*1f430*/  LDL.LU.64 R16, [R1+0x1f68] ;  /* 0x001f680001107983 */ /* 0x000f360000300a00 */
[----:B------:R-:W-:Y:S06]  /*1f440*/  @!UPT UIADD3 URZ, URZ, URZ, URZ ;  /* 0x0000003f3f3ff290 */ /* 0x000fec000fffe03f */
[----:B------:R0:W-:Y:S01]  /*1f450*/  STL.64 [R1+0x210], R12 ;  /* 0x0002100c01007387 */ /* 0x0001e20000100a00 */
[----:B------:R-:W-:Y:S03]  /*1f460*/  STL.64 [R1+0x218], R14 ;  /* 0x0002180e01007387 */ /* 0x000fe60000100a00 */
[----:B0-----:R-:W2:Y:S01]  /*1f470*/  LDL.LU.64 R12, [R1+0xc0] ;  /* 0x0000c000010c7983 */ /* 0x001ea20000300a00 */
[C---:B----4-:R-:W-:Y:S11]  /*1f480*/  HMMA.16816.F32.BF16 R24, R16.reuse, R4, R24 ;  /* 0x000000041018723c */ /* 0x050ff60000041818 */
[----:B------:R-:W-:Y:S11]  /*1f490*/  @!UPT UIADD3 URZ, URZ, URZ, URZ ;  /* 0x0000003f3f3ff290 */ /* 0x000ff6000fffe03f */
[----:B------:R-:W-:Y:S01]  /*1f4a0*/  @!UPT UIADD3 URZ, URZ, URZ, URZ ;  /* 0x0000003f3f3ff290 */ /* 0x000fe2000fffe03f */
[----:B------:R0:W-:Y:S01]  /*1f4b0*/  STL.64 [R1+0x220], R24 ;  /* 0x0002201801007387 */ /* 0x0001e20000100a00 */
[----:B------:R-:W-:Y:S03]  /*1f4c0*/  STL.64 [R1+0x228], R26 ;  /* 0x0002281a01007387 */ /* 0x000fe60000100a00 */
[----:B0-----:R-:W3:Y:S02]  /*1f4d0*/  LDL.LU.64 R24, [R1+0x1f60] ;  /* 0x001f600001187983 */ /* 0x001ee40000300a00 */
[C---:B---3--:R-:W-:Y:S01]  /*1f4e0*/  HMMA.16816.F32.BF16 R8, R16.reuse, R24, R8 ;  /* 0x000000181008723c */ /* 0x048fe20000041808 */
[----:B------:R-:W-:Y:S02]  /*1f4f0*/  IMAD.MOV.U32 R29, RZ, RZ, R24 ;  /* 0x000000ffff1d7224 */ /* 0x000fe400078e0018 */
[----:B------:R-:W-:Y:S11]  /*1f500*/  IMAD.MOV.U32 R28, RZ, RZ, R25 ;  /* 0x000000ffff1c7224 */ /* 0x000ff600078e0019 */
[----:B------:R-:W-:Y:S09]  /*1f510*/  @!UPT UIADD3 URZ, URZ, URZ, URZ ;  /* 0x0000003f3f3ff290 */ /* 0x000ff2000fffe03f */
[----:B------:R-:W-:Y:S01]  /*1f520*/  STL.64 [R1+0x2a0], R8 ;  /* 0x0002a00801007387 */ /* 0x000fe20000100a00 */
[----:B------:R0:W-:Y:S03]  /*1f530*/  STL.64 [R1+0x2a8], R10 ;  /* 0x0002a80a01007387 */ /* 0x0001e60000100a00 */
[----:B0-----:R-:W3:Y:S01]  /*1f540*/  LDL.LU.64 R10, [R1+0x1f58] ;  /* 0x001f5800010a7983 */ /* 0x001ee20000300a00 */
[----:B------:R-:W3:Y:S02]  /*1f550*/  LDL.LU.64 R8, [R1+0x1f50] ;  /* 0x001f500001087983 */ /* 0x000ee40000300a00 */
[----:B------:R-:W3:Y:S02]  /*1f560*/  LDL.LU.64 R24, [R1+0x1f48] ;  /* 0x001f480001187983 */ /* 0x000ee40000300a00 */
[C---:B---3--:R-:W-:Y:S01]  /*1f570*/  HMMA.16816.F32.BF16 R24, R16.reuse, R24, R8 ;  /* 0x000000181018723c */ /* 0x048fe20000041808 */
[----:B------:R-:W3:Y:S01]  /*1f580*/  LDL.LU.64 R10, [R1+0x1f40] ;  /* 0x001f4000010a7983 */ /* 0x000ee20000300a00 */
[----:B------:R-:W3:Y:S11]  /*1f590*/  LDL.LU.64 R8, [R1+0x1f38] ;  /* 0x001f380001087983 */ /* 0x000ef60000300a00 */
[----:B------:R-:W-:Y:S10]  /*1f5a0*/  @!UPT UIADD3 URZ, URZ, URZ, URZ ;  /* 0x0000003f3f3ff290 */ /* 0x000ff4000fffe03f */
[----:B------:R-:W-:Y:S01]  /*1f5b0*/  STL.64 [R1+0x2c0], R24 ;  /* 0x0002c01801007387 */ /* 0x000fe20000100a00 */
[----:B------:R0:W-:Y:S03]  /*1f5c0*/  STL.64 [R1+0x2c8], R26 ;  /* 0x0002c81a01007387 */ /* 0x0001e60000100a00 */
[----:B0-----:R-:W4:Y:S01]  /*1f5d0*/  LDL.LU.64 R26, [R1+0x1f30] ;  /* 0x001f3000011a7983 */ /* 0x001f220000300a00 */
[----:B------:R-:W3:Y:S02]  /*1f5e0*/  LDL.LU.64 R24, [R1+0x1f28] ;  /* 0x001f280001187983 */ /* 0x000ee40000300a00 */
[C---:B---3--:R-:W-:Y:S11]  /*1f5f0*/  HMMA.16816.F32.BF16 R8, R16.reuse, R24, R8 ;  /* 0x000000181008723c */ /* 0x048ff60000041808 */
[----:B------:R-:W-:Y:S11]  /*1f600*/  @!UPT UIADD3 URZ, URZ, URZ, URZ ;  /* 0x0000003f3f3ff290 */ /* 0x000ff6000fffe03f */
[----:B------:R-:W-:Y:S01]  /*1f610*/  @!UPT UIADD3 URZ, URZ, URZ, URZ ;  /* 0x0000003f3f3ff290 */ /* 0x000fe2000fffe03f */
[----:B------:R-:W-:Y:S01]  /*1f620*/  STL.64 [R1+0x2d0], R8 ;  /* 0x0002d00801007387 */ /* 0x000fe20000100a00 */
[----:B------:R0:W-:Y:S03]  /*1f630*/  STL.64 [R1+0x2d8], R10 ;  /* 0x0002d80a01007387 */ /* 0x0001e60000100a00 */
[----:B0-----:R-:W2:Y:S01]  /*1f640*/  LDL.LU.64 R10, [R1+0x1f20] ;  /* 0x001f2000010a7983 */ /* 0x001ea20000300a00 */
[----:B------:R-:W2:Y:S02]  /*1f650*/  LDL.LU.64 R8, [R1+0x1f18] ;  /* 0x001f180001087983 */ /* 0x000ea40000300a00 */
[----:B------:R-:W-:Y:S01]  /*1f660*/  STL.64 [R1+0x1ec0], R24 ;  /* 0x001ec01801007387 */ /* 0x000fe20000100a00 */
[C---:B--2---:R-:W-:Y:S11]  /*1f670*/  HMMA.16816.F32.BF16 R8, R16.reuse, R12, R8 ;  /* 0x0000000c1008723c */ /* 0x044ff60000041808 */
[----:B------:R-:W-:Y:S11]  /*1f680*/  @!UPT UIADD3 URZ, URZ, URZ, URZ ;  /* 0x0000003f3f3ff290 */ /* 0x000ff6000fffe03f */
[----:B------:R-:W-:Y:S01]  /*1f690*/  @!UPT UIADD3 URZ, URZ, URZ, URZ ;  /* 0x0000003f3f3ff290 */ /* 0x000fe2000fffe03f */
[----:B------:R-:W-:Y:S01]  /*1f6a0*/  STL.64 [R1+0x2f0], R8 ;  /* 0x0002f00801007387 */ /* 0x000fe20000100a00 */
[----:B------:R0:W-:Y:S03]  /*1f6b0*/  STL.64 [R1+0x2f8], R10 ;  /* 0x0002f80a01007387 */ /* 0x0001e60000100a00 */
[----:B0-----:R-:W2:Y:S01]  /*1f6c0*/  LDL.LU.64 R10, [R1+0x1f10] ;  /* 0x001f1000010a7983 */ /* 0x001ea20000300a00 */
[----:B------:R-:W2:Y:S02]  /*1f6d0*/  LDL.LU.64 R8, [R1+0x1f08] ;  /* 0x001f080001087983 */ /* 0x000ea40000300a00 */
[----:B------:R0:W-:Y:S02]  /*1f6e0*/  STL.64 [R1+0x1e98], R12 ;  /* 0x001e980c01007387 */ /* 0x0001e40000100a00 */
[----:B0-----:R-:W3:Y:S01]  /*1f6f0*/  LDL.LU R12, [R1+0x2b0] ;  /* 0x0002b000010c7983 */ /* 0x001ee20000300800 */
[----:B------:R-:W3:Y:S02]  /*1f700*/  LDL.LU R13, [R1+0x2b4] ;  /* 0x0002b400010d7983 */ /* 0x000ee40000300800 */
[----:B------:R-:W3:Y:S02]  /*1f710*/  LDL.LU R14, [R1+0x2b8] ;  /* 0x0002b800010e7983 */ /* 0x000ee40000300800 */
[----:B------:R-:W3:Y:S01]  /*1f720*/  LDL.LU R15, [R1+0x2bc] ;  /* 0x0002bc00010f7983 */ /* 0x000ee20000300800 */
[C---:B--2---:R-:W-:Y:S11]  /*1f730*/  HMMA.16816.F32.BF16 R8, R16.reuse, R20, R8 ;  /* 0x000000141008723c */ /* 0x044ff60000041808 */
[----:B------:R-:W-:Y:S11]  /*1f740*/  @!UPT UIADD3 URZ, URZ, URZ, URZ ;  /* 0x0000003f3f3ff290 */ /* 0x000ff6000fffe03f */
[----:B------:R-:W-:Y:S01]  /*1f750*/  @!UPT UIADD3 URZ, URZ, URZ, URZ ;  /* 0x0000003f3f3ff290 */ /* 0x000fe2000fffe03f */
[----:B------:R0:W-:Y:S01]  /*1f760*/  STL.64 [R1+0x300], R8 ;  /* 0x0003000801007387 */ /* 0x0001e20000100a00 */
[----:B------:R1:W-:Y:S03]  /*1f770*/  STL.64 [R1+0x308], R10 ;  /* 0x0003080a01007387 */ /* 0x0003e60000100a00 */
[----:B0-----:R-:W2:Y:S01]  /*1f780*/  LDL.LU.64 R8, [R1+0x1f00] ;  /* 0x001f000001087983 */ /* 0x001ea20000300a00 */
[----:B-1----:R-:W-:Y:S02]  /*1f790*/  IMAD.MOV.U32 R11, RZ, RZ, R20 ;  /* 0x000000ffff0b7224 */ /* 0x002fe400078e0014 */
[----:B------:R-:W-:Y:S02]  /*1f7a0*/  IMAD.MOV.U32 R10, RZ, RZ, R21 ;  /* 0x000000ffff0a7224 */ /* 0x000fe400078e0015 */
[----:B------:R-:W3:Y:S02]  /*1f7b0*/  LDL.LU.64 R20, [R1+0x1ef8] ;  /* 0x001ef80001147983 */ /* 0x000ee40000300a00 */
[C---:B---3--:R-:W-:Y:S11]  /*1f7c0*/  HMMA.16816.F32.BF16 R12, R16.reuse, R20, R12 ;  /* 0x00000014100c723c */ /* 0x048ff6000004180c */
[----:B------:R-:W-:Y:S11]  /*1f7d0*/  @!UPT UIADD3 URZ, URZ, URZ, URZ ;  /* 0x0000003f3f3ff290 */ /* 0x000ff6000fffe03f */
[----:B------:R-:W-:Y:S01]  /*1f7e0*/  @!UPT UIADD3 URZ, URZ, URZ, URZ ;  /* 0x0000003f3f3ff290 */ /* 0x000fe2000fffe03f */
[----:B------:R0:W-:Y:S01]  /*1f7f0*/  STL.64 [R1+0x2e0], R12 ;  /* 0x0002e00c01007387 */ /* 0x0001e20000100a00 */
[----:B------:R-:W-:Y:S02]  /*1f800*/  STL.64 [R1+0x2e8], R14 ;  /* 0x0002e80e01007387 */ /* 0x000fe40000100a00 */
[----:B------:R-:W2:Y:S02]  /*1f810*/  LDL.LU.64 R22, [R1+0x1ef0] ;  /* 0x001ef00001167983 */ /* 0x000ea40000300a00 */
[----:B0-----:R-:W-:Y:S02]  /*1f820*/  IMAD.MOV.U32 R13, RZ, RZ, R20 ;  /* 0x000000ffff0d7224 */ /* 0x001fe400078e0014 */
[----:B------:R-:W-:Y:S02]  /*1f830*/  IMAD.MOV.U32 R12, RZ, RZ, R21 ;  /* 0x000000ffff0c7224 */ /* 0x000fe400078e0015 */
[----:B------:R-:W2:Y:S02]  /*1f840*/  LDL.LU.64 R20, [R1+0x1ee8] ;  /* 0x001ee80001147983 */ /* 0x000ea40000300a00 */
[----:B--2---:R-:W-:Y:S02]  /*1f850*/  HMMA.16816.F32.BF16 R16, R16, R8, R20 ;  /* 0x000000081010723c */ /* 0x004fe40000041814 */
[----:B------:R-:W2:Y:S01]  /*1f860*/  LDL.LU.64 R22, [R1+0x1ee0] ;  /* 0x001ee00001167983 */ /* 0x000ea20000300a00 */
[----:B------:R-:W2:Y:S11]  /*1f870*/  LDL.LU.64 R20, [R1+0x1ed8] ;  /* 0x001ed80001147983 */ /* 0x000eb60000300a00 */
[----:B------:R-:W-:Y:S09]  /*1f880*/  @!UPT UIADD3 URZ, URZ, URZ, URZ ;  /* 0x0000003f3f3ff290 */ /* 0x000ff2000fffe03f */
[----:B------:R0:W-:Y:S01]  /*1f890*/  STL.64 [R1+0x2b0], R16 ;  /* 0x0002b01001007387 */ /* 0x0001e20000100a00 */
[----:B------:R1:W-:Y:S03]  /*1f8a0*/  STL.64 [R1+0x2b8], R18 ;  /* 0x0002b81201007387 */ /* 0x0003e60000100a00 */
[----:B0-----:R-:W2:Y:S01]  /*1f8b0*/  LDL.LU R16, [R1+0x1a0] ;  /* 0x0001a00001107983 */ /* 0x001ea20000300800 */
[----:B------:R-:W2:Y:S02]  /*1f8c0*/  LDL.LU R17, [R1+0x1a4] ;  /* 0x0001a40001117983 */ /* 0x000ea40000300800 */
[----:B-1----:R-:W2:Y:S02]  /*1f8d0*/  LDL.LU R18, [R1+0x1a8] ;  /* 0x0001a80001127983 */ /* 0x002ea40000300800 */
[----:B------:R-:W-:Y:S01]  /*1f8e0*/  IMAD.MOV.U32 R19, RZ, RZ, R3 ;  /* 0x000000ffff137224 */ /* 0x000fe200078e0003 */
[----:B------:R-:W-:Y:S06]  /*1f8f0*/  STL.64 [R1+0x1e60], R8 ;  /* 0x001e600801007387 */ /* 0x000fec0000100a00 */
[----:B--2---:R-:W-:Y:S11]  /*1f900*/  HMMA.16816.F32.BF16 R4, R20, R4, R16 ;  /* 0x000000041404723c */ /* 0x004ff60000041810 */
[----:B------:R-:W-:Y:S11]  /*1f910*/  @!UPT UIADD3 URZ, URZ, URZ, URZ ;  /* 0x0000003f3f3ff290 */ /* 0x000ff6000fffe03f */
[----:B------:R-:W-:Y:S01]  /*1f920*/  @!UPT UIADD3 URZ, URZ, URZ, URZ ;  /* 0x0000003f3f3ff290 */ /* 0x000fe2000fffe03f */
[----:B------:R-:W-:Y:S01]  /*1f930*/  STL.64 [R1+0x290], R4 ;  /* 0x0002900401007387 */ /* 0x000fe20000100a00 */
[----:B------:R0:W-:Y:S02]  /*1f940*/  STL [R1+0x298], R6 ;  /* 0x0002980601007387 */ /* 0x0001e40000100800 */
[----:B------:R-:W-:Y:S02]  /*1f950*/  IMAD.MOV.U32 R3, RZ, RZ, R7 ;  /* 0x000000ffff037224 */ /* 0x000fe400078e0007 */
[----:B----4-:R-:W-:Y:S02]  /*1f960*/  IMAD.MOV.U32 R7, RZ, RZ, R27 ;  /* 0x000000ffff077224 */ /* 0x010fe400078e001b */
[----:B0-----:R-:W-:Y:S01]  /*1f970*/  IMAD.MOV.U32 R6, RZ, RZ, R26 ;  /* 0x000000ffff067224 */ /* 0x001fe200078e001a */
[----:B------:R-:W2:Y:S01]  /*1f980*/  LDL.LU R4, [R1+0x170] ;  /* 0x0001700001047983 */ /* 0x000ea20000300800 */
[----:B------:R-:W2:Y:S02]  /*1f990*/  LDL.LU R5, [R1+0x174] ;  /* 0x0001740001057983 */ /* 0x000ea40000300800 */
[----:B------:R-:W3:Y:S02]  /*1f9a0*/  LDL.LU R26, [R1+0x1ed0] ;  /* 0x001ed000011a7983 */ /* 0x000ee40000300800 */
[----:B------:R-:W4:Y:S01]  /*1f9b0*/  LDL.LU R27, [R1+0x1ecc] ;  /* 0x001ecc00011b7983 */ /* 0x000f220000300800 */
[----:B------:R-:W2:Y:S01]  /*1f9c0*/  LDL.LU R16, [R1+0xf0] ;  /* 0x0000f00001107983 */ /* 0x000ea20000300800 */
[----:B------:R-:W2:Y:S02]  /*1f9d0*/  LDL.LU R17, [R1+0xf4] ;  /* 0x0000f40001117983 */ /* 0x000ea40000300800 */
[----:B------:R-:W2:Y:S02]  /*1f9e0*/  LDL.LU R18, [R1+0xf8] ;  /* 0x0000f80001127983 */ /* 0x000ea40000300800 */
[----:B------:R-:W2:Y:S02]  /*1f9f0*/  LDL.LU R19, [R1+0xfc] ;  /* 0x0000fc0001137983 */ /* 0x000ea40000300800 */
[----:B------:R-:W-:-:S02]  /*1fa00*/  IMAD.MOV.U32 R8, RZ, RZ, R13 ;  /* 0x000000ffff087224 */ /* 0x000fc400078e000d */
[----:B------:R-:W-:-:S05]  /*1fa10*/  IMAD.MOV.U32 R9, RZ, RZ, R12 ;  /* 0x000000ffff097224 */ /* 0x000fca00078e000c */
[----:B------:R-:W-:Y:S04]  /*1fa20*/  STL.64 [R1+0x1e78], R8 ;  /* 0x001e780801007387 */ /* 0x000fe80000100a00 */
[----:B--2---:R-:W-:Y:S01]  /*1fa30*/  STL.64 [R1+0x1e58], R18 ;  /* 0x001e581201007387 */ /* 0x004fe20000100a00 */
[----:B------:R0:W-:Y:S03]  /*1fa40*/  STL.64 [R1+0x1e50], R16 ;  /* 0x001e501001007387 */ /* 0x0001e60000100a00 */
[----:B0-----:R-:W2:Y:S01]  /*1fa50*/  LDL.LU R16, [R1+0x110] ;  /* 0x0001100001107983 */ /* 0x001ea20000300800 */
[----:B------:R-:W2:Y:S02]  /*1fa60*/  LDL.LU R17, [R1+0x114] ;  /* 0x0001140001117983 */ /* 0x000ea40000300800 */
[----:B------:R-:W2:Y:S02]  /*1fa70*/  LDL.LU R12, [R1+0x150] ;  /* 0x00015000010c7983 */ /* 0x000ea40000300800 */
[----:B------:R-:W2:Y:S01]  /*1fa80*/  LDL.LU R13, [R1+0x154] ;  /* 0x00015400010d7983 */ /* 0x000ea20000300800 */
[----:B------:R-:W2:Y:S01]  /*1fa90*/  LDL.LU R14, [R1+0x158] ;  /* 0x00015800010e7983 */ /* 0x000ea20000300800 */
[----:B------:R-:W2:Y:S02]  /*1faa0*/  LDL.LU R15, [R1+0x15c] ;  /* 0x00015c00010f7983 */ /* 0x000ea40000300800 */
[----:B------:R-:W2:Y:S02]  /*1fab0*/  LDL.LU R24, [R1+0x190] ;  /* 0x0001900001187983 */ /* 0x000ea40000300800 */
[----:B---3--:R-:W-:Y:S01]  /*1fac0*/  IMAD.MOV.U32 R19, RZ, RZ, R26 ;  /* 0x000000ffff137224 */ /* 0x008fe200078e001a */
[----:B------:R-:W3:Y:S01]  /*1fad0*/  LDL.LU R25, [R1+0x194] ;  /* 0x0001940001197983 */ /* 0x000ee20000300800 */
[----:B----4-:R-:W-:-:S02]  /*1fae0*/  IMAD.MOV.U32 R18, RZ, RZ, R27 ;  /* 0x000000ffff127224 */ /* 0x010fc400078e001b */
[----:B------:R-:W3:Y:S02]  /*1faf0*/  LDL.LU R26, [R1+0x198] ;  /* 0x00019800011a7983 */ /* 0x000ee40000300800 */
[----:B------:R-:W3:Y:S01]  /*1fb00*/  LDL.LU R27, [R1+0x19c] ;  /* 0x00019c00011b7983 */ /* 0x000ee20000300800 */
[----:B--2---:R-:W-:Y:S01]  /*1fb10*/  STL.64 [R1+0x1ea8], R14 ;  /* 0x001ea80e01007387 */ /* 0x004fe20000100a00 */
[----:B------:R0:W-:Y:S03]  /*1fb20*/  STL.64 [R1+0x1ea0], R12 ;  /* 0x001ea00c01007387 */ /* 0x0001e60000100a00 */
[----:B0-----:R-:W2:Y:S01]  /*1fb30*/  LDL.LU R12, [R1+0x180] ;  /* 0x00018000010c7983 */ /* 0x001ea20000300800 */
[----:B------:R-:W2:Y:S02]  /*1fb40*/  LDL.LU R13, [R1+0x184] ;  /* 0x00018400010d7983 */ /* 0x000ea40000300800 */
[----:B------:R-:W4:Y:S02]  /*1fb50*/  LDL.LU R14, [R1+0x188] ;  /* 0x00018800010e7983 */ /* 0x000f240000300800 */
[----:B------:R-:W4:Y:S02]  /*1fb60*/  LDL.LU R15, [R1+0x18c] ;  /* 0x00018c00010f7983 */ /* 0x000f240000300800 */
[----:B------:R-:W-:-:S02]  /*1fb70*/  IMAD.MOV.U32 R8, RZ, RZ, R11 ;  /* 0x000000ffff087224 */ /* 0x000fc400078e000b */
[----:B------:R-:W-:Y:S01]  /*1fb80*/  IMAD.MOV.U32 R9, RZ, RZ, R10 ;  /* 0x000000ffff097224 */ /* 0x000fe200078e000a */
[----:B----4-:R-:W-:Y:S01]  /*1fb90*/  STL.64 [R1+0x1eb8], R14 ;  /* 0x001eb80e01007387 */ /* 0x010fe20000100a00 */
[----:B--2---:R0:W-:Y:S02]  /*1fba0*/  STL.64 [R1+0x1eb0], R12 ;  /* 0x001eb00c01007387 */ /* 0x0041e40000100a00 */
[----:B0-----:R-:W-:Y:S02]  /*1fbb0*/  IMAD.MOV.U32 R12, RZ, RZ, R29 ;  /* 0x000000ffff0c7224 */ /* 0x001fe400078e001d */
[----:B------:R-:W2:Y:S01]  /*1fbc0*/  LDL.LU R29, [R1+0x1ec8] ;  /* 0x001ec800011d7983 */ /* 0x000ea20000300800 */
[----:B------:R0:W-:Y:S03]  /*1fbd0*/  STL.64 [R1+0x1e90], R8 ;  /* 0x001e900801007387 */ /* 0x0001e60000100a00 */
[----:B0-----:R-:W4:Y:S01]  /*1fbe0*/  LDL.LU R8, [R1+0x140] ;  /* 0x0001400001087983 */ /* 0x001f220000300800 */
[----:B------:R-:W4:Y:S02]  /*1fbf0*/  LDL.LU R9, [R1+0x144] ;  /* 0x0001440001097983 */ /* 0x000f240000300800 */
[----:B------:R-:W4:Y:S02]  /*1fc00*/  LDL.LU R10, [R1+0x148] ;  /* 0x00014800010a7983 */ /* 0x000f240000300800 */
[----:B------:R-:W4:Y:S01]  /*1fc10*/  LDL.LU R11, [R1+0x14c] ;  /* 0x00014c00010b7983 */ /* 0x000f220000300800 */
[----:B------:R-:W-:Y:S01]  /*1fc20*/  STL.64 [R1+0x1e70], R18 ;  /* 0x001e701201007387 */ /* 0x000fe20000100a00 */
[----:B------:R0:W-:Y:S03]  /*1fc30*/  STL.64 [R1+0x1e68], R16 ;  /* 0x001e681001007387 */ /* 0x0001e60000100a00 */
[----:B0-----:R-:W2:Y:S01]  /*1fc40*/  LDL.LU R16, [R1+0x120] ;  /* 0x0001200001107983 */ /* 0x001ea20000300800 */
[----:B------:R-:W2:Y:S02]  /*1fc50*/  LDL.LU R17, [R1+0x124] ;  /* 0x0001240001117983 */ /* 0x000ea40000300800 */
[----:B------:R-:W2:Y:S02]  /*1fc60*/  LDL.LU R18, [R1+0x128] ;  /* 0x0001280001127983 */ /* 0x000ea40000300800 */
[----:B------:R-:W2:Y:S02]  /*1fc70*/  LDL.LU R19, [R1+0x12c] ;  /* 0x00012c0001137983 */ /* 0x000ea40000300800 */
[----:B------:R-:W-:-:S07]  /*1fc80*/  IMAD.MOV.U32 R13, RZ, RZ, R28 ;  /* 0x000000ffff0d7224 */ /* 0x000fce00078e001c */
[C---:B---3--:R-:W-:Y:S11]  /*1fc90*/  HMMA.16816.F32.BF16 R12, R20.reuse, R12, R24 ;  /* 0x0000000c140c723c */ /* 0x048ff60000041818 */
[----:B------:R-:W-:Y:S11]  /*1fca0*/  @!UPT UIADD3 URZ, URZ, URZ, URZ ;  /* 0x0000003f3f3ff290 */ /* 0x000ff6000fffe03f */
[----:B------:R-:W-:Y:S02]  /*1fcb0*/  @!UPT UIADD3 URZ, URZ, URZ, URZ ;  /* 0x0000003f3f3ff290 */ /* 0x000fe4000fffe03f */
[----:B------:R-:W-:Y:S02]  /*1fcc0*/  IMAD.MOV.U32 R27, RZ, RZ, R14 ;  /* 0x000000ffff1b7224 */ /* 0x000fe400078e000e */
[----:B------:R-:W-:Y:S01]  /*1fcd0*/  IMAD.MOV.U32 R26, RZ, RZ, R13 ;  /* 0x000000ffff1a7224 */ /* 0x000fe200078e000d */
[----:B--2---:R-:W-:Y:S01]  /*1fce0*/  STL.64 [R1+0x1e88], R18 ;  /* 0x001e881201007387 */ /* 0x004fe20000100a00 */
[----:B------:R0:W-:Y:S03]  /*1fcf0*/  STL.64 [R1+0x1e80], R16 ;  /* 0x001e801001007387 */ /* 0x0001e60000100a00 */
[----:B0-----:R-:W2:Y:S01]  /*1fd00*/  LDL.LU R16, [R1+0x130] ;  /* 0x0001300001107983 */ /* 0x001ea20000300800 */
[----:B------:R-:W2:Y:S02]  /*1fd10*/  LDL.LU R17, [R1+0x134] ;  /* 0x0001340001117983 */ /* 0x000ea40000300800 */
[----:B------:R-:W2:Y:S02]  /*1fd20*/  LDL.LU R18, [R1+0x138] ;  /* 0x0001380001127983 */ /* 0x000ea40000300800 */
[----:B------:R-:W2:Y:S01]  /*1fd30*/  LDL.LU R19, [R1+0x13c] ;  /* 0x00013c0001137983 */ /* 0x000ea20000300800 */
[----:B------:R-:W-:Y:S01]  /*1fd40*/  STL.64 [R1+0x1e10], R6 ;  /* 0x001e100601007387 */ /* 0x000fe20000100a00 */
[----:B------:R0:W-:Y:S03]  /*1fd50*/  STL.64 [R1+0x1e08], R4 ;  /* 0x001e080401007387 */ /* 0x0001e60000100a00 */
[----:B0-----:R-:W3:Y:S01]  /*1fd60*/  LDL.LU.64 R4, [R1] ;  /* 0x0000000001047983 */ /* 0x001ee20000300a00 */
[----:B------:R-:W-:Y:S02]  /*1fd70*/  STL [R1+0x1d5c], R3 ;  /* 0x001d5c0301007387 */ /* 0x000fe40000100800 */
[----:B------:R-:W2:Y:S02]  /*1fd80*/  LDL.LU.64 R24, [R1+0x1ec0] ;  /* 0x001ec00001187983 */ /* 0x000ea40000300a00 */
[----:B------:R-:W-:Y:S01]  /*1fd90*/  STL [R1+0x200], R12 ;  /* 0x0002000c01007387 */ /* 0x000fe20000100800 */
[----:B------:R0:W-:Y:S04]  /*1fda0*/  STL [R1+0x20c], R15 ;  /* 0x00020c0f01007387 */ /* 0x0001e80000100800 */
[----:B0-----:R-:W3:Y:S01]  /*1fdb0*/  LDL.LU.64 R14, [R1+0x1eb8] ;  /* 0x001eb800010e7983 */ /* 0x001ee20000300a00 */
        /* <DEDUP_REMOVED lines=8> */
[----:B------:R0:W-:Y:S02]  /*1fe40*/  STL.64 [R1+0x1e20], R4 ;  /* 0x001e200401007387 */ /* 0x0001e40000100a00 */
[----:B0-----:R-:W3:Y:S01]  /*1fe50*/  LDL.LU.64 R4, [R1+0x10] ;  /* 0x0000100001047983 */ /* 0x001ee20000300a00 */
[C---:B--2---:R-:W-:Y:S03]  /*1fe60*/  HMMA.16816.F32.BF16 R12, R20.reuse, R24, R12 ;  /* 0x00000018140c723c */ /* 0x044fe6000004180c */
[----:B---3--:R0:W-:Y:S04]  /*1fe70*/  STL.64 [R1+0x1e38], R4 ;  /* 0x001e380401007387 */ /* 0x0081e80000100a00 */
[----:B0-----:R-:W2:Y:S11]  /*1fe80*/  LDL.LU.64 R4, [R1+0x20] ;  /* 0x0000200001047983 */ /* 0x001eb60000300a00 */
[----:B------:R-:W-:Y:S05]  /*1fe90*/  @!UPT UIADD3 URZ, URZ, URZ, URZ ;  /* 0x0000003f3f3ff290 */ /* 0x000fea000fffe03f */
[----:B------:R0:W-:Y:S02]  /*1fea0*/  STL.64 [R1+0x1c0], R12 ;  /* 0x0001c00c01007387 */ /* 0x0001e40000100a00 */
[----:B0-----:R-:W4:Y:S01]  /*1feb0*/  LDL.LU.64 R12, [R1+0x1e98] ;  /* 0x001e9800010c7983 */ /* 0x001f220000300a00 */
[----:B------:R-:W-:Y:S02]  /*1fec0*/  STL.64 [R1+0x1e30], R26 ;  /* 0x001e301a01007387 */ /* 0x000fe40000100a00 */
[----:B------:R-:W-:Y:S02]  /*1fed0*/  IMAD.MOV.U32 R28, RZ, RZ, R15 ;  /* 0x000000ffff1c7224 */ /* 0x000fe400078e000f */
[----:B------:R0:W-:Y:S02]  /*1fee0*/  STL.64 [R1+0x1e28], R24 ;  /* 0x001e281801007387 */ /* 0x0001e40000100a00 */
[----:B------:R-:W-:Y:S01]  /*1fef0*/  IMAD.MOV.U32 R3, RZ, RZ, R14 ;  /* 0x000000ffff037224 */ /* 0x000fe200078e000e */
[----:B0-----:R-:W3:Y:S01]  /*1ff00*/  LDL.LU R24, [R1+0xd0] ;  /* 0x0000d00001187983 */ /* 0x001ee20000300800 */
[----:B------:R-:W3:Y:S02]  /*1ff10*/  LDL.LU R25, [R1+0xd4] ;  /* 0x0000d40001197983 */ /* 0x000ee40000300800 */
[----:B------:R-:W3:Y:S02]  /*1ff20*/  LDL.LU R26, [R1+0xd8] ;  /* 0x0000d800011a7983 */ /* 0x000ee40000300800 */
[----:B------:R-:W3:Y:S01]  /*1ff30*/  LDL.LU R27, [R1+0xdc] ;  /* 0x0000dc00011b7983 */ /* 0x000ee20000300800 */
[----:B------:R-:W-:Y:S01]  /*1ff40*/  STL [R1+0x1df4], R28 ;  /* 0x001df41c01007387 */ /* 0x000fe20000100800 */
[----:B------:R-:W-:Y:S01]  /*1ff50*/  STL [R1+0x1df0], R3 ;  /* 0x001df00301007387 */ /* 0x000fe20000100800 */
[C---:B----4-:R-:W-:Y:S11]  /*1ff60*/  HMMA.16816.F32.BF16 R8, R20.reuse, R12, R8 ;  /* 0x0000000c1408723c */ /* 0x050ff60000041808 */
[----:B------:R-:W-:Y:S11]  /*1ff70*/  @!UPT UIADD3 URZ, URZ, URZ, URZ ;  /* 0x0000003f3f3ff290 */ /* 0x000ff6000fffe03f */
[----:B------:R-:W-:Y:S01]  /*1ff80*/  @!UPT UIADD3 URZ, URZ, URZ, URZ ;  /* 0x0000003f3f3ff290 */ /* 0x000fe2000fffe03f */
[----:B------:R0:W-:Y:S01]  /*1ff90*/  STL.64 [R1+0x1b0], R8 ;  /* 0x0001b00801007387 */ /* 0x0001e20000100a00 */
[----:B------:R1:W-:Y:S03]  /*1ffa0*/  STL.64 [R1+0x1b8], R10 ;  /* 0x0001b80a01007387 */ /* 0x0003e60000100a00 */
[----:B0-----:R-:W1:Y:S02]  /*1ffb0*/  LDL.LU.64 R8, [R1+0x1e90] ;  /* 0x001e900001087983 */ /* 0x001e640000300a00 */
[C---:B-1----:R-:W-:Y:S02]  /*1ffc0*/  HMMA.16816.F32.BF16 R8, R20.reuse, R8, R16 ;  /* 0x000000081408723c */ /* 0x042fe40000041810 */
        /* <DEDUP_REMOVED lines=10> */
[----:B------:R0:W-:Y:S01]  /*20070*/  STL.64 [R1+0x180], R8 ;  /* 0x0001800801007387 */ /* 0x0001e20000100a00 */
[----:B------:R1:W-:Y:S03]  /*20080*/  STL.64 [R1+0x188], R10 ;  /* 0x0001880a01007387 */ /* 0x0003e60000100a00 */
[----:B0-----:R-:W4:Y:S02]  /*20090*/  LDL.LU.64 R8, [R1+0x1e60] ;  /* 0x001e600001087983 */ /* 0x001f240000300a00 */
[----:B----4-:R-:W-:Y:S02]  /*200a0*/  HMMA.16816.F32.BF16 R20, R20, R8, R16 ;  /* 0x000000081414723c */ /* 0x010fe40000041810 */
[----:B------:R-:W2:Y:S01]  /*200b0*/  LDL.LU.64 R18, [R1+0x1e58] ;  /* 0x001e580001127983 */ /* 0x000ea20000300a00 */
[----:B------:R-:W2:Y:S02]  /*200c0*/  LDL.LU.64 R16, [R1+0x1e50] ;  /* 0x001e500001107983 */ /* 0x000ea40000300a00 */
[----:B------:R-:W-:-:S02]  /*200d0*/  IMAD.MOV.U32 R28, RZ, RZ, R8 ;  /* 0x000000ffff1c7224 */ /* 0x000fc400078e0008 */
[----:B------:R-:W-:Y:S11]  /*200e0*/  IMAD.MOV.U32 R3, RZ, RZ, R9 ;  /* 0x000000ffff037224 */ /* 0x000ff600078e0009 */
[----:B------:R-:W-:Y:S05]  /*200f0*/  @!UPT UIADD3 URZ, URZ, URZ, URZ ;  /* 0x0000003f3f3ff290 */ /* 0x000fea000fffe03f */
[----:B------:R0:W-:Y:S01]  /*20100*/  STL.64 [R1+0x150], R20 ;  /* 0x0001501401007387 */ /* 0x0001e20000100a00 */
[----:B------:R4:W-:Y:S02]  /*20110*/  STL.64 [R1+0x158], R22 ;  /* 0x0001581601007387 */ /* 0x0009e40000100a00 */
[----:B-1----:R-:W2:Y:S02]  /*20120*/  LDL.LU.64 R10, [R1+0x1e48] ;  /* 0x001e4800010a7983 */ /* 0x002ea40000300a00 */
[----:B------:R-:W2:Y:S01]  /*20130*/  LDL.LU.64 R8, [R1+0x1e40] ;  /* 0x001e400001087983 */ /* 0x000ea20000300a00 */
[----:B0-----:R-:W3:Y:S01]  /*20140*/  LDL.LU R20, [R1+0x160] ;  /* 0x0001600001147983 */ /* 0x001ee20000300800 */
[----:B------:R-:W3:Y:S02]  /*20150*/  LDL.LU R21, [R1+0x164] ;  /* 0x0001640001157983 */ /* 0x000ee40000300800 */
[----:B----4-:R-:W4:Y:S02]  /*20160*/  LDL.LU R22, [R1+0x168] ;  /* 0x0001680001167983 */ /* 0x010f240000300800 */
[----:B------:R-:W4:Y:S01]  /*20170*/  LDL.LU R23, [R1+0x16c] ;  /* 0x00016c0001177983 */ /* 0x000f220000300800 */
[C---:B--2---:R-:W-:Y:S11]  /*20180*/  HMMA.16816.F32.BF16 R16, R8.reuse, R4, R16 ;  /* 0x000000040810723c */ /* 0x044ff60000041810 */
[----:B------:R-:W-:Y:S11]  /*20190*/  @!UPT UIADD3 URZ, URZ, URZ, URZ ;  /* 0x0000003f3f3ff290 */ /* 0x000ff6000fffe03f */
[----:B------:R-:W-:Y:S01]  /*201a0*/  @!UPT UIADD3 URZ, URZ, URZ, URZ ;  /* 0x0000003f3f3ff290 */ /* 0x000fe2000fffe03f */
[----:B------:R0:W-:Y:S01]  /*201b0*/  STL.64 [R1+0x130], R16 ;  /* 0x0001301001007387 */ /* 0x0001e20000100a00 */
[----:B------:R1:W-:Y:S02]  /*201c0*/  STL.64 [R1+0x138], R18 ;  /* 0x0001381201007387 */ /* 0x0003e40000100a00 */
[----:B0-----:R-:W-:Y:S02]  /*201d0*/  IMAD.MOV.U32 R17, RZ, RZ, R4 ;  /* 0x000000ffff117224 */ /* 0x001fe400078e0004 */
[----:B------:R-:W-:Y:S02]  /*201e0*/  IMAD.MOV.U32 R16, RZ, RZ, R5 ;  /* 0x000000ffff107224 */ /* 0x000fe400078e0005 */
[----:B------:R-:W3:Y:S02]  /*201f0*/  LDL.LU.64 R4, [R1+0x1e38] ;  /* 0x001e380001047983 */ /* 0x000ee40000300a00 */
[----:B---3--:R-:W-:Y:S01]  /*20200*/  HMMA.16816.F32.BF16 R24, R8, R4, R24 ;  /* 0x000000040818723c */ /* 0x008fe20000041818 */
[----:B-1----:R-:W-:-:S02]  /*20210*/  IMAD.MOV.U32 R19, RZ, RZ, R4 ;  /* 0x000000ffff137224 */ /* 0x002fc400078e0004 */
[----:B------:R-:W-:Y:S11]  /*20220*/  IMAD.MOV.U32 R18, RZ, RZ, R5 ;  /* 0x000000ffff127224 */ /* 0x000ff600078e0005 */
[----:B------:R-:W-:Y:S09]  /*20230*/  @!UPT UIADD3 URZ, URZ, URZ, URZ ;  /* 0x0000003f3f3ff290 */ /* 0x000ff2000fffe03f */
[----:B------:R-:W-:Y:S01]  /*20240*/  STL.64 [R1+0x110], R24 ;  /* 0x0001101801007387 */ /* 0x000fe20000100a00 */
[----:B------:R0:W-:Y:S03]  /*20250*/  STL.64 [R1+0x118], R26 ;  /* 0x0001181a01007387 */ /* 0x0001e60000100a00 */
[----:B0-----:R-:W2:Y:S01]  /*20260*/  LDL.LU.64 R26, [R1+0x1e30] ;  /* 0x001e3000011a7983 */ /* 0x001ea20000300a00 */
[----:B------:R-:W3:Y:S02]  /*20270*/  LDL.LU.64 R24, [R1+0x1e28] ;  /* 0x001e280001187983 */ /* 0x000ee40000300a00 */
[----:B------:R-:W4:Y:S02]  /*20280*/  LDL.LU.64 R4, [R1+0x1e20] ;  /* 0x001e200001047983 */ /* 0x000f240000300a00 */
[----:B------:R-:W-:Y:S01]  /*20290*/  STL.64 [R1+0x1e00], R18 ;  /* 0x001e001201007387 */ /* 0x000fe20000100a00 */
[----:B------:R0:W-:Y:S04]  /*202a0*/  STL.64 [R1+0x1df8], R16 ;  /* 0x001df81001007387 */ /* 0x0001e80000100a00 */
[----:B0-----:R-:W2:Y:S01]  /*202b0*/  LDL.LU R16, [R1+0x1d0] ;  /* 0x0001d00001107983 */ /* 0x001ea20000300800 */
[----:B------:R-:W-:-:S02]  /*202c0*/  IMAD.MOV.U32 R17, RZ, RZ, R29 ;  /* 0x000000ffff117224 */ /* 0x000fc400078e001d */
[----:B------:R-:W2:Y:S01]  /*202d0*/  LDL.LU R29, [R1+0x1e18] ;  /* 0x001e1800011d7983 */ /* 0x000ea20000300800 */
[----:B----4-:R-:W-:Y:S11]  /*202e0*/  HMMA.16816.F32.BF16 R20, R8, R4, R20 ;  /* 0x000000040814723c */ /* 0x010ff60000041814 */
[----:B------:R-:W-:Y:S11]  /*202f0*/  @!UPT UIADD3 URZ, URZ, URZ, URZ ;  /* 0x0000003f3f3ff290 */ /* 0x000ff6000fffe03f */
[----:B------:R-:W-:Y:S01]  /*20300*/  @!UPT UIADD3 URZ, URZ, URZ, URZ ;  /* 0x0000003f3f3ff290 */ /* 0x000fe2000fffe03f */
[----:B------:R0:W-:Y:S01]  /*20310*/  STL.64 [R1+0xf0], R20 ;  /* 0x0000f01401007387 */ /* 0x0001e20000100a00 */
[----:B------:R-:W-:Y:S02]  /*20320*/  STL.64 [R1+0xf8], R22 ;  /* 0x0000f81601007387 */ /* 0x000fe40000100a00 */
[----:B------:R-:W3:Y:S02]  /*20330*/  LDL.LU.64 R6, [R1+0x1e10] ;  /* 0x001e100001067983 */ /* 0x000ee40000300a00 */
[----:B0-----:R-:W-:Y:S02]  /*20340*/  IMAD.MOV.U32 R21, RZ, RZ, R4 ;  /* 0x000000ffff157224 */ /* 0x001fe400078e0004 */
[----:B------:R-:W-:Y:S02]  /*20350*/  IMAD.MOV.U32 R20, RZ, RZ, R5 ;  /* 0x000000ffff147224 */ /* 0x000fe400078e0005 */
[----:B------:R-:W3:Y:S01]  /*20360*/  LDL.LU.64 R4, [R1+0x1e08] ;  /* 0x001e080001047983 */ /* 0x000ee20000300a00 */
[----:B------:R-:W-:-:S02]  /*20370*/  IMAD.MOV.U32 R18, RZ, RZ, R2 ;  /* 0x000000ffff127224 */ /* 0x000fc400078e0002 */
[----:B------:R-:W-:Y:S01]  /*20380*/  IMAD.MOV.U32 R19, RZ, RZ, R0 ;  /* 0x000000ffff137224 */ /* 0x000fe200078e0000 */
[C---:B---3--:R-:W-:Y:S11]  /*20390*/  HMMA.16816.F32.BF16 R4, R8.reuse, R24, R4 ;  /* 0x000000180804723c */ /* 0x048ff60000041804 */
[----:B------:R-:W-:Y:S11]  /*203a0*/  @!UPT UIADD3 URZ, URZ, URZ, URZ ;  /* 0x0000003f3f3ff290 */ /* 0x000ff6000fffe03f */
[----:B------:R-:W-:Y:S01]  /*203b0*/  @!UPT UIADD3 URZ, URZ, URZ, URZ ;  /* 0x0000003f3f3ff290 */ /* 0x000fe2000fffe03f */
[----:B------:R-:W-:Y:S01]  /*203c0*/  STL.64 [R1+0xd0], R4 ;  /* 0x0000d00401007387 */ /* 0x000fe20000100a00 */
[----:B------:R-:W-:Y:S02]  /*203d0*/  IMAD.MOV.U32 R2, RZ, RZ, R6 ;  /* 0x000000ffff027224 */ /* 0x000fe400078e0006 */
[----:B------:R-:W-:Y:S02]  /*203e0*/  IMAD.MOV.U32 R0, RZ, RZ, R7 ;  /* 0x000000ffff007224 */ /* 0x000fe400078e0007 */
[----:B--2---:R-:W0:Y:S01]  /*203f0*/  LDSM.16.MT88.4 R4, [R29+0x4180] ;  /* 0x004180001d04783b */ /* 0x004e220000004200 */
[----:B------:R-:W-:Y:S02]  /*20400*/  STL.64 [R1+0x1d88], R26 ;  /* 0x001d881a01007387 */ /* 0x000fe40000100a00 */
[----:B------:R1:W-:Y:S02]  /*20410*/  STL.64 [R1+0x1d80], R24 ;  /* 0x001d801801007387 */ /* 0x0003e40000100a00 */
[----:B-1----:R-:W2:Y:S01]  /*20420*/  LDL.LU R24, [R1+0x1f0] ;  /* 0x0001f00001187983 */ /* 0x002ea20000300800 */
[----:B------:R-:W2:Y:S02]  /*20430*/  LDL.LU R25, [R1+0x1f4] ;  /* 0x0001f40001197983 */ /* 0x000ea40000300800 */
[----:B------:R-:W2:Y:S02]  /*20440*/  LDL.LU R26, [R1+0x1f8] ;  /* 0x0001f800011a7983 */ /* 0x000ea40000300800 */
[----:B------:R-:W2:Y:S01]  /*20450*/  LDL.LU R27, [R1+0x1fc] ;  /* 0x0001fc00011b7983 */ /* 0x000ea20000300800 */
[----:B------:R-:W-:Y:S01]  /*20460*/  STL [R1+0x1c7c], R0 ;  /* 0x001c7c0001007387 */ /* 0x000fe20000100800 */
[----:B------:R-:W-:Y:S03]  /*20470*/  STL [R1+0x1c78], R2 ;  /* 0x001c780201007387 */ /* 0x000fe60000100800 */
[----:B0-----:R-:W-:Y:S01]  /*20480*/  STL.64 [R1+0x1dd8], R6 ;  /* 0x001dd80601007387 */ /* 0x001fe20000100a00 */
[----:B------:R0:W-:Y:S03]  /*20490*/  STL.64 [R1+0x1dd0], R4 ;  /* 0x001dd00401007387 */ /* 0x0001e60000100a00 */
[----:B0-----:R-:W2:Y:S01]  /*204a0*/  LDL.LU.64 R4, [R1+0xb0] ;  /* 0x0000b00001047983 */ /* 0x001ea20000300a00 */
[----:B------:R-:W-:Y:S01]  /*204b0*/  HMMA.16816.F32.BF16 R16, R8, R12, R16 ;  /* 0x0000000c0810723c */ /* 0x000fe20000041810 */
[----:B------:R-:W-:-:S02]  /*204c0*/  IMAD.MOV.U32 R2, RZ, RZ, R12 ;  /* 0x000000ffff027224 */ /* 0x000fc400078e000c */
[----:B------:R-:W-:Y:S02]  /*204d0*/  IMAD.MOV.U32 R0, RZ, RZ, R13 ;  /* 0x000000ffff007224 */ /* 0x000fe400078e000d */
[----:B------:R-:W0:Y:S11]  /*204e0*/  LDSM.16.MT88.4 R12, [R29+0x6000] ;  /* 0x006000001d0c783b */ /* 0x000e360000004200 */
[----:B------:R-:W-:Y:S07]  /*204f0*/  @!UPT UIADD3 URZ, URZ, URZ, URZ ;  /* 0x0000003f3f3ff290 */ /* 0x000fee000fffe03f */
[----:B------:R-:W-:Y:S01]  /*20500*/  STL.64 [R1+0xa0], R16 ;  /* 0x0000a01001007387 */ /* 0x000fe20000100a00 */
[----:B------:R1:W-:Y:S03]  /*20510*/  STL.64 [R1+0xa8], R18 ;  /* 0x0000a81201007387 */ /* 0x0003e60000100a00 */
[----:B-1----:R-:W3:Y:S01]  /*20520*/  LDL.LU.64 R18, [R1+0x1e00] ;  /* 0x001e000001127983 */ /* 0x002ee20000300a00 */
[----:B------:R-:W4:Y:S03]  /*20530*/  LDL.LU.64 R16, [R1+0x1df8] ;  /* 0x001df80001107983 */ /* 0x000f260000300a00 */
[----:B0-----:R-:W-:Y:S01]  /*20540*/  STL.64 [R1+0x1d68], R14 ;  /* 0x001d680e01007387 */ /* 0x001fe20000100a00 */
[----:B------:R2:W-:Y:S02]  /*20550*/  STL.64 [R1+0x1d60], R12 ;  /* 0x001d600c01007387 */ /* 0x0005e40000100a00 */
[----:B--2---:R-:W-:Y:S11]  /*20560*/  HMMA.16816.F32.BF16 R12, R8, R4, R24 ;  /* 0x00000004080c723c */ /* 0x004ff60000041818 */
[----:B------:R-:W-:Y:S11]  /*20570*/  @!UPT UIADD3 URZ, URZ, URZ, URZ ;  /* 0x0000003f3f3ff290 */ /* 0x000ff6000fffe03f */
[----:B------:R-:W-:Y:S01]  /*20580*/  @!UPT UIADD3 URZ, URZ, URZ, URZ ;  /* 0x0000003f3f3ff290 */ /* 0x000fe2000fffe03f */
[----:B------:R0:W-:Y:S01]  /*20590*/  STL.64 [R1+0x90], R12 ;  /* 0x0000900c01007387 */ /* 0x0001e20000100a00 */
[----:B------:R-:W-:Y:S02]  /*205a0*/  STL.64 [R1+0x98], R14 ;  /* 0x0000980e01007387 */ /* 0x000fe40000100a00 */
[----:B0-----:R-:W-:Y:S02]  /*205b0*/  IMAD.MOV.U32 R12, RZ, RZ, R2 ;  /* 0x000000ffff0c7224 */ /* 0x001fe400078e0002 */
[----:B------:R-:W-:-:S05]  /*205c0*/  IMAD.MOV.U32 R13, RZ, RZ, R0 ;  /* 0x000000ffff0d7224 */ /* 0x000fca00078e0000 */
[----:B------:R0:W-:Y:S04]  /*205d0*/  STL.64 [R1+0x1d78], R12 ;  /* 0x001d780c01007387 */ /* 0x0001e80000100a00 */
[----:B0-----:R-:W2:Y:S01]  /*205e0*/  LDL.LU R12, [R1+0x260] ;  /* 0x00026000010c7983 */ /* 0x001ea20000300800 */
[----:B------:R-:W2:Y:S02]  /*205f0*/  LDL.LU R13, [R1+0x264] ;  /* 0x00026400010d7983 */ /* 0x000ea40000300800 */
[----:B------:R-:W2:Y:S02]  /*20600*/  LDL.LU R14, [R1+0x268] ;  /* 0x00026800010e7983 */ /* 0x000ea40000300800 */
[----:B------:R-:W2:Y:S02]  /*20610*/  LDL.LU R15, [R1+0x26c] ;  /* 0x00026c00010f7983 */ /* 0x000ea40000300800 */
[----:B------:R-:W-:-:S02]  /*20620*/  IMAD.MOV.U32 R24, RZ, RZ, R21 ;  /* 0x000000ffff187224 */ /* 0x000fc400078e0015 */
[----:B------:R-:W-:Y:S01]  /*20630*/  IMAD.MOV.U32 R25, RZ, RZ, R20 ;  /* 0x000000ffff197224 */ /* 0x000fe200078e0014 */
[----:B--2---:R-:W-:Y:S01]  /*20640*/  STL.64 [R1+0x1d98], R14 ;  /* 0x001d980e01007387 */ /* 0x004fe20000100a00 */
[----:B------:R0:W-:Y:S02]  /*20650*/  STL.64 [R1+0x1d90], R12 ;  /* 0x001d900c01007387 */ /* 0x0001e40000100a00 */
[----:B------:R-:W2:Y:S02]  /*20660*/  LDL.LU.64 R20, [R1+0xe0] ;  /* 0x0000e00001147983 */ /* 0x000ea40000300a00 */
[----:B------:R3:W-:Y:S01]  /*20670*/  STL.64 [R1+0x1da0], R24 ;  /* 0x001da01801007387 */ /* 0x0007e20000100a00 */
[----:B0-----:R-:W2:Y:S01]  /*20680*/  LDL.LU R12, [R1+0x270] ;  /* 0x00027000010c7983 */ /* 0x001ea20000300800 */
[----:B------:R-:W2:Y:S02]  /*20690*/  LDL.LU R13, [R1+0x274] ;  /* 0x00027400010d7983 */ /* 0x000ea40000300800 */
[----:B------:R-:W2:Y:S02]  /*206a0*/  LDL.LU R14, [R1+0x278] ;  /* 0x00027800010e7983 */ /* 0x000ea40000300800 */
[----:B------:R-:W2:Y:S02]  /*206b0*/  LDL.LU R15, [R1+0x27c] ;  /* 0x00027c00010f7983 */ /* 0x000ea40000300800 */
[----:B------:R-:W-:-:S02]  /*206c0*/  IMAD.MOV.U32 R27, RZ, RZ, R4 ;  /* 0x000000ffff1b7224 */ /* 0x000fc400078e0004 */
[----:B------:R-:W-:Y:S01]  /*206d0*/  IMAD.MOV.U32 R26, RZ, RZ, R5 ;  /* 0x000000ffff1a7224 */ /* 0x000fe200078e0005 */
[----:B--2---:R-:W-:Y:S01]  /*206e0*/  STL.64 [R1+0x1db0], R14 ;  /* 0x001db00e01007387 */ /* 0x004fe20000100a00 */
[----:B------:R-:W-:Y:S02]  /*206f0*/  STL.64 [R1+0x1da8], R12 ;  /* 0x001da80c01007387 */ /* 0x000fe40000100a00 */
[----:B------:R-:W2:Y:S02]  /*20700*/  LDL.LU R4, [R1+0x360] ;  /* 0x0003600001047983 */ /* 0x000ea40000300800 */
[----:B------:R-:W2:Y:S01]  /*20710*/  LDL.LU R5, [R1+0x364] ;  /* 0x0003640001057983 */ /* 0x000ea20000300800 */
[----:B------:R-:W2:Y:S01]  /*20720*/  LDL.LU R6, [R1+0x368] ;  /* 0x0003680001067983 */ /* 0x000ea20000300800 */
[----:B------:R-:W2:Y:S02]  /*20730*/  LDL.LU R7, [R1+0x36c] ;  /* 0x00036c0001077983 */ /* 0x000ea40000300800 */
[----:B---3--:R-:W-:-:S02]  /*20740*/  IMAD.MOV.U32 R24, RZ, RZ, R19 ;  /* 0x000000ffff187224 */ /* 0x008fc400078e0013 */
[----:B------:R-:W-:Y:S01]  /*20750*/  IMAD.MOV.U32 R25, RZ, RZ, R18 ;  /* 0x000000ffff197224 */ /* 0x000fe200078e0012 */
[----:B--2---:R-:W-:Y:S01]  /*20760*/  STL.64 [R1+0x1de8], R6 ;  /* 0x001de80601007387 */ /* 0x004fe20000100a00 */
[----:B------:R0:W-:Y:S03]  /*20770*/  STL.64 [R1+0x1de0], R4 ;  /* 0x001de00401007387 */ /* 0x0001e60000100a00 */
[----:B0-----:R-:W2:Y:S01]  /*20780*/  LDL.LU R4, [R1+0x370] ;  /* 0x0003700001047983 */ /* 0x001ea20000300800 */
[----:B------:R-:W2:Y:S02]  /*20790*/  LDL.LU R5, [R1+0x374] ;  /* 0x0003740001057983 */ /* 0x000ea40000300800 */
[----:B------:R-:W2:Y:S02]  /*207a0*/  LDL.LU R6, [R1+0x378] ;  /* 0x0003780001067983 */ /* 0x000ea40000300800 */
[----:B------:R-:W2:Y:S01]  /*207b0*/  LDL.LU R7, [R1+0x37c] ;  /* 0x00037c0001077983 */ /* 0x000ea20000300800 */
[----:B------:R4:W-:Y:S01]  /*207c0*/  STL.64 [R1+0x1db8], R24 ;  /* 0x001db81801007387 */ /* 0x0009e20000100a00 */
[----:B------:R-:W3:Y:S02]  /*207d0*/  LDL.LU R12, [R1+0x280] ;  /* 0x00028000010c7983 */ /* 0x000ee40000300800 */
[----:B------:R-:W3:Y:S02]  /*207e0*/  LDL.LU R13, [R1+0x284] ;  /* 0x00028400010d7983 */ /* 0x000ee40000300800 */
[----:B------:R-:W3:Y:S01]  /*207f0*/  LDL.LU R14, [R1+0x288] ;  /* 0x00028800010e7983 */ /* 0x000ee20000300800 */
[----:B------:R-:W3:Y:S01]  /*20800*/  LDL.LU R15, [R1+0x28c] ;  /* 0x00028c00010f7983 */ /* 0x000ee20000300800 */
[----:B----4-:R-:W-:-:S02]  /*20810*/  IMAD.MOV.U32 R24, RZ, RZ, R17 ;  /* 0x000000ffff187224 */ /* 0x010fc400078e0011 */
[----:B------:R-:W-:Y:S02]  /*20820*/  IMAD.MOV.U32 R25, RZ, RZ, R16 ;  /* 0x000000ffff197224 */ /* 0x000fe400078e0010 */
[----:B------:R-:W0:Y:S01]  /*20830*/  LDSM.16.MT88.4 R16, [R29+0x6080] ;  /* 0x006080001d10783b */ /* 0x000e220000004200 */
[----:B------:R-:W-:Y:S02]  /*20840*/  IMAD.MOV.U32 R2, RZ, RZ, R20 ;  /* 0x000000ffff027224 */ /* 0x000fe400078e0014 */
[----:B------:R-:W-:Y:S01]  /*20850*/  IMAD.MOV.U32 R0, RZ, RZ, R21 ;  /* 0x000000ffff007224 */ /* 0x000fe200078e0015 */
[----:B--2---:R-:W-:Y:S01]  /*20860*/  HMMA.16816.F32.BF16 R4, R8, R20, R4 ;  /* 0x000000140804723c */ /* 0x004fe20000041804 */
[----:B------:R-:W1:Y:S04]  /*20870*/  LDSM.16.MT88.4 R20, [R29+0x6100] ;  /* 0x006100001d14783b */ /* 0x000e680000004200 */
[----:B---3--:R-:W-:Y:S01]  /*20880*/  STL.64 [R1+0x1dc8], R14 ;  /* 0x001dc80e01007387 */ /* 0x008fe20000100a00 */
[----:B------:R2:W-:Y:S03]  /*20890*/  STL.64 [R1+0x1dc0], R12 ;  /* 0x001dc00c01007387 */ /* 0x0005e60000100a00 */
[----:B--2---:R-:W2:Y:S01]  /*208a0*/  LDL.LU R12, [R1+0x350] ;  /* 0x00035000010c7983 */ /* 0x004ea20000300800 */
[----:B------:R-:W2:Y:S02]  /*208b0*/  LDL.LU R13, [R1+0x354] ;  /* 0x00035400010d7983 */ /* 0x000ea40000300800 */
[----:B------:R-:W2:Y:S02]  /*208c0*/  LDL.LU R14, [R1+0x358] ;  /* 0x00035800010e7983 */ /* 0x000ea40000300800 */
[----:B------:R-:W2:Y:S01]  /*208d0*/  LDL.LU R15, [R1+0x35c] ;  /* 0x00035c00010f7983 */ /* 0x000ea20000300800 */
[----:B0-----:R-:W-:Y:S01]  /*208e0*/  STL.64 [R1+0x1cc0], R18 ;  /* 0x001cc01201007387 */ /* 0x001fe20000100a00 */
[----:B------:R0:W-:Y:S02]  /*208f0*/  STL.64 [R1+0x1cb8], R16 ;  /* 0x001cb81001007387 */ /* 0x0001e40000100a00 */
[----:B0-----:R-:W-:-:S02]  /*20900*/  IMAD.MOV.U32 R16, RZ, RZ, R28 ;  /* 0x000000ffff107224 */ /* 0x001fc400078e001c */
[----:B------:R-:W-:Y:S01]  /*20910*/  IMAD.MOV.U32 R17, RZ, RZ, R3 ;  /* 0x000000ffff117224 */ /* 0x000fe200078e0003 */
[----:B------:R-:W3:Y:S01]  /*20920*/  LDL.LU R28, [R1+0x1df4] ;  /* 0x001df400011c7983 */ /* 0x000ee20000300800 */
[----:B------:R-:W4:Y:S02]  /*20930*/  LDL.LU R3, [R1+0x1df0] ;  /* 0x001df00001037983 */ /* 0x000f240000300800 */
[----:B------:R-:W-:Y:S02]  /*20940*/  STL.64 [R1+0x80], R4 ;  /* 0x0000800401007387 */ /* 0x000fe40000100a00 */
[----:B------:R0:W-:Y:S02]  /*20950*/  STL.64 [R1+0x88], R6 ;  /* 0x0000880601007387 */ /* 0x0001e40000100a00 */
[----:B0-----:R-:W2:Y:S01]  /*20960*/  LDL.LU.64 R6, [R1+0x1de8] ;  /* 0x001de80001067983 */ /* 0x001ea20000300a00 */
[----:B------:R-:W2:Y:S02]  /*20970*/  LDL.LU.64 R4, [R1+0x1de0] ;  /* 0x001de00001047983 */ /* 0x000ea40000300a00 */
[----:B-1----:R-:W-:Y:S02]  /*20980*/  STL.64 [R1+0x1c30], R22 ;  /* 0x001c301601007387 */ /* 0x002fe40000100a00 */
[----:B------:R0:W-:Y:S02]  /*20990*/  STL.64 [R1+0x1c28], R20 ;  /* 0x001c281401007387 */ /* 0x0001e40000100a00 */
[----:B0-----:R-:W-:-:S02]  /*209a0*/  IMAD.MOV.U32 R20, RZ, RZ, R27 ;  /* 0x000000ffff147224 */ /* 0x001fc400078e001b */
[----:B------:R-:W-:-:S05]  /*209b0*/  IMAD.MOV.U32 R21, RZ, RZ, R26 ;  /* 0x000000ffff157224 */ /* 0x000fca00078e001a */
[----:B------:R0:W-:Y:S04]  /*209c0*/  STL.64 [R1+0x1d70], R20 ;  /* 0x001d701401007387 */ /* 0x0001e80000100a00 */
[----:B0-----:R-:W3:Y:S01]  /*209d0*/  LDL.LU R20, [R1+0x250] ;  /* 0x0002500001147983 */ /* 0x001ee20000300800 */
[----:B------:R-:W3:Y:S02]  /*209e0*/  LDL.LU R21, [R1+0x254] ;  /* 0x0002540001157983 */ /* 0x000ee40000300800 */
[----:B------:R-:W3:Y:S02]  /*209f0*/  LDL.LU R22, [R1+0x258] ;  /* 0x0002580001167983 */ /* 0x000ee40000300800 */
[----:B------:R-:W3:Y:S01]  /*20a00*/  LDL.LU R23, [R1+0x25c] ;  /* 0x00025c0001177983 */ /* 0x000ee20000300800 */
[----:B--2---:R-:W-:Y:S01]  /*20a10*/  HMMA.16816.F32.BF16 R8, R8, R16, R4 ;  /* 0x000000100808723c */ /* 0x004fe20000041804 */
[----:B------:R-:W2:Y:S01]  /*20a20*/  LDL.LU.64 R6, [R1+0x1dd8] ;  /* 0x001dd80001067983 */ /* 0x000ea20000300a00 */
[----:B------:R-:W2:Y:S02]  /*20a30*/  LDL.LU.64 R4, [R1+0x1dd0] ;  /* 0x001dd00001047983 */ /* 0x000ea40000300a00 */
[----:B------:R-:W3:Y:S11]  /*20a40*/  LDL.LU R16, [R1+0x210] ;  /* 0x0002100001107983 */ /* 0x000ef60000300800 */
[----:B------:R-:W-:Y:S08]  /*20a50*/  @!UPT UIADD3 URZ, URZ, URZ, URZ ;  /* 0x0000003f3f3ff290 */ /* 0x000ff0000fffe03f */
[----:B------:R-:W-:Y:S01]  /*20a60*/  STL.64 [R1+0x70], R8 ;  /* 0x0000700801007387 */ /* 0x000fe20000100a00 */
[----:B------:R-:W-:Y:S02]  /*20a70*/  STL.64 [R1+0x78], R10 ;  /* 0x0000780a01007387 */ /* 0x000fe40000100a00 */
[----:B------:R-:W0:Y:S04]  /*20a80*/  LDSM.16.MT88.4 R8, [R29+0x6180] ;  /* 0x006180001d08783b */ /* 0x000e280000004200 */
[----:B------:R-:W3:Y:S01]  /*20a90*/  LDL.LU R17, [R1+0x214] ;  /* 0x0002140001117983 */ /* 0x000ee20000300800 */
[----:B------:R-:W3:Y:S01]  /*20aa0*/  LDL.LU R18, [R1+0x218] ;  /* 0x0002180001127983 */ /* 0x000ee20000300800 */
[----:B------:R-:W3:Y:S03]  /*20ab0*/  LDL.LU R19, [R1+0x21c] ;  /* 0x00021c0001137983 */ /* 0x000ee60000300800 */
[----:B0-----:R0:W-:Y:S01]  /*20ac0*/  STL [R1+0x1b90], R8 ;  /* 0x001b900801007387 */ /* 0x0011e20000100800 */
[----:B------:R1:W-:Y:S02]  /*20ad0*/  STL [R1+0x1b8c], R9 ;  /* 0x001b8c0901007387 */ /* 0x0003e40000100800 */
[----:B------:R4:W-:Y:S02]  /*20ae0*/  STL [R1+0x1b88], R10 ;  /* 0x001b880a01007387 */ /* 0x0009e40000100800 */
[----:B------:R4:W-:Y:S01]  /*20af0*/  STL [R1+0x1b84], R11 ;  /* 0x001b840b01007387 */ /* 0x0009e20000100800 */
[----:B0-----:R-:W3:Y:S01]  /*20b00*/  LDL.LU R8, [R1+0x240] ;  /* 0x0002400001087983 */ /* 0x001ee20000300800 */
[----:B-1----:R-:W3:Y:S02]  /*20b10*/  LDL.LU R9, [R1+0x244] ;  /* 0x0002440001097983 */ /* 0x002ee40000300800 */
[----:B----4-:R-:W4:Y:S02]  /*20b20*/  LDL.LU R10, [R1+0x248] ;  /* 0x00024800010a7983 */ /* 0x010f240000300800 */
[----:B------:R-:W4:Y:S01]  /*20b30*/  LDL.LU R11, [R1+0x24c] ;  /* 0x00024c00010b7983 */ /* 0x000f220000300800 */
[----:B------:R-:W-:Y:S01]  /*20b40*/  STL [R1+0x1b80], R29 ;  /* 0x001b801d01007387 */ /* 0x000fe20000100800 */
[C---:B--2---:R-:W-:Y:S03]  /*20b50*/  HMMA.16816.F32.BF16 R24, R4.reuse, R24, R12 ;  /* 0x000000180418723c */ /* 0x044fe6000004180c */
[----:B------:R-:W2:Y:S01]  /*20b60*/  LDL.LU.64 R14, [R1+0x1dc8] ;  /* 0x001dc800010e7983 */ /* 0x000ea20000300a00 */
[----:B------:R-:W2:Y:S11]  /*20b70*/  LDL.LU.64 R12, [R1+0x1dc0] ;  /* 0x001dc000010c7983 */ /* 0x000eb60000300a00 */
[----:B------:R-:W-:Y:S08]  /*20b80*/  @!UPT UIADD3 URZ, URZ, URZ, URZ ;  /* 0x0000003f3f3ff290 */ /* 0x000ff0000fffe03f */
[----:B------:R0:W-:Y:S01]  /*20b90*/  STL.64 [R1+0x60], R24 ;  /* 0x0000601801007387 */ /* 0x0001e20000100a00 */
[----:B------:R2:W-:Y:S03]  /*20ba0*/  STL.64 [R1+0x68], R26 ;  /* 0x0000681a01007387 */ /* 0x0005e60000100a00 */
[----:B0-----:R-:W2:Y:S02]  /*20bb0*/  LDL.LU.64 R24, [R1+0x1db8] ;  /* 0x001db80001187983 */ /* 0x001ea40000300a00 */
[C---:B--2---:R-:W-:Y:S02]  /*20bc0*/  HMMA.16816.F32.BF16 R24, R4.reuse, R24, R12 ;  /* 0x000000180418723c */ /* 0x044fe4000004180c */
[----:B------:R-:W2:Y:S01]  /*20bd0*/  LDL.LU.64 R14, [R1+0x1db0] ;  /* 0x001db000010e7983 */ /* 0x000ea20000300a00 */
[----:B------:R-:W2:Y:S11]  /*20be0*/  LDL.LU.64 R12, [R1+0x1da8] ;  /* 0x001da800010c7983 */ /* 0x000eb60000300a00 */
[----:B------:R-:W-:Y:S09]  /*20bf0*/  @!UPT UIADD3 URZ, URZ, URZ, URZ ;  /* 0x0000003f3f3ff290 */ /* 0x000ff2000fffe03f */
[----:B------:R0:W-:Y:S01]  /*20c00*/  STL.64 [R1+0x50], R24 ;  /* 0x0000501801007387 */ /* 0x0001e20000100a00 */
        /* <DEDUP_REMOVED lines=8> */
[----:B0-----:R-:W2:Y:S01]  /*20c90*/  LDL.LU.64 R26, [R1+0x1d88] ;  /* 0x001d8800011a7983 */ /* 0x001ea20000300a00 */
[----:B------:R-:W2:Y:S02]  /*20ca0*/  LDL.LU.64 R24, [R1+0x1d80] ;  /* 0x001d800001187983 */ /* 0x000ea40000300a00 */
[C---:B--2---:R-:W-:Y:S11]  /*20cb0*/  HMMA.16816.F32.BF16 R12, R4.reuse, R24, R12 ;  /* 0x00000018040c723c */ /* 0x044ff6000004180c */
[----:B------:R-:W-:Y:S11]  /*20cc0*/  @!UPT UIADD3 URZ, URZ, URZ, URZ ;  /* 0x0000003f3f3ff290 */ /* 0x000ff6000fffe03f */
[----:B------:R-:W-:Y:S01]  /*20cd0*/  @!UPT UIADD3 URZ, URZ, URZ, URZ ;  /* 0x0000003f3f3ff290 */ /* 0x000fe2000fffe03f */
[----:B------:R0:W-:Y:S01]  /*20ce0*/  STL.64 [R1+0x30], R12 ;  /* 0x0000300c01007387 */ /* 0x0001e20000100a00 */
[----:B------:R3:W-:Y:S03]  /*20cf0*/  STL.64 [R1+0x38], R14 ;  /* 0x0000380e01007387 */ /* 0x0007e60000100a00 */
[----:B0-----:R-:W3:Y:S01]  /*20d00*/  LDL.LU.64 R12, [R1+0x1d78] ;  /* 0x001d7800010c7983 */ /* 0x001ee20000300a00 */
[----:B------:R-:W-:Y:S01]  /*20d10*/  STL.64 [R1+0x1d28], R26 ;  /* 0x001d281a01007387 */ /* 0x000fe20000100a00 */
[C---:B---3--:R-:W-:Y:S02]  /*20d20*/  HMMA.16816.F32.BF16 R12, R4.reuse, R12, R20 ;  /* 0x0000000c040c723c */ /* 0x048fe40000041814 */
[----:B------:R-:W4:Y:S11]  /*20d30*/  LDL.LU.64 R20, [R1+0x1d70] ;  /* 0x001d700001147983 */ /* 0x000f360000300a00 */
[----:B------:R-:W-:Y:S10]  /*20d40*/  @!UPT UIADD3 URZ, URZ, URZ, URZ ;  /* 0x0000003f3f3ff290 */ /* 0x000ff4000fffe03f */
[----:B------:R-:W-:Y:S01]  /*20d50*/  STL.64 [R1+0x120], R12 ;  /* 0x0001200c01007387 */ /* 0x000fe20000100a00 */
[----:B------:R-:W-:Y:S02]  /*20d60*/  IMAD.MOV.U32 R29, RZ, RZ, R15 ;  /* 0x000000ffff1d7224 */ /* 0x000fe400078e000f */
[----:B------:R0:W-:Y:S02]  /*20d70*/  STL [R1+0x128], R14 ;  /* 0x0001280e01007387 */ /* 0x0001e40000100800 */
[----:B0-----:R-:W2:Y:S01]  /*20d80*/  LDL.LU.64 R14, [R1+0x1d68] ;  /* 0x001d6800010e7983 */ /* 0x001ea20000300a00 */
[----:B------:R-:W2:Y:S02]  /*20d90*/  LDL.LU.64 R12, [R1+0x1d60] ;  /* 0x001d6000010c7983 */ /* 0x000ea40000300a00 */
[----:B------:R-:W-:Y:S01]  /*20da0*/  STL [R1+0x1b94], R29 ;  /* 0x001b941d01007387 */ /* 0x000fe20000100800 */
[----:B----4-:R-:W-:Y:S11]  /*20db0*/  HMMA.16816.F32.BF16 R20, R4, R20, R8 ;  /* 0x000000140414723c */ /* 0x010ff60000041808 */
[----:B------:R-:W-:Y:S11]  /*20dc0*/  @!UPT UIADD3 URZ, URZ, URZ, URZ ;  /* 0x0000003f3f3ff290 */ /* 0x000ff6000fffe03f */
[----:B------:R-:W-:Y:S02]  /*20dd0*/  @!UPT UIADD3 URZ, URZ, URZ, URZ ;  /* 0x0000003f3f3ff290 */ /* 0x000fe4000fffe03f */
[----:B------:R-:W-:Y:S02]  /*20de0*/  IMAD.MOV.U32 R8, RZ, RZ, R20 ;  /* 0x000000ffff087224 */ /* 0x000fe400078e0014 */
[----:B------:R-:W-:Y:S01]  /*20df0*/  IMAD.MOV.U32 R9, RZ, RZ, R21 ;  /* 0x000000ffff097224 */ /* 0x000fe200078e0015 */
[----:B------:R-:W3:Y:S01]  /*20e00*/  LDL.LU R20, [R1+0x1c0] ;  /* 0x0001c00001147983 */ /* 0x000ee20000300800 */
[----:B------:R-:W3:Y:S02]  /*20e10*/  LDL.LU R21, [R1+0x1c4] ;  /* 0x0001c40001157983 */ /* 0x000ee40000300800 */
[----:B------:R-:W-:Y:S02]  /*20e20*/  IMAD.MOV.U32 R10, RZ, RZ, R22 ;  /* 0x000000ffff0a7224 */ /* 0x000fe400078e0016 */
[----:B------:R-:W-:Y:S02]  /*20e30*/  IMAD.MOV.U32 R11, RZ, RZ, R23 ;  /* 0x000000ffff0b7224 */ /* 0x000fe400078e0017 */
[----:B------:R-:W-:-:S02]  /*20e40*/  IMAD.MOV.U32 R22, RZ, RZ, R3 ;  /* 0x000000ffff167224 */ /* 0x000fc400078e0003 */
[----:B------:R-:W-:Y:S01]  /*20e50*/  IMAD.MOV.U32 R23, RZ, RZ, R28 ;  /* 0x000000ffff177224 */ /* 0x000fe200078e001c */
[----:B------:R-:W4:Y:S01]  /*20e60*/  LDL.LU R3, [R1+0x1d5c] ;  /* 0x001d5c0001037983 */ /* 0x000f220000300800 */
[----:B------:R-:W2:Y:S03]  /*20e70*/  LDL.LU R28, [R1+0x1d58] ;  /* 0x001d5800011c7983 */ /* 0x000ea60000300800 */
[----:B------:R0:W-:Y:S04]  /*20e80*/  STL.64 [R1+0x1c90], R22 ;  /* 0x001c901601007387 */ /* 0x0001e80000100a00 */
[----:B---3--:R1:W-:Y:S01]  /*20e90*/  STL.64 [R1+0x1c88], R20 ;  /* 0x001c881401007387 */ /* 0x0083e20000100a00 */
[----:B0-----:R-:W3:Y:S02]  /*20ea0*/  LDL R22, [R1+0x18] ;  /* 0x0000180001167983 */ /* 0x001ee40000100800 */
[----:B------:R-:W3:Y:S02]  /*20eb0*/  LDL R23, [R1+0x1c] ;  /* 0x00001c0001177983 */ /* 0x000ee40000100800 */
[----:B------:R-:W-:-:S02]  /*20ec0*/  IMAD.MOV.U32 R24, RZ, RZ, R2 ;  /* 0x000000ffff187224 */ /* 0x000fc400078e0002 */
[----:B------:R-:W-:Y:S01]  /*20ed0*/  IMAD.MOV.U32 R25, RZ, RZ, R0 ;  /* 0x000000ffff197224 */ /* 0x000fe200078e0000 */
[----:B---3--:R0:W-:Y:S01]  /*20ee0*/  STL.64 [R1+0x1d40], R22 ;  /* 0x001d401601007387 */ /* 0x0081e20000100a00 */
[----:B-1----:R-:W3:Y:S02]  /*20ef0*/  LDL.LU R20, [R1+0x230] ;  /* 0x0002300001147983 */ /* 0x002ee40000300800 */
[----:B------:R-:W3:Y:S01]  /*20f00*/  LDL.LU R21, [R1+0x234] ;  /* 0x0002340001157983 */ /* 0x000ee20000300800 */
[----:B0-----:R-:W3:Y:S01]  /*20f10*/  LDL.LU R22, [R1+0x238] ;  /* 0x0002380001167983 */ /* 0x001ee20000300800 */
[----:B------:R-:W-:Y:S02]  /*20f20*/  STL.64 [R1+0x1ba0], R10 ;  /* 0x001ba00a01007387 */ /* 0x000fe40000100a00 */
[----:B------:R0:W-:Y:S02]  /*20f30*/  STL.64 [R1+0x1b98], R8 ;  /* 0x001b980801007387 */ /* 0x0001e40000100a00 */
[----:B0-----:R-:W4:Y:S01]  /*20f40*/  LDL.LU.64 R8, [R1+0x100] ;  /* 0x0001000001087983 */ /* 0x001f220000300a00 */
[----:B------:R-:W4:Y:S02]  /*20f50*/  LDL.LU.64 R10, [R1+0x108] ;  /* 0x00010800010a7983 */ /* 0x000f240000300a00 */
[----:B--2---:R-:W-:-:S07]  /*20f60*/  IMAD.MOV.U32 R23, RZ, RZ, R28 ;  /* 0x000000ffff177224 */ /* 0x004fce00078e001c */
[C---:B---3--:R-:W-:Y:S08]  /*20f70*/  HMMA.16816.F32.BF16 R24, R4.reuse, R24, R20 ;  /* 0x000000180418723c */ /* 0x048ff00000041814 */
[----:B----4-:R-:W-:Y:S11]  /*20f80*/  HMMA.16816.F32.BF16 R4, R4, R8, R16 ;  /* 0x000000080404723c */ /* 0x010ff60000041810 */
[----:B------:R-:W-:Y:S05]  /*20f90*/  @!UPT UIADD3 URZ, URZ, URZ, URZ ;  /* 0x0000003f3f3ff290 */ /* 0x000fea000fffe03f */
[----:B------:R-:W-:Y:S01]  /*20fa0*/  IMAD.MOV.U32 R29, RZ, RZ, R27 ;  /* 0x000000ffff1d7224 */ /* 0x000fe200078e001b */
[----:B------:R-:W-:Y:S01]  /*20fb0*/  STL.64 [R1+0x170], R24 ;  /* 0x0001701801007387 */ /* 0x000fe20000100a00 */
[----:B------:R-:W-:Y:S03]  /*20fc0*/  STL [R1+0x178], R26 ;  /* 0x0001781a01007387 */ /* 0x000fe60000100800 */
[----:B------:R-:W-:Y:S04]  /*20fd0*/  STL [R1+0x1c80], R29 ;  /* 0x001c801d01007387 */ /* 0x000fe80000100800 */
[----:B------:R-:W-:Y:S01]  /*20fe0*/  STL.64 [R1+0x190], R4 ;  /* 0x0001900401007387 */ /* 0x000fe20000100a00 */
[----:B------:R-:W-:Y:S02]  /*20ff0*/  STL [R1+0x198], R6 ;  /* 0x0001980601007387 */ /* 0x000fe40000100800 */
[----:B------:R0:W-:Y:S02]  /*21000*/  STL.64 [R1+0x1cd8], R10 ;  /* 0x001cd80a01007387 */ /* 0x0001e40000100a00 */
[----:B------:R-:W2:Y:S01]  /*21010*/  LDL.LU R16, [R1+0x2b0] ;  /* 0x0002b00001107983 */ /* 0x000ea20000300800 */
[----:B------:R-:W2:Y:S01]  /*21020*/  LDL.LU R17, [R1+0x2b4] ;  /* 0x0002b40001117983 */ /* 0x000ea20000300800 */
[----:B------:R-:W3:Y:S02]  /*21030*/  LDL.LU R18, [R1+0x2b8] ;  /* 0x0002b80001127983 */ /* 0x000ee40000300800 */
[----:B------:R-:W3:Y:S02]  /*21040*/  LDL.LU R19, [R1+0x2bc] ;  /* 0x0002bc0001137983 */ /* 0x000ee40000300800 */
[----:B------:R-:W4:Y:S01]  /*21050*/  LDL.LU R8, [R1+0x2e0] ;  /* 0x0002e00001087983 */ /* 0x000f220000300800 */
[----:B------:R-:W4:Y:S04]  /*21060*/  LDL.LU R9, [R1+0x2e4] ;  /* 0x0002e40001097983 */ /* 0x000f280000300800 */
[----:B0-----:R-:W2:Y:S01]  /*21070*/  LDL.LU R10, [R1+0x2e8] ;  /* 0x0002e800010a7983 */ /* 0x001ea20000300800 */
[----:B------:R-:W2:Y:S02]  /*21080*/  LDL.LU R11, [R1+0x2ec] ;  /* 0x0002ec00010b7983 */ /* 0x000ea40000300800 */
[----:B------:R-:W2:Y:S02]  /*21090*/  LDL.LU R24, [R1+0x2c0] ;  /* 0x0002c00001187983 */ /* 0x000ea40000300800 */
[----:B------:R-:W2:Y:S01]  /*210a0*/  LDL.LU R25, [R1+0x2c4] ;  /* 0x0002c40001197983 */ /* 0x000ea20000300800 */
[----:B------:R-:W2:Y:S01]  /*210b0*/  LDL.LU R26, [R1+0x2c8] ;  /* 0x0002c800011a7983 */ /* 0x000ea20000300800 */
[----:B------:R-:W2:Y:S02]  /*210c0*/  LDL.LU R27, [R1+0x2cc] ;  /* 0x0002cc00011b7983 */ /* 0x000ea40000300800 */
[----:B------:R-:W3:Y:S01]  /*210d0*/  LDL.64 R22, [R1+0x28] ;  /* 0x0000280001167983 */ /* 0x000ee20000100a00 */
        /* <DEDUP_REMOVED lines=11> */
[----:B------:R-:W2:Y:S01]  /*21190*/  LDL.LU R27, [R1+0x22c] ;  /* 0x00022c00011b7983 */ /* 0x000ea20000300800 */
[----:B------:R0:W-:Y:S01]  /*211a0*/  STL.64 [R1+0x1ce8], R10 ;  /* 0x001ce80a01007387 */ /* 0x0001e20000100a00 */
[----:B----4-:R1:W-:Y:S03]  /*211b0*/  STL.64 [R1+0x1ce0], R8 ;  /* 0x001ce00801007387 */ /* 0x0103e60000100a00 */
[----:B0-----:R-:W4:Y:S04]  /*211c0*/  LDL.64 R10, [R1+0xb8] ;  /* 0x0000b800010a7983 */ /* 0x001f280000100a00 */
[----:B----4-:R0:W-:Y:S01]  /*211d0*/  STL.64 [R1+0x1cf8], R10 ;  /* 0x001cf80a01007387 */ /* 0x0101e20000100a00 */
[----:B-1----:R-:W4:Y:S02]  /*211e0*/  LDL.LU R8, [R1+0x2f0] ;  /* 0x0002f00001087983 */ /* 0x002f240000300800 */
[----:B------:R-:W4:Y:S01]  /*211f0*/  LDL.LU R9, [R1+0x2f4] ;  /* 0x0002f40001097983 */ /* 0x000f220000300800 */
[----:B0-----:R-:W2:Y:S01]  /*21200*/  LDL.LU R10, [R1+0x2f8] ;  /* 0x0002f800010a7983 */ /* 0x001ea20000300800 */
[----:B------:R-:W2:Y:S03]  /*21210*/  LDL.LU R11, [R1+0x2fc] ;  /* 0x0002fc00010b7983 */ /* 0x000ea60000300800 */
[----:B--2---:R-:W-:Y:S01]  /*21220*/  STL.64 [R1+0x1d18], R10 ;  /* 0x001d180a01007387 */ /* 0x004fe20000100a00 */
[----:B----4-:R0:W-:Y:S03]  /*21230*/  STL.64 [R1+0x1d10], R8 ;  /* 0x001d100801007387 */ /* 0x0101e60000100a00 */
[----:B0-----:R-:W2:Y:S01]  /*21240*/  LDL.LU R8, [R1+0x2d0] ;  /* 0x0002d00001087983 */ /* 0x001ea20000300800 */
[----:B------:R-:W2:Y:S02]  /*21250*/  LDL.LU R9, [R1+0x2d4] ;  /* 0x0002d40001097983 */ /* 0x000ea40000300800 */
[----:B------:R-:W2:Y:S02]  /*21260*/  LDL.LU R10, [R1+0x2d8] ;  /* 0x0002d800010a7983 */ /* 0x000ea40000300800 */
[----:B------:R-:W2:Y:S01]  /*21270*/  LDL.LU R11, [R1+0x2dc] ;  /* 0x0002dc00010b7983 */ /* 0x000ea20000300800 */
[----:B---3--:R0:W-:Y:S01]  /*21280*/  STL.64 [R1+0x1cd0], R18 ;  /* 0x001cd01201007387 */ /* 0x0081e20000100a00 */
[----:B------:R1:W-:Y:S03]  /*21290*/  STL.64 [R1+0x1cc8], R16 ;  /* 0x001cc81001007387 */ /* 0x0003e60000100a00 */
[----:B0-----:R-:W3:Y:S01]  /*212a0*/  LDL.LU.64 R18, [R1+0xe8] ;  /* 0x0000e80001127983 */ /* 0x001ee20000300a00 */
[----:B------:R-:W-:Y:S03]  /*212b0*/  HMMA.16816.F32.BF16 R24, R12, R22, R24 ;  /* 0x000000160c18723c */ /* 0x000fe60000041818 */
[----:B---3--:R0:W-:Y:S01]  /*212c0*/  STL.64 [R1+0x1cf0], R18 ;  /* 0x001cf01201007387 */ /* 0x0081e20000100a00 */
[----:B-1----:R-:W3:Y:S02]  /*212d0*/  LDL.LU R16, [R1+0x300] ;  /* 0x0003000001107983 */ /* 0x002ee40000300800 */
[----:B------:R-:W3:Y:S01]  /*212e0*/  LDL.LU R17, [R1+0x304] ;  /* 0x0003040001117983 */ /* 0x000ee20000300800 */
[----:B0-----:R-:W4:Y:S01]  /*212f0*/  LDL.LU R18, [R1+0x308] ;  /* 0x0003080001127983 */ /* 0x001f220000300800 */
[----:B------:R-:W4:Y:S02]  /*21300*/  LDL.LU R19, [R1+0x30c] ;  /* 0x00030c0001137983 */ /* 0x000f240000300800 */
[----:B------:R-:W-:-:S02]  /*21310*/  IMAD.MOV.U32 R28, RZ, RZ, R7 ;  /* 0x000000ffff1c7224 */ /* 0x000fc400078e0007 */
[----:B------:R-:W-:Y:S02]  /*21320*/  IMAD.MOV.U32 R2, RZ, RZ, R22 ;  /* 0x000000ffff027224 */ /* 0x000fe400078e0016 */
[----:B------:R-:W-:Y:S01]  /*21330*/  IMAD.MOV.U32 R0, RZ, RZ, R23 ;  /* 0x000000ffff007224 */ /* 0x000fe200078e0017 */
[----:B----4-:R0:W-:Y:S01]  /*21340*/  STL.64 [R1+0x1d08], R18 ;  /* 0x001d081201007387 */ /* 0x0101e20000100a00 */
[----:B---3--:R-:W-:Y:S03]  /*21350*/  STL.64 [R1+0x1d00], R16 ;  /* 0x001d001001007387 */ /* 0x008fe60000100a00 */
[----:B0-----:R-:W3:Y:S01]  /*21360*/  LDL.64 R18, [R1+0xc8] ;  /* 0x0000c80001127983 */ /* 0x001ee20000100a00 */
[----:B------:R-:W4:Y:S02]  /*21370*/  LDL.LU.64 R6, [R1+0x8] ;  /* 0x0000080001067983 */ /* 0x000f240000300a00 */
[----:B------:R-:W-:Y:S02]  /*21380*/  STL [R1+0x1c84], R28 ;  /* 0x001c841c01007387 */ /* 0x000fe40000100800 */
[----:B------:R-:W-:Y:S01]  /*21390*/  STL.64 [R1+0x1f0], R24 ;  /* 0x0001f01801007387 */ /* 0x000fe20000100a00 */
[----:B------:R0:W-:Y:S04]  /*213a0*/  STL.64 [R1+0x1f8], R26 ;  /* 0x0001f81a01007387 */ /* 0x0001e80000100a00 */
[----:B0-----:R-:W2:Y:S01]  /*213b0*/  LDL.LU.64 R26, [R1+0x1d50] ;  /* 0x001d5000011a7983 */ /* 0x001ea20000300a00 */
[----:B------:R-:W2:Y:S02]  /*213c0*/  LDL.LU.64 R24, [R1+0x1d48] ;  /* 0x001d480001187983 */ /* 0x000ea40000300a00 */
[----:B------:R-:W2:Y:S02]  /*213d0*/  LDL.LU.64 R22, [R1+0x1d40] ;  /* 0x001d400001167983 */ /* 0x000ea40000300a00 */
[C---:B--2---:R-:W-:Y:S11]  /*213e0*/  HMMA.16816.F32.BF16 R24, R12.reuse, R22, R24 ;  /* 0x000000160c18723c */ /* 0x044ff60000041818 */
[----:B------:R-:W-:Y:S11]  /*213f0*/  @!UPT UIADD3 URZ, URZ, URZ, URZ ;  /* 0x0000003f3f3ff290 */ /* 0x000ff6000fffe03f */
[----:B------:R-:W-:Y:S01]  /*21400*/  @!UPT UIADD3 URZ, URZ, URZ, URZ ;  /* 0x0000003f3f3ff290 */ /* 0x000fe2000fffe03f */
[----:B------:R-:W-:Y:S01]  /*21410*/  STL.64 [R1+0x210], R24 ;  /* 0x0002101801007387 */ /* 0x000fe20000100a00 */
[----:B------:R0:W-:Y:S03]  /*21420*/  STL.64 [R1+0x218], R26 ;  /* 0x0002181a01007387 */ /* 0x0001e60000100a00 */
[----:B0-----:R-:W4:Y:S01]  /*21430*/  LDL.LU.64 R26, [R1+0x1d38] ;  /* 0x001d3800011a7983 */ /* 0x001f220000300a00 */
[----:B------:R-:W4:Y:S02]  /*21440*/  LDL.LU.64 R24, [R1+0x1d30] ;  /* 0x001d300001187983 */ /* 0x000f240000300a00 */
[----:B------:R-:W-:Y:S01]  /*21450*/  STL.64 [R1+0x1ca0], R22 ;  /* 0x001ca01601007387 */ /* 0x000fe20000100a00 */
[C---:B----4-:R-:W-:Y:S11]  /*21460*/  HMMA.16816.F32.BF16 R24, R12.reuse, R6, R24 ;  /* 0x000000060c18723c */ /* 0x050ff60000041818 */
[----:B------:R-:W-:Y:S11]  /*21470*/  @!UPT UIADD3 URZ, URZ, URZ, URZ ;  /* 0x0000003f3f3ff290 */ /* 0x000ff6000fffe03f */
[----:B------:R-:W-:Y:S01]  /*21480*/  @!UPT UIADD3 URZ, URZ, URZ, URZ ;  /* 0x0000003f3f3ff290 */ /* 0x000fe2000fffe03f */
[----:B------:R-:W-:Y:S01]  /*21490*/  STL.64 [R1+0x220], R24 ;  /* 0x0002201801007387 */ /* 0x000fe20000100a00 */
[----:B------:R0:W-:Y:S03]  /*214a0*/  STL.64 [R1+0x228], R26 ;  /* 0x0002281a01007387 */ /* 0x0001e60000100a00 */
[----:B0-----:R-:W2:Y:S01]  /*214b0*/  LDL.LU.64 R26, [R1+0x1d28] ;  /* 0x001d2800011a7983 */ /* 0x001ea20000300a00 */
[----:B------:R0:W-:Y:S02]  /*214c0*/  STL.64 [R1+0x1c98], R6 ;  /* 0x001c980601007387 */ /* 0x0001e40000100a00 */
[----:B------:R-:W4:Y:S02]  /*214d0*/  LDL.LU R4, [R1+0x200] ;  /* 0x0002000001047983 */ /* 0x000f240000300800 */
[----:B--2---:R-:W-:Y:S02]  /*214e0*/  IMAD.MOV.U32 R5, RZ, RZ, R26 ;  /* 0x000000ffff057224 */ /* 0x004fe400078e001a */
[----:B0-----:R-:W-:Y:S01]  /*214f0*/  IMAD.MOV.U32 R6, RZ, RZ, R27 ;  /* 0x000000ffff067224 */ /* 0x001fe200078e001b */
[----:B------:R-:W2:Y:S01]  /*21500*/  LDL.LU R26, [R1+0x1d24] ;  /* 0x001d2400011a7983 */ /* 0x000ea20000300800 */
[----:B------:R-:W2:Y:S02]  /*21510*/  LDL.LU R27, [R1+0x1d20] ;  /* 0x001d2000011b7983 */ /* 0x000ea40000300800 */
[----:B------:R-:W3:Y:S01]  /*21520*/  LDL.LU R7, [R1+0x20c] ;  /* 0x00020c0001077983 */ /* 0x000ee20000300800 */
[----:B--2---:R-:W-:Y:S01]  /*21530*/  HMMA.16816.F32.BF16 R8, R12, R26, R8 ;  /* 0x0000001a0c08723c */ /* 0x004fe20000041808 */
[----:B---3--:R-:W-:Y:S01]  /*21540*/  STL.64 [R1+0x1cb0], R6 ;  /* 0x001cb00601007387 */ /* 0x008fe20000100a00 */
[----:B----4-:R0:W-:Y:S03]  /*21550*/  STL.64 [R1+0x1ca8], R4 ;  /* 0x001ca80401007387 */ /* 0x0101e60000100a00 */
[----:B0-----:R-:W2:Y:S01]  /*21560*/  LDL.LU R4, [R1+0x290] ;  /* 0x0002900001047983 */ /* 0x001ea20000300800 */
[----:B------:R-:W2:Y:S02]  /*21570*/  LDL.LU R5, [R1+0x294] ;  /* 0x0002940001057983 */ /* 0x000ea40000300800 */
[----:B------:R-:W2:Y:S11]  /*21580*/  LDL.LU R6, [R1+0x298] ;  /* 0x0002980001067983 */ /* 0x000eb60000300800 */
[----:B------:R-:W-:Y:S04]  /*21590*/  @!UPT UIADD3 URZ, URZ, URZ, URZ ;  /* 0x0000003f3f3ff290 */ /* 0x000fe8000fffe03f */
[----:B------:R-:W-:Y:S01]  /*215a0*/  STL.64 [R1+0x240], R8 ;  /* 0x0002400801007387 */ /* 0x000fe20000100a00 */
[----:B------:R0:W-:Y:S03]  /*215b0*/  STL.64 [R1+0x248], R10 ;  /* 0x0002480a01007387 */ /* 0x0001e60000100a00 */
[----:B0-----:R-:W3:Y:S01]  /*215c0*/  LDL.LU.64 R10, [R1+0x1d18] ;  /* 0x001d1800010a7983 */ /* 0x001ee20000300a00 */
[----:B------:R-:W3:Y:S02]  /*215d0*/  LDL.LU.64 R8, [R1+0x1d10] ;  /* 0x001d100001087983 */ /* 0x000ee40000300a00 */
[----:B------:R-:W-:Y:S02]  /*215e0*/  IMAD.MOV.U32 R22, RZ, RZ, R2 ;  /* 0x000000ffff167224 */ /* 0x000fe400078e0002 */
[----:B------:R-:W-:Y:S02]  /*215f0*/  IMAD.MOV.U32 R23, RZ, RZ, R0 ;  /* 0x000000ffff177224 */ /* 0x000fe400078e0000 */
[----:B------:R-:W-:-:S02]  /*21600*/  IMAD.MOV.U32 R0, RZ, RZ, R18 ;  /* 0x000000ffff007224 */ /* 0x000fc400078e0012 */
[----:B------:R-:W-:Y:S02]  /*21610*/  IMAD.MOV.U32 R2, RZ, RZ, R19 ;  /* 0x000000ffff027224 */ /* 0x000fe400078e0013 */
[----:B------:R-:W-:Y:S01]  /*21620*/  IMAD.MOV.U32 R7, RZ, RZ, R3 ;  /* 0x000000ffff077224 */ /* 0x000fe200078e0003 */
[C---:B---3--:R-:W-:Y:S01]  /*21630*/  HMMA.16816.F32.BF16 R8, R12.reuse, R18, R8 ;  /* 0x000000120c08723c */ /* 0x048fe20000041808 */
[----:B------:R-:W3:Y:S01]  /*21640*/  LDL.LU.64 R18, [R1+0x1d08] ;  /* 0x001d080001127983 */ /* 0x000ee20000300a00 */
[----:B------:R-:W3:Y:S11]  /*21650*/  LDL.LU.64 R16, [R1+0x1d00] ;  /* 0x001d000001107983 */ /* 0x000ef60000300a00 */
[----:B------:R-:W-:Y:S10]  /*21660*/  @!UPT UIADD3 URZ, URZ, URZ, URZ ;  /* 0x0000003f3f3ff290 */ /* 0x000ff4000fffe03f */
[----:B------:R-:W-:Y:S01]  /*21670*/  STL.64 [R1+0x2a0], R8 ;  /* 0x0002a00801007387 */ /* 0x000fe20000100a00 */
[----:B------:R0:W-:Y:S02]  /*21680*/  STL [R1+0x2a8], R10 ;  /* 0x0002a80a01007387 */ /* 0x0001e40000100800 */
[----:B------:R-:W-:Y:S02]  /*21690*/  IMAD.MOV.U32 R3, RZ, RZ, R11 ;  /* 0x000000ffff037224 */ /* 0x000fe400078e000b */
[----:B0-----:R-:W3:Y:S03]  /*216a0*/  LDL.LU.64 R10, [R1+0x1cf8] ;  /* 0x001cf800010a7983 */ /* 0x001ee60000300a00 */
[----:B------:R-:W-:Y:S01]  /*216b0*/  STL [R1+0x1af8], R3 ;  /* 0x001af80301007387 */ /* 0x000fe20000100800 */
[----:B---3--:R-:W-:Y:S01]  /*216c0*/  HMMA.16816.F32.BF16 R16, R12, R10, R16 ;  /* 0x0000000a0c10723c */ /* 0x008fe20000041810 */
[----:B------:R-:W-:-:S02]  /*216d0*/  IMAD.MOV.U32 R28, RZ, RZ, R10 ;  /* 0x000000ffff1c7224 */ /* 0x000fc400078e000a */
        /* <DEDUP_REMOVED lines=8> */
[----:B------:R-:W-:Y:S11]  /*21760*/  IMAD.MOV.U32 R3, RZ, RZ, R19 ;  /* 0x000000ffff037224 */ /* 0x000ff600078e0013 */
[----:B------:R-:W-:Y:S11]  /*21770*/  @!UPT UIADD3 URZ, URZ, URZ, URZ ;  /* 0x0000003f3f3ff290 */ /* 0x000ff6000fffe03f */
[----:B------:R0:W-:Y:S01]  /*21780*/  STL.64 [R1+0x2f0], R8 ;  /* 0x0002f00801007387 */ /* 0x0001e20000100a00 */
[----:B------:R1:W-:Y:S02]  /*21790*/  STL.64 [R1+0x2f8], R10 ;  /* 0x0002f80a01007387 */ /* 0x0003e40000100a00 */
[----:B0-----:R-:W-:Y:S01]  /*217a0*/  IMAD.MOV.U32 R8, RZ, RZ, R18 ;  /* 0x000000ffff087224 */ /* 0x001fe200078e0012 */
[----:B-1----:R-:W3:Y:S01]  /*217b0*/  LDL.LU.64 R10, [R1+0x1cd8] ;  /* 0x001cd800010a7983 */ /* 0x002ee20000300a00 */
[----:B------:R-:W3:Y:S02]  /*217c0*/  LDL.LU.64 R18, [R1+0x1cd0] ;  /* 0x001cd00001127983 */ /* 0x000ee40000300a00 */
[----:B------:R-:W3:Y:S02]  /*217d0*/  LDL.LU.64 R16, [R1+0x1cc8] ;  /* 0x001cc80001107983 */ /* 0x000ee40000300a00 */
[----:B---3--:R-:W-:Y:S01]  /*217e0*/  HMMA.16816.F32.BF16 R12, R12, R10, R16 ;  /* 0x0000000a0c0c723c */ /* 0x008fe20000041810 */
[----:B------:R-:W2:Y:S01]  /*217f0*/  LDL.LU.64 R18, [R1+0x1cc0] ;  /* 0x001cc00001127983 */ /* 0x000ea20000300a00 */
[----:B------:R-:W2:Y:S11]  /*21800*/  LDL.LU.64 R16, [R1+0x1cb8] ;  /* 0x001cb80001107983 */ /* 0x000eb60000300a00 */
[----:B------:R-:W-:Y:S10]  /*21810*/  @!UPT UIADD3 URZ, URZ, URZ, URZ ;  /* 0x0000003f3f3ff290 */ /* 0x000ff4000fffe03f */
[----:B------:R-:W-:Y:S01]  /*21820*/  STL.64 [R1+0x2e0], R12 ;  /* 0x0002e00c01007387 */ /* 0x000fe20000100a00 */
[----:B------:R0:W-:Y:S02]  /*21830*/  STL.64 [R1+0x2e8], R14 ;  /* 0x0002e80e01007387 */ /* 0x0001e40000100a00 */
[----:B0-----:R-:W-:Y:S02]  /*21840*/  IMAD.MOV.U32 R14, RZ, RZ, R8 ;  /* 0x000000ffff0e7224 */ /* 0x001fe400078e0008 */
[----:B------:R-:W-:-:S05]  /*21850*/  IMAD.MOV.U32 R15, RZ, RZ, R3 ;  /* 0x000000ffff0f7224 */ /* 0x000fca00078e0003 */
[----:B------:R0:W-:Y:S01]  /*21860*/  STL.64 [R1+0x1c48], R14 ;  /* 0x001c480e01007387 */ /* 0x0001e20000100a00 */
[----:B------:R-:W3:Y:S02]  /*21870*/  LDL.LU R12, [R1+0x1e0] ;  /* 0x0001e000010c7983 */ /* 0x000ee40000300800 */
[----:B------:R-:W3:Y:S01]  /*21880*/  LDL.LU R13, [R1+0x1e4] ;  /* 0x0001e400010d7983 */ /* 0x000ee20000300800 */
[----:B0-----:R-:W3:Y:S01]  /*21890*/  LDL.LU R14, [R1+0x1e8] ;  /* 0x0001e800010e7983 */ /* 0x001ee20000300800 */
[----:B------:R-:W3:Y:S01]  /*218a0*/  LDL.LU R15, [R1+0x1ec] ;  /* 0x0001ec00010f7983 */ /* 0x000ee20000300800 */
        /* <DEDUP_REMOVED lines=8> */
[----:B------:R-:W3:Y:S11]  /*21930*/  LDL.LU.64 R6, [R1+0x1c98] ;  /* 0x001c980001067983 */ /* 0x000ef60000300a00 */
[----:B------:R-:W-:Y:S10]  /*21940*/  @!UPT UIADD3 URZ, URZ, URZ, URZ ;  /* 0x0000003f3f3ff290 */ /* 0x000ff4000fffe03f */
[----:B------:R-:W-:Y:S01]  /*21950*/  STL.64 [R1+0x340], R20 ;  /* 0x0003401401007387 */ /* 0x000fe20000100a00 */
[----:B------:R0:W-:Y:S03]  /*21960*/  STL.64 [R1+0x348], R22 ;  /* 0x0003481601007387 */ /* 0x0001e60000100a00 */
[----:B0-----:R-:W2:Y:S01]  /*21970*/  LDL.LU.64 R22, [R1+0x1c90] ;  /* 0x001c900001167983 */ /* 0x001ea20000300a00 */
[----:B------:R-:W2:Y:S01]  /*21980*/  LDL.LU.64 R20, [R1+0x1c88] ;  /* 0x001c880001147983 */ /* 0x000ea20000300a00 */
[----:B---3--:R-:W-:Y:S01]  /*21990*/  HMMA.16816.F32.BF16 R12, R16, R6, R12 ;  /* 0x00000006100c723c */ /* 0x008fe2000004180c */
[----:B------:R-:W-:Y:S02]  /*219a0*/  IMAD.MOV.U32 R8, RZ, RZ, R6 ;  /* 0x000000ffff087224 */ /* 0x000fe400078e0006 */
[----:B------:R-:W-:-:S05]  /*219b0*/  IMAD.MOV.U32 R3, RZ, RZ, R7 ;  /* 0x000000ffff037224 */ /* 0x000fca00078e0007 */
[----:B--2---:R-:W-:Y:S11]  /*219c0*/  HMMA.16816.F32.BF16 R4, R16, R26, R20 ;  /* 0x0000001a1004723c */ /* 0x004ff60000041814 */
[----:B------:R-:W-:Y:S04]  /*219d0*/  @!UPT UIADD3 URZ, URZ, URZ, URZ ;  /* 0x0000003f3f3ff290 */ /* 0x000fe8000fffe03f */
[----:B------:R-:W-:Y:S01]  /*219e0*/  STL.64 [R1+0x330], R12 ;  /* 0x0003300c01007387 */ /* 0x000fe20000100a00 */
[----:B------:R-:W-:Y:S02]  /*219f0*/  STL.64 [R1+0x338], R14 ;  /* 0x0003380e01007387 */ /* 0x000fe40000100a00 */
[----:B------:R-:W-:Y:S02]  /*21a00*/  STL.64 [R1+0x1c40], R10 ;  /* 0x001c400a01007387 */ /* 0x000fe40000100a00 */
[----:B------:R-:W-:Y:S03]  /*21a10*/  STL [R1+0x1c38], R8 ;  /* 0x001c380801007387 */ /* 0x000fe60000100800 */
[----:B------:R0:W-:Y:S01]  /*21a20*/  STL.64 [R1+0x328], R6 ;  /* 0x0003280601007387 */ /* 0x0001e20000100a00 */
[----:B------:R-:W-:Y:S02]  /*21a30*/  IMAD.MOV.U32 R24, RZ, RZ, R4 ;  /* 0x000000ffff187224 */ /* 0x000fe400078e0004 */
[----:B------:R-:W-:-:S02]  /*21a40*/  IMAD.MOV.U32 R25, RZ, RZ, R5 ;  /* 0x000000ffff197224 */ /* 0x000fc400078e0005 */
[----:B------:R-:W2:Y:S01]  /*21a50*/  LDL.LU R4, [R1+0x80] ;  /* 0x0000800001047983 */ /* 0x000ea20000300800 */
[----:B------:R-:W2:Y:S04]  /*21a60*/  LDL.LU R5, [R1+0x84] ;  /* 0x0000840001057983 */ /* 0x000ea80000300800 */
[----:B0-----:R-:W3:Y:S01]  /*21a70*/  LDL.LU R6, [R1+0x88] ;  /* 0x0000880001067983 */ /* 0x001ee20000300800 */
[----:B------:R-:W3:Y:S03]  /*21a80*/  LDL.LU R7, [R1+0x8c] ;  /* 0x00008c0001077983 */ /* 0x000ee60000300800 */
[----:B---3--:R-:W-:Y:S01]  /*21a90*/  STL.64 [R1+0x1bb8], R6 ;  /* 0x001bb80601007387 */ /* 0x008fe20000100a00 */
[----:B--2---:R0:W-:Y:S03]  /*21aa0*/  STL.64 [R1+0x1bb0], R4 ;  /* 0x001bb00401007387 */ /* 0x0041e60000100a00 */
[----:B0-----:R-:W2:Y:S01]  /*21ab0*/  LDL.LU R4, [R1+0x90] ;  /* 0x0000900001047983 */ /* 0x001ea20000300800 */
[----:B------:R-:W2:Y:S02]  /*21ac0*/  LDL.LU R5, [R1+0x94] ;  /* 0x0000940001057983 */ /* 0x000ea40000300800 */
[----:B------:R-:W3:Y:S02]  /*21ad0*/  LDL.LU R6, [R1+0x98] ;  /* 0x0000980001067983 */ /* 0x000ee40000300800 */
[----:B------:R-:W3:Y:S01]  /*21ae0*/  LDL.LU R7, [R1+0x9c] ;  /* 0x00009c0001077983 */ /* 0x000ee20000300800 */
[----:B------:R-:W4:Y:S01]  /*21af0*/  LDL.LU R20, [R1+0x150] ;  /* 0x0001500001147983 */ /* 0x000f220000300800 */
[----:B------:R-:W4:Y:S02]  /*21b00*/  LDL.LU R21, [R1+0x154] ;  /* 0x0001540001157983 */ /* 0x000f240000300800 */
[----:B------:R-:W2:Y:S02]  /*21b10*/  LDL.LU R22, [R1+0x158] ;  /* 0x0001580001167983 */ /* 0x000ea40000300800 */
[----:B------:R-:W2:Y:S02]  /*21b20*/  LDL.LU R23, [R1+0x15c] ;  /* 0x00015c0001177983 */ /* 0x000ea40000300800 */
[----:B--2---:R-:W-:Y:S01]  /*21b30*/  STL.64 [R1+0x1c58], R22 ;  /* 0x001c581601007387 */ /* 0x004fe20000100a00 */
[----:B----4-:R0:W-:Y:S02]  /*21b40*/  STL.64 [R1+0x1c50], R20 ;  /* 0x001c501401007387 */ /* 0x0101e40000100a00 */
[----:B------:R-:W2:Y:S02]  /*21b50*/  LDL.LU R8, [R1+0x180] ;  /* 0x0001800001087983 */ /* 0x000ea40000300800 */
[----:B------:R-:W2:Y:S01]  /*21b60*/  LDL.LU R9, [R1+0x184] ;  /* 0x0001840001097983 */ /* 0x000ea20000300800 */
[----:B------:R-:W4:Y:S01]  /*21b70*/  LDL.LU R10, [R1+0x188] ;  /* 0x00018800010a7983 */ /* 0x000f220000300800 */
[----:B------:R-:W4:Y:S02]  /*21b80*/  LDL.LU R11, [R1+0x18c] ;  /* 0x00018c00010b7983 */ /* 0x000f240000300800 */
[----:B------:R-:W-:-:S02]  /*21b90*/  IMAD.MOV.U32 R14, RZ, RZ, R28 ;  /* 0x000000ffff0e7224 */ /* 0x000fc400078e001c */
[----:B------:R-:W-:Y:S01]  /*21ba0*/  IMAD.MOV.U32 R15, RZ, RZ, R29 ;  /* 0x000000ffff0f7224 */ /* 0x000fe200078e001d */
[----:B----4-:R1:W-:Y:S01]  /*21bb0*/  STL.64 [R1+0x1c68], R10 ;  /* 0x001c680a01007387 */ /* 0x0103e20000100a00 */
[----:B--2---:R-:W-:Y:S02]  /*21bc0*/  STL.64 [R1+0x1c60], R8 ;  /* 0x001c600801007387 */ /* 0x004fe40000100a00 */
[----:B------:R-:W2:Y:S02]  /*21bd0*/  LDL.LU R28, [R1+0x1c84] ;  /* 0x001c8400011c7983 */ /* 0x000ea40000300800 */
[----:B------:R-:W4:Y:S01]  /*21be0*/  LDL.LU R29, [R1+0x1c80] ;  /* 0x001c8000011d7983 */ /* 0x000f220000300800 */
[----:B------:R3:W-:Y:S01]  /*21bf0*/  STL.64 [R1+0x1c70], R14 ;  /* 0x001c700e01007387 */ /* 0x0007e20000100a00 */
[----:B0-----:R-:W2:Y:S02]  /*21c00*/  LDL.LU R20, [R1+0x1a0] ;  /* 0x0001a00001147983 */ /* 0x001ea40000300800 */
[----:B------:R-:W2:Y:S02]  /*21c10*/  LDL.LU R21, [R1+0x1a4] ;  /* 0x0001a40001157983 */ /* 0x000ea40000300800 */
[----:B------:R-:W2:Y:S01]  /*21c20*/  LDL.LU R22, [R1+0x1a8] ;  /* 0x0001a80001167983 */ /* 0x000ea20000300800 */
[----:B------:R-:W2:Y:S01]  /*21c30*/  LDL.LU R23, [R1+0x1ac] ;  /* 0x0001ac0001177983 */ /* 0x000ea20000300800 */
[----:B-1----:R-:W-:-:S02]  /*21c40*/  IMAD.MOV.U32 R10, RZ, RZ, R0 ;  /* 0x000000ffff0a7224 */ /* 0x002fc400078e0000 */
[----:B------:R-:W-:Y:S01]  /*21c50*/  IMAD.MOV.U32 R11, RZ, RZ, R2 ;  /* 0x000000ffff0b7224 */ /* 0x000fe200078e0002 */
[----:B------:R-:W2:Y:S01]  /*21c60*/  LDL.LU R0, [R1+0x1c7c] ;  /* 0x001c7c0001007983 */ /* 0x000ea20000300800 */
[----:B------:R-:W2:Y:S02]  /*21c70*/  LDL.LU R2, [R1+0x1c78] ;  /* 0x001c780001027983 */ /* 0x000ea40000300800 */
[----:B------:R-:W2:Y:S02]  /*21c80*/  LDL.LU R12, [R1+0x1b0] ;  /* 0x0001b000010c7983 */ /* 0x000ea40000300800 */
[----:B------:R-:W2:Y:S01]  /*21c90*/  LDL.LU R13, [R1+0x1b4] ;  /* 0x0001b400010d7983 */ /* 0x000ea20000300800 */
[----:B---3--:R-:W2:Y:S01]  /*21ca0*/  LDL.LU R14, [R1+0x1b8] ;  /* 0x0001b800010e7983 */ /* 0x008ea20000300800 */
[----:B------:R-:W2:Y:S02]  /*21cb0*/  LDL.LU R15, [R1+0x1bc] ;  /* 0x0001bc00010f7983 */ /* 0x000ea40000300800 */
[----:B------:R-:W-:Y:S02]  /*21cc0*/  STL.64 [R1+0x1bc8], R6 ;  /* 0x001bc80601007387 */ /* 0x000fe40000100a00 */
[----:B------:R0:W-:Y:S02]  /*21cd0*/  STL.64 [R1+0x1bc0], R4 ;  /* 0x001bc00401007387 */ /* 0x0001e40000100a00 */
[----:B0-----:R-:W3:Y:S01]  /*21ce0*/  LDL.LU R4, [R1+0xa0] ;  /* 0x0000a00001047983 */ /* 0x001ee20000300800 */
[----:B------:R-:W3:Y:S02]  /*21cf0*/  LDL.LU R5, [R1+0xa4] ;  /* 0x0000a40001057983 */ /* 0x000ee40000300800 */
[----:B------:R-:W2:Y:S02]  /*21d00*/  LDL.LU R6, [R1+0xa8] ;  /* 0x0000a80001067983 */ /* 0x000ea40000300800 */
[----:B------:R-:W2:Y:S02]  /*21d10*/  LDL.LU R7, [R1+0xac] ;  /* 0x0000ac0001077983 */ /* 0x000ea40000300800 */
[----:B--2---:R-:W-:Y:S01]  /*21d20*/  STL.64 [R1+0x1be8], R6 ;  /* 0x001be80601007387 */ /* 0x004fe20000100a00 */
[----:B---3--:R0:W-:Y:S03]  /*21d30*/  STL.64 [R1+0x1be0], R4 ;  /* 0x001be00401007387 */ /* 0x0081e60000100a00 */
[----:B0-----:R-:W2:Y:S01]  /*21d40*/  LDL.LU R4, [R1+0xf0] ;  /* 0x0000f00001047983 */ /* 0x001ea20000300800 */
[----:B------:R-:W2:Y:S02]  /*21d50*/  LDL.LU R5, [R1+0xf4] ;  /* 0x0000f40001057983 */ /* 0x000ea40000300800 */
[----:B------:R-:W3:Y:S02]  /*21d60*/  LDL.LU R6, [R1+0xf8] ;  /* 0x0000f80001067983 */ /* 0x000ee40000300800 */
[----:B------:R-:W3:Y:S02]  /*21d70*/  LDL.LU R7, [R1+0xfc] ;  /* 0x0000fc0001077983 */ /* 0x000ee40000300800 */
[----:B---3--:R0:W-:Y:S01]  /*21d80*/  STL.64 [R1+0x1bf8], R6 ;  /* 0x001bf80601007387 */ /* 0x0081e20000100a00 */
[----:B--2---:R-:W-:Y:S03]  /*21d90*/  STL.64 [R1+0x1bf0], R4 ;  /* 0x001bf00401007387 */ /* 0x004fe60000100a00 */
[----:B0-----:R-:W2:Y:S04]  /*21da0*/  LDL.LU.64 R6, [R1+0x18] ;  /* 0x0000180001067983 */ /* 0x001ea80000300a00 */
[----:B--2---:R0:W-:Y:S04]  /*21db0*/  STL.64 [R1+0x1c10], R6 ;  /* 0x001c100601007387 */ /* 0x0041e80000100a00 */
[----:B0-----:R-:W2:Y:S01]  /*21dc0*/  LDL.LU.64 R6, [R1+0x28] ;  /* 0x0000280001067983 */ /* 0x001ea20000300a00 */
[----:B------:R-:W-:Y:S02]  /*21dd0*/  STL [R1+0x1afc], R25 ;  /* 0x001afc1901007387 */ /* 0x000fe40000100800 */
[----:B------:R0:W-:Y:S02]  /*21de0*/  STL [R1+0x1a80], R24 ;  /* 0x001a801801007387 */ /* 0x0001e40000100800 */
[----:B0-----:R-:W3:Y:S01]  /*21df0*/  LDL R24, [R1+0x38c] ;  /* 0x00038c0001187983 */ /* 0x001ee20000100800 */
[----:B------:R-:W-:Y:S03]  /*21e00*/  STL.64 [R1+0x1c08], R26 ;  /* 0x001c081a01007387 */ /* 0x000fe60000100a00 */
[----:B---3--:R0:W-:Y:S04]  /*21e10*/  STL [R1+0x1c00], R24 ;  /* 0x001c001801007387 */ /* 0x0081e80000100800 */
[----:B0-----:R-:W3:Y:S01]  /*21e20*/  LDL.LU R24, [R1+0x110] ;  /* 0x0001100001187983 */ /* 0x001ee20000300800 */
[----:B------:R-:W3:Y:S02]  /*21e30*/  LDL.LU R25, [R1+0x114] ;  /* 0x0001140001197983 */ /* 0x000ee40000300800 */
[----:B------:R-:W2:Y:S02]  /*21e40*/  LDL.LU R26, [R1+0x118] ;  /* 0x00011800011a7983 */ /* 0x000ea40000300800 */
[----:B------:R-:W2:Y:S01]  /*21e50*/  LDL.LU R27, [R1+0x11c] ;  /* 0x00011c00011b7983 */ /* 0x000ea20000300800 */
[C---:B------:R-:W-:Y:S01]  /*21e60*/  HMMA.16816.F32.BF16 R8, R16.reuse, R10, R12 ;  /* 0x0000000a1008723c */ /* 0x040fe2000004180c */
[----:B--2---:R-:W-:Y:S01]  /*21e70*/  STL.64 [R1+0x1c20], R26 ;  /* 0x001c201a01007387 */ /* 0x004fe20000100a00 */
[----:B---3--:R0:W-:Y:S03]  /*21e80*/  STL.64 [R1+0x1c18], R24 ;  /* 0x001c181801007387 */ /* 0x0081e60000100a00 */
[----:B0-----:R-:W2:Y:S01]  /*21e90*/  LDL.LU R24, [R1+0x130] ;  /* 0x0001300001187983 */ /* 0x001ea20000300800 */
[----:B------:R-:W2:Y:S02]  /*21ea0*/  LDL.LU R25, [R1+0x134] ;  /* 0x0001340001197983 */ /* 0x000ea40000300800 */
[----:B------:R-:W2:Y:S02]  /*21eb0*/  LDL.LU R26, [R1+0x138] ;  /* 0x00013800011a7983 */ /* 0x000ea40000300800 */
[----:B------:R-:W2:Y:S01]  /*21ec0*/  LDL.LU R27, [R1+0x13c] ;  /* 0x00013c00011b7983 */ /* 0x000ea20000300800 */
[----:B------:R-:W3:Y:S11]  /*21ed0*/  LDL.LU.64 R14, [R1+0x1c70] ;  /* 0x001c7000010e7983 */ /* 0x000ef60000300a00 */
[----:B------:R-:W-:Y:S01]  /*21ee0*/  @!UPT UIADD3 URZ, URZ, URZ, URZ ;  /* 0x0000003f3f3ff290 */ /* 0x000fe2000fffe03f */
[----:B------:R-:W-:Y:S02]  /*21ef0*/  STL.64 [R1+0x310], R8 ;  /* 0x0003100801007387 */ /* 0x000fe40000100a00 */
[----:B------:R0:W-:Y:S02]  /*21f00*/  STL.64 [R1+0x318], R10 ;  /* 0x0003180a01007387 */ /* 0x0001e40000100a00 */
[----:B0-----:R-:W2:Y:S01]  /*21f10*/  LDL.LU.64 R10, [R1+0x1c68] ;  /* 0x001c6800010a7983 */ /* 0x001ea20000300a00 */
[----:B------:R-:W2:Y:S01]  /*21f20*/  LDL.LU.64 R8, [R1+0x1c60] ;  /* 0x001c600001087983 */ /* 0x000ea20000300a00 */
[C---:B---3--:R-:W-:Y:S02]  /*21f30*/  HMMA.16816.F32.BF16 R12, R16.reuse, R14, R20 ;  /* 0x0000000e100c723c */ /* 0x048fe40000041814 */
[----:B------:R-:W3:Y:S01]  /*21f40*/  LDL.LU.64 R22, [R1+0x1c58] ;  /* 0x001c580001167983 */ /* 0x000ee20000300a00 */
[----:B------:R-:W3:Y:S11]  /*21f50*/  LDL.LU.64 R20, [R1+0x1c50] ;  /* 0x001c500001147983 */ /* 0x000ef60000300a00 */
[----:B------:R-:W-:Y:S09]  /*21f60*/  @!UPT UIADD3 URZ, URZ, URZ, URZ ;  /* 0x0000003f3f3ff290 */ /* 0x000ff2000fffe03f */
[----:B------:R-:W-:Y:S01]  /*21f70*/  STL.64 [R1+0x1c0], R12 ;  /* 0x0001c00c01007387 */ /* 0x000fe20000100a00 */
[----:B------:R0:W-:Y:S03]  /*21f80*/  STL.64 [R1+0x1c8], R14 ;  /* 0x0001c80e01007387 */ /* 0x0001e60000100a00 */
[----:B0-----:R-:W2:Y:S02]  /*21f90*/  LDL.LU.64 R14, [R1+0x1c48] ;  /* 0x001c4800010e7983 */ /* 0x001ea40000300a00 */
[C---:B--2---:R-:W-:Y:S11]  /*21fa0*/  HMMA.16816.F32.BF16 R8, R16.reuse, R14, R8 ;  /* 0x0000000e1008723c */ /* 0x044ff60000041808 */
[----:B------:R-:W-:Y:S11]  /*21fb0*/  @!UPT UIADD3 URZ, URZ, URZ, URZ ;  /* 0x0000003f3f3ff290 */ /* 0x000ff6000fffe03f */
[----:B------:R-:W-:Y:S01]  /*21fc0*/  @!UPT UIADD3 URZ, URZ, URZ, URZ ;  /* 0x0000003f3f3ff290 */ /* 0x000fe2000fffe03f */
[----:B------:R-:W-:Y:S01]  /*21fd0*/  STL.64 [R1+0x300], R8 ;  /* 0x0003000801007387 */ /* 0x000fe20000100a00 */
[----:B------:R0:W-:Y:S03]  /*21fe0*/  STL.64 [R1+0x308], R10 ;  /* 0x0003080a01007387 */ /* 0x0001e60000100a00 */
[----:B0-----:R-:W3:Y:S01]  /*21ff0*/  LDL.LU.64 R10, [R1+0x1c40] ;  /* 0x001c4000010a7983 */ /* 0x001ee20000300a00 */
[----:B------:R-:W2:Y:S01]  /*22000*/  LDL.LU R8, [R1+0x1c38] ;  /* 0x001c380001087983 */ /* 0x000ea20000300800 */
[----:B---3--:R-:W-:Y:S02]  /*22010*/  HMMA.16816.F32.BF16 R16, R16, R10, R20 ;  /* 0x0000000a1010723c */ /* 0x008fe40000041814 */
[----:B------:R-:W3:Y:S01]  /*22020*/  LDL.LU.64 R22, [R1+0x1c30] ;  /* 0x001c300001167983 */ /* 0x000ee20000300a00 */
[----:B------:R-:W3:Y:S11]  /*22030*/  LDL.LU.64 R20, [R1+0x1c28] ;  /* 0x001c280001147983 */ /* 0x000ef60000300a00 */
[----:B------:R-:W-:Y:S09]  /*22040*/  @!UPT UIADD3 URZ, URZ, URZ, URZ ;  /* 0x0000003f3f3ff290 */ /* 0x000ff2000fffe03f */
[----:B------:R-:W-:Y:S01]  /*22050*/  STL.64 [R1+0x2c0], R16 ;  /* 0x0002c01001007387 */ /* 0x000fe20000100a00 */
[----:B------:R2:W-:Y:S02]  /*22060*/  STL.64 [R1+0x2c8], R18 ;  /* 0x0002c81201007387 */ /* 0x0005e40000100a00 */
[----:B--2---:R-:W-:Y:S02]  /*22070*/  IMAD.MOV.U32 R18, RZ, RZ, R8 ;  /* 0x000000ffff127224 */ /* 0x004fe400078e0008 */
[----:B------:R-:W-:Y:S02]  /*22080*/  IMAD.MOV.U32 R19, RZ, RZ, R3 ;  /* 0x000000ffff137224 */ /* 0x000fe400078e0003 */
[----:B------:R-:W-:Y:S02]  /*22090*/  IMAD.MOV.U32 R8, RZ, RZ, R6 ;  /* 0x000000ffff087224 */ /* 0x000fe400078e0006 */
[----:B------:R-:W-:Y:S01]  /*220a0*/  IMAD.MOV.U32 R3, RZ, RZ, R7 ;  /* 0x000000ffff037224 */ /* 0x000fe200078e0007 */
[C---:B---3--:R-:W-:Y:S11]  /*220b0*/  HMMA.16816.F32.BF16 R24, R20.reuse, R6, R24 ;  /* 0x000000061418723c */ /* 0x048ff60000041818 */
[----:B------:R-:W-:Y:S11]  /*220c0*/  @!UPT UIADD3 URZ, URZ, URZ, URZ ;  /* 0x0000003f3f3ff290 */ /* 0x000ff6000fffe03f */
[----:B------:R-:W-:Y:S01]  /*220d0*/  @!UPT UIADD3 URZ, URZ, URZ, URZ ;  /* 0x0000003f3f3ff290 */ /* 0x000fe2000fffe03f */
        /* <DEDUP_REMOVED lines=12> */
[----:B------:R-:W3:Y:S02]  /*221a0*/  LDL.LU R24, [R1+0x1c00] ;  /* 0x001c000001187983 */ /* 0x000ee40000300800 */
[----:B------:R-:W2:Y:S02]  /*221b0*/  LDL.LU.64 R6, [R1+0x1bf8] ;  /* 0x001bf80001067983 */ /* 0x000ea40000300a00 */
[----:B------:R-:W2:Y:S01]  /*221c0*/  LDL.LU.64 R4, [R1+0x1bf0] ;  /* 0x001bf00001047983 */ /* 0x000ea20000300a00 */
[----:B------:R0:W-:Y:S01]  /*221d0*/  STL.64 [R1+0x1bd8], R14 ;  /* 0x001bd80e01007387 */ /* 0x0001e20000100a00 */
[----:B------:R-:W-:Y:S03]  /*221e0*/  STL [R1+0x1bd0], R12 ;  /* 0x001bd00c01007387 */ /* 0x000fe60000100800 */
[----:B0-----:R-:W3:Y:S01]  /*221f0*/  LDL.LU.64 R14, [R1+0xc8] ;  /* 0x0000c800010e7983 */ /* 0x001ee20000300a00 */
[----:B--2---:R-:W-:Y:S11]  /*22200*/  HMMA.16816.F32.BF16 R4, R20, R18, R4 ;  /* 0x000000121404723c */ /* 0x004ff60000041804 */
[----:B------:R-:W-:Y:S11]  /*22210*/  @!UPT UIADD3 URZ, URZ, URZ, URZ ;  /* 0x0000003f3f3ff290 */ /* 0x000ff6000fffe03f */
[----:B------:R-:W-:Y:S01]  /*22220*/  @!UPT UIADD3 URZ, URZ, URZ, URZ ;  /* 0x0000003f3f3ff290 */ /* 0x000fe2000fffe03f */
[----:B------:R-:W-:Y:S01]  /*22230*/  STL.64 [R1+0x280], R4 ;  /* 0x0002800401007387 */ /* 0x000fe20000100a00 */
[----:B------:R0:W-:Y:S03]  /*22240*/  STL.64 [R1+0x288], R6 ;  /* 0x0002880601007387 */ /* 0x0001e60000100a00 */
[----:B0-----:R-:W2:Y:S01]  /*22250*/  LDL.LU.64 R6, [R1+0x1be8] ;  /* 0x001be80001067983 */ /* 0x001ea20000300a00 */
[----:B------:R-:W2:Y:S02]  /*22260*/  LDL.LU.64 R4, [R1+0x1be0] ;  /* 0x001be00001047983 */ /* 0x000ea40000300a00 */
[----:B------:R0:W-:Y:S02]  /*22270*/  STL.64 [R1+0x1b50], R18 ;  /* 0x001b501201007387 */ /* 0x0001e40000100a00 */
[----:B------:R-:W2:Y:S01]  /*22280*/  LDL.LU R16, [R1+0xd0] ;  /* 0x0000d00001107983 */ /* 0x000ea20000300800 */
[----:B------:R-:W2:Y:S01]  /*22290*/  LDL.LU R17, [R1+0xd4] ;  /* 0x0000d40001117983 */ /* 0x000ea20000300800 */
[----:B0-----:R-:W-:-:S02]  /*222a0*/  IMAD.MOV.U32 R18, RZ, RZ, R2 ;  /* 0x000000ffff127224 */ /* 0x001fc400078e0002 */
[----:B------:R-:W-:Y:S01]  /*222b0*/  IMAD.MOV.U32 R19, RZ, RZ, R0 ;  /* 0x000000ffff137224 */ /* 0x000fe200078e0000 */
[----:B------:R0:W-:Y:S01]  /*222c0*/  STL.64 [R1+0x1b60], R26 ;  /* 0x001b601a01007387 */ /* 0x0001e20000100a00 */
[----:B---3--:R-:W-:Y:S02]  /*222d0*/  STL [R1+0x1b58], R24 ;  /* 0x001b581801007387 */ /* 0x008fe40000100800 */
[----:B------:R-:W-:-:S03]  /*222e0*/  IMAD.MOV.U32 R13, RZ, RZ, R15 ;  /* 0x000000ffff0d7224 */ /* 0x000fc600078e000f */
[C---:B--2---:R-:W-:Y:S08]  /*222f0*/  HMMA.16816.F32.BF16 R16, R20.reuse, R26, R16 ;  /* 0x0000001a1410723c */ /* 0x044ff00000041810 */
[----:B------:R-:W-:Y:S11]  /*22300*/  HMMA.16816.F32.BF16 R4, R20, R14, R4 ;  /* 0x0000000e1404723c */ /* 0x000ff60000041804 */
[----:B------:R-:W-:Y:S04]  /*22310*/  @!UPT UIADD3 URZ, URZ, URZ, URZ ;  /* 0x0000003f3f3ff290 */ /* 0x000fe8000fffe03f */
[----:B------:R1:W-:Y:S01]  /*22320*/  STL.64 [R1+0x270], R16 ;  /* 0x0002701001007387 */ /* 0x0003e20000100a00 */
[----:B------:R-:W-:Y:S02]  /*22330*/  STL.64 [R1+0x278], R18 ;  /* 0x0002781201007387 */ /* 0x000fe40000100a00 */
[----:B0-----:R-:W2:Y:S06]  /*22340*/  LDL.LU.64 R26, [R1+0xb8] ;  /* 0x0000b800011a7983 */ /* 0x001eac0000300a00 */
[----:B------:R-:W-:Y:S02]  /*22350*/  IMAD.MOV.U32 R2, RZ, RZ, R6 ;  /* 0x000000ffff027224 */ /* 0x000fe400078e0006 */
[----:B------:R-:W-:-:S02]  /*22360*/  IMAD.MOV.U32 R0, RZ, RZ, R7 ;  /* 0x000000ffff007224 */ /* 0x000fc400078e0007 */
[----:B-1----:R-:W-:Y:S02]  /*22370*/  IMAD.MOV.U32 R16, RZ, RZ, R14 ;  /* 0x000000ffff107224 */ /* 0x002fe400078e000e */
[----:B------:R-:W3:Y:S01]  /*22380*/  LDL.LU.64 R14, [R1+0x1bd8] ;  /* 0x001bd800010e7983 */ /* 0x000ee20000300a00 */
[----:B------:R-:W2:Y:S02]  /*22390*/  LDL.LU R12, [R1+0x1bd0] ;  /* 0x001bd000010c7983 */ /* 0x000ea40000300800 */
[----:B------:R0:W-:Y:S02]  /*223a0*/  STL.64 [R1+0x260], R4 ;  /* 0x0002600401007387 */ /* 0x0001e40000100a00 */
[----:B------:R-:W2:Y:S01]  /*223b0*/  LDL.LU.64 R6, [R1+0x1bc8] ;  /* 0x001bc80001067983 */ /* 0x000ea20000300a00 */
[----:B0-----:R-:W2:Y:S01]  /*223c0*/  LDL.LU.64 R4, [R1+0x1bc0] ;  /* 0x001bc00001047983 */ /* 0x001ea20000300a00 */
[----:B------:R-:W-:Y:S02]  /*223d0*/  STL [R1+0x19bc], R0 ;  /* 0x0019bc0001007387 */ /* 0x000fe40000100800 */
[----:B------:R-:W-:Y:S01]  /*223e0*/  STL [R1+0x19b8], R2 ;  /* 0x0019b80201007387 */ /* 0x000fe20000100800 */
[C---:B--2---:R-:W-:Y:S11]  /*223f0*/  HMMA.16816.F32.BF16 R4, R20.reuse, R26, R4 ;  /* 0x0000001a1404723c */ /* 0x044ff60000041804 */
[----:B------:R-:W-:Y:S11]  /*22400*/  @!UPT UIADD3 URZ, URZ, URZ, URZ ;  /* 0x0000003f3f3ff290 */ /* 0x000ff6000fffe03f */
[----:B------:R-:W-:Y:S01]  /*22410*/  @!UPT UIADD3 URZ, URZ, URZ, URZ ;  /* 0x0000003f3f3ff290 */ /* 0x000fe2000fffe03f */
[----:B------:R-:W-:Y:S01]  /*22420*/  STL.64 [R1+0x250], R4 ;  /* 0x0002500401007387 */ /* 0x000fe20000100a00 */
[----:B------:R0:W-:Y:S03]  /*22430*/  STL.64 [R1+0x258], R6 ;  /* 0x0002580601007387 */ /* 0x0001e60000100a00 */
[----:B0-----:R-:W2:Y:S01]  /*22440*/  LDL.LU.64 R6, [R1+0x1bb8] ;  /* 0x001bb80001067983 */ /* 0x001ea20000300a00 */
[----:B------:R-:W2:Y:S02]  /*22450*/  LDL.LU.64 R4, [R1+0x1bb0] ;  /* 0x001bb00001047983 */ /* 0x000ea40000300a00 */
[----:B---3--:R-:W-:Y:S01]  /*22460*/  STL.64 [R1+0x1b18], R14 ;  /* 0x001b180e01007387 */ /* 0x008fe20000100a00 */
[----:B--2---:R-:W-:Y:S11]  /*22470*/  HMMA.16816.F32.BF16 R4, R20, R14, R4 ;  /* 0x0000000e1404723c */ /* 0x004ff60000041804 */
[----:B------:R-:W-:Y:S11]  /*22480*/  @!UPT UIADD3 URZ, URZ, URZ, URZ ;  /* 0x0000003f3f3ff290 */ /* 0x000ff6000fffe03f */
[----:B------:R-:W-:Y:S01]  /*22490*/  @!UPT UIADD3 URZ, URZ, URZ, URZ ;  /* 0x0000003f3f3ff290 */ /* 0x000fe2000fffe03f */
[----:B------:R0:W-:Y:S01]  /*224a0*/  STL.64 [R1+0x230], R4 ;  /* 0x0002300401007387 */ /* 0x0001e20000100a00 */
[----:B------:R1:W-:Y:S03]  /*224b0*/  STL.64 [R1+0x238], R6 ;  /* 0x0002380601007387 */ /* 0x0003e60000100a00 */
[----:B0-----:R-:W2:Y:S01]  /*224c0*/  LDL.LU R4, [R1+0x30] ;  /* 0x0000300001047983 */ /* 0x001ea20000300800 */
[----:B------:R-:W2:Y:S02]  /*224d0*/  LDL.LU R5, [R1+0x34] ;  /* 0x0000340001057983 */ /* 0x000ea40000300800 */
[----:B-1----:R-:W3:Y:S02]  /*224e0*/  LDL.LU R6, [R1+0x38] ;  /* 0x0000380001067983 */ /* 0x002ee40000300800 */
[----:B------:R-:W3:Y:S02]  /*224f0*/  LDL.LU R7, [R1+0x3c] ;  /* 0x00003c0001077983 */ /* 0x000ee40000300800 */
[----:B------:R-:W-:-:S02]  /*22500*/  IMAD.MOV.U32 R2, RZ, RZ, R26 ;  /* 0x000000ffff027224 */ /* 0x000fc400078e001a */
[----:B------:R-:W-:Y:S02]  /*22510*/  IMAD.MOV.U32 R0, RZ, RZ, R27 ;  /* 0x000000ffff007224 */ /* 0x000fe400078e001b */
[----:B------:R-:W-:Y:S02]  /*22520*/  IMAD.MOV.U32 R18, RZ, RZ, R12 ;  /* 0x000000ffff127224 */ /* 0x000fe400078e000c */
[----:B------:R-:W-:Y:S02]  /*22530*/  IMAD.MOV.U32 R19, RZ, RZ, R9 ;  /* 0x000000ffff137224 */ /* 0x000fe400078e0009 */
[----:B------:R-:W-:Y:S02]  /*22540*/  IMAD.MOV.U32 R14, RZ, RZ, R2 ;  /* 0x000000ffff0e7224 */ /* 0x000fe400078e0002 */
[----:B------:R-:W-:Y:S01]  /*22550*/  IMAD.MOV.U32 R15, RZ, RZ, R0 ;  /* 0x000000ffff0f7224 */ /* 0x000fe200078e0000 */
[----:B---3--:R0:W-:Y:S01]  /*22560*/  STL.64 [R1+0x1b70], R6 ;  /* 0x001b700601007387 */ /* 0x0081e20000100a00 */
[----:B--2---:R1:W-:Y:S03]  /*22570*/  STL.64 [R1+0x1b68], R4 ;  /* 0x001b680401007387 */ /* 0x0043e60000100a00 */
[----:B------:R-:W-:Y:S02]  /*22580*/  STL.64 [R1+0x1b30], R14 ;  /* 0x001b300e01007387 */ /* 0x000fe40000100a00 */
[----:B------:R-:W-:Y:S02]  /*22590*/  STL.64 [R1+0x1b78], R18 ;  /* 0x001b781201007387 */ /* 0x000fe40000100a00 */
[----:B0-----:R-:W-:-:S02]  /*225a0*/  IMAD.MOV.U32 R6, RZ, RZ, R8 ;  /* 0x000000ffff067224 */ /* 0x001fc400078e0008 */
[----:B------:R-:W-:-:S05]  /*225b0*/  IMAD.MOV.U32 R7, RZ, RZ, R3 ;  /* 0x000000ffff077224 */ /* 0x000fca00078e0003 */
[----:B------:R0:W-:Y:S01]  /*225c0*/  STL.64 [R1+0x1ba8], R6 ;  /* 0x001ba80601007387 */ /* 0x0001e20000100a00 */
[----:B-1----:R-:W2:Y:S02]  /*225d0*/  LDL.LU R4, [R1+0x70] ;  /* 0x0000700001047983 */ /* 0x002ea40000300800 */
[----:B------:R-:W2:Y:S01]  /*225e0*/  LDL.LU R5, [R1+0x74] ;  /* 0x0000740001057983 */ /* 0x000ea20000300800 */
[----:B0-----:R-:W2:Y:S01]  /*225f0*/  LDL.LU R6, [R1+0x78] ;  /* 0x0000780001067983 */ /* 0x001ea20000300800 */
[----:B------:R-:W2:Y:S02]  /*22600*/  LDL.LU R7, [R1+0x7c] ;  /* 0x00007c0001077983 */ /* 0x000ea40000300800 */
[----:B------:R-:W-:Y:S02]  /*22610*/  IMAD.MOV.U32 R14, RZ, RZ, R16 ;  /* 0x000000ffff0e7224 */ /* 0x000fe400078e0010 */
[----:B------:R-:W3:Y:S01]  /*22620*/  LDL.LU R16, [R1+0x60] ;  /* 0x0000600001107983 */ /* 0x000ee20000300800 */
[----:B------:R-:W3:Y:S02]  /*22630*/  LDL.LU R17, [R1+0x64] ;  /* 0x0000640001117983 */ /* 0x000ee40000300800 */
[----:B------:R-:W3:Y:S02]  /*22640*/  LDL.LU R18, [R1+0x68] ;  /* 0x0000680001127983 */ /* 0x000ee40000300800 */
[----:B------:R-:W-:Y:S01]  /*22650*/  IMAD.MOV.U32 R15, RZ, RZ, R13 ;  /* 0x000000ffff0f7224 */ /* 0x000fe200078e000d */
[----:B------:R-:W3:Y:S01]  /*22660*/  LDL.LU R19, [R1+0x6c] ;  /* 0x00006c0001137983 */ /* 0x000ee20000300800 */
[----:B------:R-:W3:Y:S02]  /*22670*/  LDL.LU R24, [R1+0x50] ;  /* 0x0000500001187983 */ /* 0x000ee40000300800 */
[----:B------:R-:W3:Y:S02]  /*22680*/  LDL.LU R25, [R1+0x54] ;  /* 0x0000540001197983 */ /* 0x000ee40000300800 */
[----:B------:R-:W3:Y:S01]  /*22690*/  LDL.LU R26, [R1+0x58] ;  /* 0x00005800011a7983 */ /* 0x000ee20000300800 */
[----:B------:R-:W3:Y:S01]  /*226a0*/  LDL.LU R27, [R1+0x5c] ;  /* 0x00005c00011b7983 */ /* 0x000ee20000300800 */
[----:B------:R0:W-:Y:S02]  /*226b0*/  STL.64 [R1+0x1b48], R14 ;  /* 0x001b480e01007387 */ /* 0x0001e40000100a00 */
[----:B------:R-:W-:-:S02]  /*226c0*/  IMAD.MOV.U32 R3, RZ, RZ, R11 ;  /* 0x000000ffff037224 */ /* 0x000fc400078e000b */
[----:B------:R-:W3:Y:S01]  /*226d0*/  LDL.LU R12, [R1+0x40] ;  /* 0x00004000010c7983 */ /* 0x000ee20000300800 */
[----:B------:R-:W3:Y:S04]  /*226e0*/  LDL.LU R13, [R1+0x44] ;  /* 0x00004400010d7983 */ /* 0x000ee80000300800 */
[----:B0-----:R-:W3:Y:S01]  /*226f0*/  LDL.LU R14, [R1+0x48] ;  /* 0x00004800010e7983 */ /* 0x001ee20000300800 */
[----:B------:R-:W3:Y:S01]  /*22700*/  LDL.LU R15, [R1+0x4c] ;  /* 0x00004c00010f7983 */ /* 0x000ee20000300800 */
[----:B--2---:R-:W-:Y:S02]  /*22710*/  HMMA.16816.F32.BF16 R20, R20, R10, R4 ;  /* 0x0000000a1414723c */ /* 0x004fe40000041804 */
[----:B------:R-:W3:Y:S05]  /*22720*/  LDL.LU.64 R6, [R1+0x1ba8] ;  /* 0x001ba80001067983 */ /* 0x000eea0000300a00 */
[----:B------:R-:W-:-:S02]  /*22730*/  IMAD.MOV.U32 R4, RZ, RZ, R10 ;  /* 0x000000ffff047224 */ /* 0x000fc400078e000a */
[----:B------:R-:W2:Y:S01]  /*22740*/  LDL.LU.64 R10, [R1+0x1ba0] ;  /* 0x001ba000010a7983 */ /* 0x000ea20000300a00 */
[----:B------:R-:W2:Y:S11]  /*22750*/  LDL.LU.64 R8, [R1+0x1b98] ;  /* 0x001b980001087983 */ /* 0x000eb60000300a00 */
[----:B------:R-:W-:Y:S03]  /*22760*/  @!UPT UIADD3 URZ, URZ, URZ, URZ ;  /* 0x0000003f3f3ff290 */ /* 0x000fe6000fffe03f */
[----:B------:R-:W-:Y:S02]  /*22770*/  IMAD.MOV.U32 R0, RZ, RZ, R22 ;  /* 0x000000ffff007224 */ /* 0x000fe400078e0016 */
[----:B------:R-:W-:Y:S02]  /*22780*/  IMAD.MOV.U32 R2, RZ, RZ, R23 ;  /* 0x000000ffff027224 */ /* 0x000fe400078e0017 */
[----:B------:R-:W-:Y:S02]  /*22790*/  IMAD.MOV.U32 R22, RZ, RZ, R4 ;  /* 0x000000ffff167224 */ /* 0x000fe400078e0004 */
[----:B------:R-:W-:Y:S01]  /*227a0*/  IMAD.MOV.U32 R23, RZ, RZ, R3 ;  /* 0x000000ffff177224 */ /* 0x000fe200078e0003 */
[----:B------:R0:W-:Y:S04]  /*227b0*/  STL.64 [R1+0x200], R20 ;  /* 0x0002001401007387 */ /* 0x0001e80000100a00 */
[----:B------:R1:W-:Y:S04]  /*227c0*/  STL.64 [R1+0x1b10], R22 ;  /* 0x001b101601007387 */ /* 0x0003e80000100a00 */
[----:B0-----:R-:W2:Y:S01]  /*227d0*/  LDL.LU R20, [R1+0x170] ;  /* 0x0001700001147983 */ /* 0x001ea20000300800 */
[----:B------:R-:W2:Y:S03]  /*227e0*/  LDL.LU R21, [R1+0x174] ;  /* 0x0001740001157983 */ /* 0x000ea60000300800 */
[----:B-1----:R-:W2:Y:S01]  /*227f0*/  LDL.LU R22, [R1+0x178] ;  /* 0x0001780001167983 */ /* 0x002ea20000300800 */
[----:B----4-:R-:W-:-:S02]  /*22800*/  IMAD.MOV.U32 R23, RZ, RZ, R29 ;  /* 0x000000ffff177224 */ /* 0x010fc400078e001d */
[----:B------:R-:W4:Y:S03]  /*22810*/  LDL.LU R29, [R1+0x1b94] ;  /* 0x001b9400011d7983 */ /* 0x000f260000300800 */
[----:B--2---:R-:W-:Y:S01]  /*22820*/  STL.64 [R1+0x1b28], R22 ;  /* 0x001b281601007387 */ /* 0x004fe20000100a00 */
[----:B------:R0:W-:Y:S02]  /*22830*/  STL.64 [R1+0x1b20], R20 ;  /* 0x001b201401007387 */ /* 0x0001e40000100a00 */
[----:B0-----:R-:W-:Y:S02]  /*22840*/  IMAD.MOV.U32 R20, RZ, RZ, R8 ;  /* 0x000000ffff147224 */ /* 0x001fe400078e0008 */
[----:B------:R-:W-:Y:S01]  /*22850*/  IMAD.MOV.U32 R21, RZ, RZ, R9 ;  /* 0x000000ffff157224 */ /* 0x000fe200078e0009 */
[----:B------:R-:W3:Y:S01]  /*22860*/  LDL.LU R8, [R1+0x1b90] ;  /* 0x001b900001087983 */ /* 0x000ee20000300800 */
[----:B------:R-:W3:Y:S02]  /*22870*/  LDL.LU R9, [R1+0x1b8c] ;  /* 0x001b8c0001097983 */ /* 0x000ee40000300800 */
[----:B------:R-:W-:-:S02]  /*22880*/  IMAD.MOV.U32 R22, RZ, RZ, R10 ;  /* 0x000000ffff167224 */ /* 0x000fc400078e000a */
[----:B------:R-:W-:Y:S01]  /*22890*/  IMAD.MOV.U32 R23, RZ, RZ, R11 ;  /* 0x000000ffff177224 */ /* 0x000fe200078e000b */
[----:B------:R-:W3:Y:S01]  /*228a0*/  LDL.LU R10, [R1+0x1b88] ;  /* 0x001b8800010a7983 */ /* 0x000ee20000300800 */
[----:B------:R-:W3:Y:S03]  /*228b0*/  LDL.LU R11, [R1+0x1b84] ;  /* 0x001b8400010b7983 */ /* 0x000ee60000300800 */
[----:B------:R-:W-:Y:S01]  /*228c0*/  STL.64 [R1+0x1b40], R22 ;  /* 0x001b401601007387 */ /* 0x000fe20000100a00 */
[----:B------:R0:W-:Y:S03]  /*228d0*/  STL.64 [R1+0x1b38], R20 ;  /* 0x001b381401007387 */ /* 0x0001e60000100a00 */
[----:B0-----:R-:W2:Y:S01]  /*228e0*/  LDL.LU R20, [R1+0x120] ;  /* 0x0001200001147983 */ /* 0x001ea20000300800 */
[----:B------:R-:W2:Y:S02]  /*228f0*/  LDL.LU R21, [R1+0x124] ;  /* 0x0001240001157983 */ /* 0x000ea40000300800 */
[----:B------:R-:W2:Y:S02]  /*22900*/  LDL.LU R22, [R1+0x128] ;  /* 0x0001280001167983 */ /* 0x000ea40000300800 */
[----:B----4-:R-:W-:-:S02]  /*22910*/  IMAD.MOV.U32 R23, RZ, RZ, R29 ;  /* 0x000000ffff177224 */ /* 0x010fc400078e001d */
[----:B------:R-:W4:Y:S01]  /*22920*/  LDL.LU R29, [R1+0x1b80] ;  /* 0x001b8000011d7983 */ /* 0x000f220000300800 */
[----:B------:R-:W-:Y:S02]  /*22930*/  STL [R1+0x19d4], R2 ;  /* 0x0019d40201007387 */ /* 0x000fe40000100800 */
[----:B------:R-:W-:Y:S01]  /*22940*/  STL [R1+0x19d0], R0 ;  /* 0x0019d00001007387 */ /* 0x000fe20000100800 */
[C---:B---3--:R-:W-:Y:S01]  /*22950*/  HMMA.16816.F32.BF16 R4, R8.reuse, R6, R16 ;  /* 0x000000060804723c */ /* 0x048fe20000041810 */
[----:B------:R-:W3:Y:S11]  /*22960*/  LDL.LU.64 R18, [R1+0x1b78] ;  /* 0x001b780001127983 */ /* 0x000ef60000300a00 */
[----:B------:R-:W-:Y:S11]  /*22970*/  @!UPT UIADD3 URZ, URZ, URZ, URZ ;  /* 0x0000003f3f3ff290 */ /* 0x000ff6000fffe03f */
[----:B------:R-:W-:Y:S01]  /*22980*/  STL.64 [R1+0x1e0], R4 ;  /* 0x0001e00401007387 */ /* 0x000fe20000100a00 */
[----:B------:R0:W-:Y:S03]  /*22990*/  STL.64 [R1+0x1e8], R6 ;  /* 0x0001e80601007387 */ /* 0x0001e60000100a00 */
[----:B0-----:R-:W2:Y:S01]  /*229a0*/  LDL.LU.64 R6, [R1+0x1b70] ;  /* 0x001b700001067983 */ /* 0x001ea20000300a00 */
[----:B------:R-:W2:Y:S01]  /*229b0*/  LDL.LU.64 R4, [R1+0x1b68] ;  /* 0x001b680001047983 */ /* 0x000ea20000300a00 */
[C---:B---3--:R-:W-:Y:S02]  /*229c0*/  HMMA.16816.F32.BF16 R16, R8.reuse, R18, R24 ;  /* 0x000000120810723c */ /* 0x048fe40000041818 */
[----:B------:R-:W2:Y:S01]  /*229d0*/  LDL.LU.64 R26, [R1+0x1b60] ;  /* 0x001b6000011a7983 */ /* 0x000ea20000300a00 */
[----:B------:R-:W3:Y:S11]  /*229e0*/  LDL.LU R24, [R1+0x1b58] ;  /* 0x001b580001187983 */ /* 0x000ef60000300800 */
[----:B------:R-:W-:Y:S09]  /*229f0*/  @!UPT UIADD3 URZ, URZ, URZ, URZ ;  /* 0x0000003f3f3ff290 */ /* 0x000ff2000fffe03f */
[----:B------:R-:W-:Y:S01]  /*22a00*/  STL.64 [R1+0x1d0], R16 ;  /* 0x0001d01001007387 */ /* 0x000fe20000100a00 */
[----:B------:R0:W-:Y:S03]  /*22a10*/  STL.64 [R1+0x1d8], R18 ;  /* 0x0001d81201007387 */ /* 0x0001e60000100a00 */
[----:B0-----:R-:W2:Y:S02]  /*22a20*/  LDL.LU.64 R18, [R1+0x1b50] ;  /* 0x001b500001127983 */ /* 0x001ea40000300a00 */
[C---:B--2---:R-:W-:Y:S08]  /*22a30*/  HMMA.16816.F32.BF16 R16, R8.reuse, R18, R12 ;  /* 0x000000120810723c */ /* 0x044ff0000004180c */
[----:B------:R-:W-:Y:S01]  /*22a40*/  HMMA.16816.F32.BF16 R12, R8, R26, R4 ;  /* 0x0000001a080c723c */ /* 0x000fe20000041804 */
[----:B----4-:R-:W0:Y:S11]  /*22a50*/  LDSM.16.MT88.4 R4, [R29+0x8000] ;  /* 0x008000001d04783b */ /* 0x010e360000004200 */
[----:B------:R-:W-:Y:S03]  /*22a60*/  @!UPT UIADD3 URZ, URZ, URZ, URZ ;  /* 0x0000003f3f3ff290 */ /* 0x000fe6000fffe03f */
[----:B------:R-:W-:Y:S01]  /*22a70*/  STL.64 [R1+0x1b0], R16 ;  /* 0x0001b01001007387 */ /* 0x000fe20000100a00 */
[----:B------:R-:W-:Y:S03]  /*22a80*/  STL.64 [R1+0x1b8], R18 ;  /* 0x0001b81201007387 */ /* 0x000fe60000100a00 */
[----:B0-----:R-:W-:Y:S04]  /*22a90*/  STL.64 [R1+0x1b08], R6 ;  /* 0x001b080601007387 */ /* 0x001fe80000100a00 */
[----:B------:R-:W-:Y:S02]  /*22aa0*/  STL.64 [R1+0x1a0], R12 ;  /* 0x0001a00c01007387 */ /* 0x000fe40000100a00 */
[----:B------:R-:W-:Y:S02]  /*22ab0*/  STL.64 [R1+0x1a8], R14 ;  /* 0x0001a80e01007387 */ /* 0x000fe40000100a00 */
[----:B---3--:R-:W0:Y:S04]  /*22ac0*/  LDSM.16.M88.4 R12, [R24+0x10080] ;  /* 0x01008000180c783b */ /* 0x008e280000000200 */
[----:B------:R1:W-:Y:S04]  /*22ad0*/  STL.64 [R1+0x1b00], R4 ;  /* 0x001b000401007387 */ /* 0x0003e80000100a00 */
[----:B-1----:R-:W2:Y:S01]  /*22ae0*/  LDL.LU R4, [R1+0x190] ;  /* 0x0001900001047983 */ /* 0x002ea20000300800 */
[----:B------:R-:W2:Y:S02]  /*22af0*/  LDL.LU R5, [R1+0x194] ;  /* 0x0001940001057983 */ /* 0x000ea40000300800 */
[----:B------:R-:W2:Y:S01]  /*22b00*/  LDL.LU R6, [R1+0x198] ;  /* 0x0001980001067983 */ /* 0x000ea20000300800 */
[----:B0-----:R-:W-:Y:S01]  /*22b10*/  STL.64 [R1+0xf0], R12 ;  /* 0x0000f00c01007387 */ /* 0x001fe20000100a00 */
[----:B------:R0:W-:Y:S03]  /*22b20*/  STL.64 [R1+0xf8], R14 ;  /* 0x0000f80e01007387 */ /* 0x0001e60000100a00 */
[----:B0-----:R-:W3:Y:S01]  /*22b30*/  LDL.LU.64 R14, [R1+0x1b48] ;  /* 0x001b4800010e7983 */ /* 0x001ee20000300a00 */
[----:B------:R-:W-:-:S02]  /*22b40*/  IMAD.MOV.U32 R17, RZ, RZ, R12 ;  /* 0x000000ffff117224 */ /* 0x000fc400078e000c */
[----:B------:R-:W-:Y:S02]  /*22b50*/  IMAD.MOV.U32 R16, RZ, RZ, R13 ;  /* 0x000000ffff107224 */ /* 0x000fe400078e000d */
[----:B---3--:R-:W-:Y:S01]  /*22b60*/  HMMA.16816.F32.BF16 R12, R8, R14, R20 ;  /* 0x0000000e080c723c */ /* 0x008fe20000041814 */
[----:B------:R-:W3:Y:S01]  /*22b70*/  LDL.LU.64 R22, [R1+0x1b40] ;  /* 0x001b400001167983 */ /* 0x000ee20000300a00 */
[----:B------:R-:W3:Y:S11]  /*22b80*/  LDL.LU.64 R20, [R1+0x1b38] ;  /* 0x001b380001147983 */ /* 0x000ef60000300a00 */
[----:B------:R-:W-:Y:S10]  /*22b90*/  @!UPT UIADD3 URZ, URZ, URZ, URZ ;  /* 0x0000003f3f3ff290 */ /* 0x000ff4000fffe03f */
[----:B------:R-:W-:Y:S01]  /*22ba0*/  STL.64 [R1+0x180], R12 ;  /* 0x0001800c01007387 */ /* 0x000fe20000100a00 */
[----:B------:R-:W-:Y:S02]  /*22bb0*/  STL.64 [R1+0x188], R14 ;  /* 0x0001880e01007387 */ /* 0x000fe40000100a00 */
[----:B------:R-:W0:Y:S02]  /*22bc0*/  LDSM.16.M88.4 R12, [R24+0x10880] ;  /* 0x01088000180c783b */ /* 0x000e240000000200 */
[----:B0-----:R-:W-:Y:S02]  /*22bd0*/  STL.64 [R1+0xd0], R12 ;  /* 0x0000d00c01007387 */ /* 0x001fe40000100a00 */
[----:B------:R0:W-:Y:S02]  /*22be0*/  STL.64 [R1+0xd8], R14 ;  /* 0x0000d80e01007387 */ /* 0x0001e40000100a00 */
        /* <DEDUP_REMOVED lines=11> */
[----:B------:R-:W-:Y:S02]  /*22ca0*/  IMAD.MOV.U32 R27, RZ, RZ, R12 ;  /* 0x000000ffff1b7224 */ /* 0x000fe400078e000c */
[----:B------:R-:W-:Y:S02]  /*22cb0*/  IMAD.MOV.U32 R26, RZ, RZ, R13 ;  /* 0x000000ffff1a7224 */ /* 0x000fe400078e000d */
[----:B------:R-:W-:Y:S01]  /*22cc0*/  IMAD.MOV.U32 R2, RZ, RZ, R14 ;  /* 0x000000ffff027224 */ /* 0x000fe200078e000e */
[----:B------:R-:W-:Y:S01]  /*22cd0*/  STL.64 [R1+0xc8], R14 ;  /* 0x0000c80e01007387 */ /* 0x000fe20000100a00 */
[----:B------:R-:W-:-:S02]  /*22ce0*/  IMAD.MOV.U32 R0, RZ, RZ, R15 ;  /* 0x000000ffff007224 */ /* 0x000fc400078e000f */
[----:B------:R-:W0:Y:S02]  /*22cf0*/  LDSM.16.M88.4 R12, [R24+0x11880] ;  /* 0x01188000180c783b */ /* 0x000e240000000200 */
[----:B0-----:R-:W-:Y:S02]  /*22d00*/  STL.64 [R1+0xb0], R12 ;  /* 0x0000b00c01007387 */ /* 0x001fe40000100a00 */
[----:B------:R0:W-:Y:S02]  /*22d10*/  STL.64 [R1+0xb8], R14 ;  /* 0x0000b80e01007387 */ /* 0x0001e40000100a00 */
[----:B0-----:R-:W3:Y:S01]  /*22d20*/  LDL.LU.64 R14, [R1+0x1b18] ;  /* 0x001b1800010e7983 */ /* 0x001ee20000300a00 */
[----:B------:R-:W-:Y:S02]  /*22d30*/  IMAD.MOV.U32 R25, RZ, RZ, R12 ;  /* 0x000000ffff197224 */ /* 0x000fe400078e000c */
[----:B------:R-:W-:Y:S02]  /*22d40*/  IMAD.MOV.U32 R3, RZ, RZ, R13 ;  /* 0x000000ffff037224 */ /* 0x000fe400078e000d */
[----:B------:R-:W-:Y:S01]  /*22d50*/  IMAD.MOV.U32 R7, RZ, RZ, R28 ;  /* 0x000000ffff077224 */ /* 0x000fe200078e001c */
[----:B---3--:R-:W-:Y:S01]  /*22d60*/  HMMA.16816.F32.BF16 R12, R8, R14, R20 ;  /* 0x0000000e080c723c */ /* 0x008fe20000041814 */
[----:B------:R-:W2:Y:S11]  /*22d70*/  LDL.LU.64 R22, [R1+0x1b10] ;  /* 0x001b100001167983 */ /* 0x000eb60000300a00 */
[----:B------:R-:W-:Y:S11]  /*22d80*/  @!UPT UIADD3 URZ, URZ, URZ, URZ ;  /* 0x0000003f3f3ff290 */ /* 0x000ff6000fffe03f */
[----:B------:R-:W-:Y:S01]  /*22d90*/  STL.64 [R1+0x150], R12 ;  /* 0x0001500c01007387 */ /* 0x000fe20000100a00 */
[----:B------:R-:W-:Y:S02]  /*22da0*/  STL.64 [R1+0x158], R14 ;  /* 0x0001580e01007387 */ /* 0x000fe40000100a00 */
[----:B------:R-:W0:Y:S04]  /*22db0*/  LDSM.16.M88.4 R12, [R24+0x12080] ;  /* 0x01208000180c783b */ /* 0x000e280000000200 */
[----:B0-----:R-:W-:-:S05]  /*22dc0*/  IMAD.MOV.U32 R28, RZ, RZ, R15 ;  /* 0x000000ffff1c7224 */ /* 0x001fca00078e000f */
[----:B------:R-:W-:Y:S01]  /*22dd0*/  STL [R1+0x1920], R28 ;  /* 0x0019201c01007387 */ /* 0x000fe20000100800 */
[----:B--2---:R-:W-:Y:S03]  /*22de0*/  HMMA.16816.F32.BF16 R8, R8, R22, R4 ;  /* 0x000000160808723c */ /* 0x004fe60000041804 */
[----:B------:R-:W2:Y:S01]  /*22df0*/  LDL.LU.64 R6, [R1+0x1b08] ;  /* 0x001b080001067983 */ /* 0x000ea20000300a00 */
[----:B------:R-:W2:Y:S02]  /*22e00*/  LDL.LU.64 R4, [R1+0x1b00] ;  /* 0x001b000001047983 */ /* 0x000ea40000300a00 */
[----:B------:R-:W-:Y:S02]  /*22e10*/  STL.64 [R1+0xa0], R12 ;  /* 0x0000a00c01007387 */ /* 0x000fe40000100a00 */
[----:B------:R-:W-:Y:S11]  /*22e20*/  STL.64 [R1+0xa8], R14 ;  /* 0x0000a80e01007387 */ /* 0x000ff60000100a00 */
[----:B------:R-:W-:Y:S04]  /*22e30*/  @!UPT UIADD3 URZ, URZ, URZ, URZ ;  /* 0x0000003f3f3ff290 */ /* 0x000fe8000fffe03f */
[----:B------:R0:W-:Y:S01]  /*22e40*/  STL.64 [R1+0x140], R8 ;  /* 0x0001400801007387 */ /* 0x0001e20000100a00 */
[----:B------:R-:W-:Y:S02]  /*22e50*/  STL.64 [R1+0x148], R10 ;  /* 0x0001480a01007387 */ /* 0x000fe40000100a00 */
[----:B------:R-:W-:Y:S02]  /*22e60*/  STL.64 [R1+0x1aa8], R12 ;  /* 0x001aa80c01007387 */ /* 0x000fe40000100a00 */
[----:B------:R-:W3:Y:S01]  /*22e70*/  LDL.LU R20, [R1+0x2f0] ;  /* 0x0002f00001147983 */ /* 0x000ee20000300800 */
[----:B------:R-:W3:Y:S01]  /*22e80*/  LDL.LU R21, [R1+0x2f4] ;  /* 0x0002f40001157983 */ /* 0x000ee20000300800 */
[----:B------:R-:W4:Y:S02]  /*22e90*/  LDL.LU R22, [R1+0x2f8] ;  /* 0x0002f80001167983 */ /* 0x000f240000300800 */
[----:B------:R-:W4:Y:S02]  /*22ea0*/  LDL.LU R23, [R1+0x2fc] ;  /* 0x0002fc0001177983 */ /* 0x000f240000300800 */
[----:B0-----:R-:W-:-:S02]  /*22eb0*/  IMAD.MOV.U32 R8, RZ, RZ, R25 ;  /* 0x000000ffff087224 */ /* 0x001fc400078e0019 */
[----:B------:R-:W-:Y:S01]  /*22ec0*/  IMAD.MOV.U32 R9, RZ, RZ, R3 ;  /* 0x000000ffff097224 */ /* 0x000fe200078e0003 */
[----:B------:R-:W2:Y:S01]  /*22ed0*/  LDL.LU R25, [R1+0x1afc] ;  /* 0x001afc0001197983 */ /* 0x000ea20000300800 */
[----:B------:R-:W2:Y:S03]  /*22ee0*/  LDL.LU R3, [R1+0x1af8] ;  /* 0x001af80001037983 */ /* 0x000ea60000300800 */
[----:B------:R0:W-:Y:S02]  /*22ef0*/  STL.64 [R1+0x1ab0], R8 ;  /* 0x001ab00801007387 */ /* 0x0001e40000100a00 */
[----:B0-----:R-:W-:Y:S02]  /*22f00*/  IMAD.MOV.U32 R8, RZ, RZ, R27 ;  /* 0x000000ffff087224 */ /* 0x001fe400078e001b */
[----:B------:R-:W-:-:S05]  /*22f10*/  IMAD.MOV.U32 R9, RZ, RZ, R26 ;  /* 0x000000ffff097224 */ /* 0x000fca00078e001a */
[----:B------:R0:W-:Y:S02]  /*22f20*/  STL.64 [R1+0x1ac8], R8 ;  /* 0x001ac80801007387 */ /* 0x0001e40000100a00 */
[----:B0-----:R-:W-:Y:S02]  /*22f30*/  IMAD.MOV.U32 R8, RZ, RZ, R19 ;  /* 0x000000ffff087224 */ /* 0x001fe400078e0013 */
[----:B------:R-:W-:-:S05]  /*22f40*/  IMAD.MOV.U32 R9, RZ, RZ, R18 ;  /* 0x000000ffff097224 */ /* 0x000fca00078e0012 */
[----:B------:R-:W-:Y:S01]  /*22f50*/  STL.64 [R1+0x1ae0], R8 ;  /* 0x001ae00801007387 */ /* 0x000fe20000100a00 */
[----:B------:R-:W2:Y:S02]  /*22f60*/  LDL.LU R12, [R1+0x240] ;  /* 0x00024000010c7983 */ /* 0x000ea40000300800 */
[----:B------:R-:W2:Y:S02]  /*22f70*/  LDL.LU R13, [R1+0x244] ;  /* 0x00024400010d7983 */ /* 0x000ea40000300800 */
[----:B------:R-:W2:Y:S01]  /*22f80*/  LDL.LU R14, [R1+0x248] ;  /* 0x00024800010e7983 */ /* 0x000ea20000300800 */
[----:B------:R-:W2:Y:S04]  /*22f90*/  LDL.LU R15, [R1+0x24c] ;  /* 0x00024c00010f7983 */ /* 0x000ea80000300800 */
        /* <DEDUP_REMOVED lines=12> */
[----:B------:R-:W-:-:S02]  /*23060*/  IMAD.MOV.U32 R8, RZ, RZ, R17 ;  /* 0x000000ffff087224 */ /* 0x000fc400078e0011 */
[----:B------:R-:W-:Y:S02]  /*23070*/  IMAD.MOV.U32 R9, RZ, RZ, R16 ;  /* 0x000000ffff097224 */ /* 0x000fe400078e0010 */
[----:B------:R-:W0:Y:S04]  /*23080*/  LDSM.16.M88.4 R16, [R24+0x12880] ;  /* 0x012880001810783b */ /* 0x000e280000000200 */
[----:B--2---:R-:W-:Y:S01]  /*23090*/  STL.64 [R1+0x1af0], R14 ;  /* 0x001af00e01007387 */ /* 0x004fe20000100a00 */
[----:B------:R1:W-:Y:S03]  /*230a0*/  STL.64 [R1+0x1ae8], R12 ;  /* 0x001ae80c01007387 */ /* 0x0003e60000100a00 */
[----:B-1----:R-:W2:Y:S01]  /*230b0*/  LDL.LU R12, [R1+0x1f0] ;  /* 0x0001f000010c7983 */ /* 0x002ea20000300800 */
[----:B------:R-:W2:Y:S02]  /*230c0*/  LDL.LU R13, [R1+0x1f4] ;  /* 0x0001f400010d7983 */ /* 0x000ea40000300800 */
[----:B------:R-:W2:Y:S02]  /*230d0*/  LDL.LU R14, [R1+0x1f8] ;  /* 0x0001f800010e7983 */ /* 0x000ea40000300800 */
[----:B------:R-:W2:Y:S01]  /*230e0*/  LDL.LU R15, [R1+0x1fc] ;  /* 0x0001fc00010f7983 */ /* 0x000ea20000300800 */
[----:B----4-:R-:W-:Y:S01]  /*230f0*/  STL.64 [R1+0x1a90], R22 ;  /* 0x001a901601007387 */ /* 0x010fe20000100a00 */
[----:B---3--:R1:W-:Y:S03]  /*23100*/  STL.64 [R1+0x1a88], R20 ;  /* 0x001a881401007387 */ /* 0x0083e60000100a00 */
[----:B-1----:R-:W3:Y:S01]  /*23110*/  LDL.LU R20, [R1+0x2d0] ;  /* 0x0002d00001147983 */ /* 0x002ee20000300800 */
[----:B------:R-:W3:Y:S02]  /*23120*/  LDL.LU R21, [R1+0x2d4] ;  /* 0x0002d40001157983 */ /* 0x000ee40000300800 */
[----:B------:R-:W4:Y:S02]  /*23130*/  LDL.LU R22, [R1+0x2d8] ;  /* 0x0002d80001167983 */ /* 0x000f240000300800 */
[----:B------:R-:W4:Y:S01]  /*23140*/  LDL.LU R23, [R1+0x2dc] ;  /* 0x0002dc0001177983 */ /* 0x000f220000300800 */
[----:B--2---:R-:W-:Y:S01]  /*23150*/  HMMA.16816.F32.BF16 R8, R4, R8, R12 ;  /* 0x000000080408723c */ /* 0x004fe2000004180c */
[----:B----4-:R-:W-:Y:S01]  /*23160*/  STL.64 [R1+0x1aa0], R22 ;  /* 0x001aa01601007387 */ /* 0x010fe20000100a00 */
[----:B---3--:R1:W-:Y:S11]  /*23170*/  STL.64 [R1+0x1a98], R20 ;  /* 0x001a981401007387 */ /* 0x0083f60000100a00 */
[----:B------:R-:W-:Y:S11]  /*23180*/  @!UPT UIADD3 URZ, URZ, URZ, URZ ;  /* 0x0000003f3f3ff290 */ /* 0x000ff6000fffe03f */
[----:B------:R-:W-:Y:S01]  /*23190*/  IMAD.MOV.U32 R28, RZ, RZ, R10 ;  /* 0x000000ffff1c7224 */ /* 0x000fe200078e000a */
[----:B-1----:R-:W2:Y:S01]  /*231a0*/  LDL.LU R20, [R1+0x2a0] ;  /* 0x0002a00001147983 */ /* 0x002ea20000300800 */
[----:B------:R-:W2:Y:S02]  /*231b0*/  LDL.LU R21, [R1+0x2a4] ;  /* 0x0002a40001157983 */ /* 0x000ea40000300800 */
[----:B------:R-:W2:Y:S02]  /*231c0*/  LDL.LU R22, [R1+0x2a8] ;  /* 0x0002a80001167983 */ /* 0x000ea40000300800 */
[----:B------:R-:W3:Y:S02]  /*231d0*/  LDL.LU.64 R14, [R1+0x1af0] ;  /* 0x001af000010e7983 */ /* 0x000ee40000300a00 */
[----:B------:R-:W-:Y:S01]  /*231e0*/  IMAD.MOV.U32 R23, RZ, RZ, R3 ;  /* 0x000000ffff177224 */ /* 0x000fe200078e0003 */
[----:B------:R-:W3:Y:S01]  /*231f0*/  LDL.LU.64 R12, [R1+0x1ae8] ;  /* 0x001ae800010c7983 */ /* 0x000ee20000300a00 */
[----:B------:R-:W-:Y:S02]  /*23200*/  STL.64 [R1+0x130], R8 ;  /* 0x0001300801007387 */ /* 0x000fe40000100a00 */
[----:B------:R-:W-:-:S02]  /*23210*/  IMAD.MOV.U32 R3, RZ, RZ, R11 ;  /* 0x000000ffff037224 */ /* 0x000fc400078e000b */
[----:B------:R-:W1:Y:S01]  /*23220*/  LDSM.16.M88.4 R8, [R24+0x13080] ;  /* 0x013080001808783b */ /* 0x000e620000000200 */
[----:B0-----:R-:W-:Y:S02]  /*23230*/  STL.64 [R1+0x90], R16 ;  /* 0x0000901001007387 */ /* 0x001fe40000100a00 */
[----:B------:R-:W-:Y:S02]  /*23240*/  STL.64 [R1+0x98], R18 ;  /* 0x0000981201007387 */ /* 0x000fe40000100a00 */
[----:B------:R-:W-:Y:S01]  /*23250*/  STL [R1+0x1964], R3 ;  /* 0x0019640301007387 */ /* 0x000fe20000100800 */
[----:B------:R-:W-:Y:S04]  /*23260*/  STL [R1+0x1960], R28 ;  /* 0x0019601c01007387 */ /* 0x000fe80000100800 */
[----:B-1----:R0:W-:Y:S01]  /*23270*/  STL.64 [R1+0x80], R8 ;  /* 0x0000800801007387 */ /* 0x0021e20000100a00 */
[----:B------:R3:W-:Y:S03]  /*23280*/  STL.64 [R1+0x88], R10 ;  /* 0x0000880a01007387 */ /* 0x0007e60000100a00 */
[----:B0-----:R-:W3:Y:S02]  /*23290*/  LDL.LU.64 R8, [R1+0x1ae0] ;  /* 0x001ae00001087983 */ /* 0x001ee40000300a00 */
[----:B---3--:R-:W-:Y:S02]  /*232a0*/  HMMA.16816.F32.BF16 R8, R4, R8, R12 ;  /* 0x000000080408723c */ /* 0x008fe4000004180c */
[----:B------:R-:W3:Y:S01]  /*232b0*/  LDL.LU.64 R14, [R1+0x1ad8] ;  /* 0x001ad800010e7983 */ /* 0x000ee20000300a00 */
[----:B------:R-:W3:Y:S11]  /*232c0*/  LDL.LU.64 R12, [R1+0x1ad0] ;  /* 0x001ad000010c7983 */ /* 0x000ef60000300a00 */
[----:B------:R-:W-:Y:S09]  /*232d0*/  @!UPT UIADD3 URZ, URZ, URZ, URZ ;  /* 0x0000003f3f3ff290 */ /* 0x000ff2000fffe03f */
[----:B------:R-:W-:Y:S01]  /*232e0*/  STL.64 [R1+0x120], R8 ;  /* 0x0001200801007387 */ /* 0x000fe20000100a00 */
[----:B------:R-:W-:Y:S02]  /*232f0*/  STL.64 [R1+0x128], R10 ;  /* 0x0001280a01007387 */ /* 0x000fe40000100a00 */
[----:B------:R-:W0:Y:S02]  /*23300*/  LDSM.16.M88.4 R8, [R24+0x13880] ;  /* 0x013880001808783b */ /* 0x000e240000000200 */
[----:B0-----:R0:W-:Y:S02]  /*23310*/  STL.64 [R1+0x70], R8 ;  /* 0x0000700801007387 */ /* 0x0011e40000100a00 */
[----:B------:R-:W-:Y:S02]  /*23320*/  IMAD.MOV.U32 R24, RZ, RZ, R8 ;  /* 0x000000ffff187224 */ /* 0x000fe400078e0008 */
[----:B------:R3:W-:Y:S02]  /*23330*/  STL.64 [R1+0x78], R10 ;  /* 0x0000780a01007387 */ /* 0x0007e40000100a00 */
[----:B------:R-:W-:-:S02]  /*23340*/  IMAD.MOV.U32 R27, RZ, RZ, R9 ;  /* 0x000000ffff1b7224 */ /* 0x000fc400078e0009 */
[----:B0-----:R-:W3:Y:S02]  /*23350*/  LDL.LU.64 R8, [R1+0x1ac8] ;  /* 0x001ac80001087983 */ /* 0x001ee40000300a00 */
[----:B---3--:R-:W-:Y:S02]  /*23360*/  HMMA.16816.F32.BF16 R8, R4, R8, R12 ;  /* 0x000000080408723c */ /* 0x008fe4000004180c */
[----:B------:R-:W3:Y:S01]  /*23370*/  LDL.LU.64 R14, [R1+0x1ac0] ;  /* 0x001ac000010e7983 */ /* 0x000ee20000300a00 */
[----:B------:R-:W3:Y:S11]  /*23380*/  LDL.LU.64 R12, [R1+0x1ab8] ;  /* 0x001ab800010c7983 */ /* 0x000ef60000300a00 */
[----:B------:R-:W-:Y:S09]  /*23390*/  @!UPT UIADD3 URZ, URZ, URZ, URZ ;  /* 0x0000003f3f3ff290 */ /* 0x000ff2000fffe03f */
[----:B------:R0:W-:Y:S04]  /*233a0*/  STL.64 [R1+0x110], R8 ;  /* 0x0001100801007387 */ /* 0x0001e80000100a00 */
[----:B0-----:R-:W3:Y:S01]  /*233b0*/  LDL.LU.64 R8, [R1+0x1ab0] ;  /* 0x001ab00001087983 */ /* 0x001ee20000300a00 */
[----:B------:R-:W-:Y:S02]  /*233c0*/  IMAD.MOV.U32 R28, RZ, RZ, R11 ;  /* 0x000000ffff1c7224 */ /* 0x000fe400078e000b */
[----:B------:R-:W-:-:S03]  /*233d0*/  IMAD.MOV.U32 R3, RZ, RZ, R10 ;  /* 0x000000ffff037224 */ /* 0x000fc600078e000a */
[----:B------:R-:W-:Y:S02]  /*233e0*/  STL [R1+0x196c], R28 ;  /* 0x00196c1c01007387 */ /* 0x000fe40000100800 */
[----:B------:R-:W-:Y:S01]  /*233f0*/  STL [R1+0x1968], R3 ;  /* 0x0019680301007387 */ /* 0x000fe20000100800 */
[C---:B---3--:R-:W-:Y:S01]  /*23400*/  HMMA.16816.F32.BF16 R8, R4.reuse, R8, R12 ;  /* 0x000000080408723c */ /* 0x048fe2000004180c */
[----:B------:R-:W2:Y:S11]  /*23410*/  LDL.LU.64 R12, [R1+0x1aa8] ;  /* 0x001aa800010c7983 */ /* 0x000eb60000300a00 */
[----:B------:R-:W-:Y:S11]  /*23420*/  @!UPT UIADD3 URZ, URZ, URZ, URZ ;  /* 0x0000003f3f3ff290 */ /* 0x000ff6000fffe03f */
[----:B------:R-:W-:Y:S01]  /*23430*/  STL.64 [R1+0x100], R8 ;  /* 0x0001000801007387 */ /* 0x000fe20000100a00 */
[----:B------:R-:W-:Y:S02]  /*23440*/  STL.64 [R1+0x108], R10 ;  /* 0x0001080a01007387 */ /* 0x000fe40000100a00 */
[----:B------:R-:W-:Y:S01]  /*23450*/  LDSM.16.MT88.4 R8, [R29+0x8080] ;  /* 0x008080001d08783b */ /* 0x000fe20000004200 */
[C---:B--2---:R-:W-:Y:S11]  /*23460*/  HMMA.16816.F32.BF16 R20, R4.reuse, R12, R20 ;  /* 0x0000000c0414723c */ /* 0x044ff60000041814 */
[----:B------:R-:W-:Y:S11]  /*23470*/  @!UPT UIADD3 URZ, URZ, URZ, URZ ;  /* 0x0000003f3f3ff290 */ /* 0x000ff6000fffe03f */
[----:B------:R-:W-:Y:S01]  /*23480*/  @!UPT UIADD3 URZ, URZ, URZ, URZ ;  /* 0x0000003f3f3ff290 */ /* 0x000fe2000fffe03f */
[----:B------:R-:W-:Y:S01]  /*23490*/  STL.64 [R1+0xe0], R20 ;  /* 0x0000e01401007387 */ /* 0x000fe20000100a00 */
[----:B------:R0:W-:Y:S03]  /*234a0*/  STL.64 [R1+0xe8], R22 ;  /* 0x0000e81601007387 */ /* 0x0001e60000100a00 */
[----:B0-----:R-:W2:Y:S01]  /*234b0*/  LDL.LU.64 R22, [R1+0x1aa0] ;  /* 0x001aa00001167983 */ /* 0x001ea20000300a00 */
[----:B------:R-:W2:Y:S02]  /*234c0*/  LDL.LU.64 R20, [R1+0x1a98] ;  /* 0x001a980001147983 */ /* 0x000ea40000300a00 */
[----:B------:R-:W-:Y:S02]  /*234d0*/  IMAD.MOV.U32 R26, RZ, RZ, R12 ;  /* 0x000000ffff1a7224 */ /* 0x000fe400078e000c */
[----:B------:R-:W-:Y:S02]  /*234e0*/  IMAD.MOV.U32 R3, RZ, RZ, R13 ;  /* 0x000000ffff037224 */ /* 0x000fe400078e000d */
[----:B------:R-:W0:Y:S04]  /*234f0*/  LDSM.16.MT88.4 R12, [R29+0x8100] ;  /* 0x008100001d0c783b */ /* 0x000e280000004200 */
[----:B0-----:R-:W-:Y:S01]  /*23500*/  STL.64 [R1+0x1a08], R14 ;  /* 0x001a080e01007387 */ /* 0x001fe20000100a00 */
[----:B------:R0:W-:Y:S03]  /*23510*/  STL.64 [R1+0x1a00], R12 ;  /* 0x001a000c01007387 */ /* 0x0001e60000100a00 */
        /* <DEDUP_REMOVED lines=12> */
[----:B------:R0:W-:Y:S02]  /*235e0*/  STL.64 [R1+0x1970], R16 ;  /* 0x0019701001007387 */ /* 0x0001e40000100a00 */
[----:B0-----:R-:W-:-:S02]  /*235f0*/  IMAD.MOV.U32 R16, RZ, RZ, R24 ;  /* 0x000000ffff107224 */ /* 0x001fc400078e0018 */
[----:B------:R-:W4:Y:S01]  /*23600*/  LDL.LU R24, [R1+0x1a80] ;  /* 0x001a800001187983 */ /* 0x000f220000300800 */
[----:B---3--:R-:W-:Y:S01]  /*23610*/  STL.64 [R1+0x1a10], R12 ;  /* 0x001a100c01007387 */ /* 0x008fe20000100a00 */
[----:B--2---:R-:W-:Y:S11]  /*23620*/  HMMA.16816.F32.BF16 R20, R4, R12, R20 ;  /* 0x0000000c0414723c */ /* 0x004ff60000041814 */
[----:B------:R-:W-:Y:S11]  /*23630*/  @!UPT UIADD3 URZ, URZ, URZ, URZ ;  /* 0x0000003f3f3ff290 */ /* 0x000ff6000fffe03f */
[----:B------:R-:W-:Y:S01]  /*23640*/  @!UPT UIADD3 URZ, URZ, URZ, URZ ;  /* 0x0000003f3f3ff290 */ /* 0x000fe2000fffe03f */
[----:B------:R-:W-:Y:S01]  /*23650*/  STL.64 [R1+0x50], R20 ;  /* 0x0000501401007387 */ /* 0x000fe20000100a00 */
[----:B------:R-:W-:Y:S02]  /*23660*/  STL.64 [R1+0x58], R22 ;  /* 0x0000581601007387 */ /* 0x000fe40000100a00 */
[----:B------:R-:W0:Y:S02]  /*23670*/  LDSM.16.MT88.4 R20, [R29+0xa000] ;  /* 0x00a000001d14783b */ /* 0x000e240000004200 */
[----:B0-----:R-:W-:Y:S02]  /*23680*/  STL.64 [R1+0x18c0], R22 ;  /* 0x0018c01601007387 */ /* 0x001fe40000100a00 */
[----:B------:R0:W-:Y:S02]  /*23690*/  STL.64 [R1+0x18b8], R20 ;  /* 0x0018b81401007387 */ /* 0x0001e40000100a00 */
[----:B0-----:R-:W2:Y:S01]  /*236a0*/  LDL.LU.64 R20, [R1+0xd0] ;  /* 0x0000d00001147983 */ /* 0x001ea20000300a00 */
[----:B------:R-:W-:-:S03]  /*236b0*/  IMAD.MOV.U32 R17, RZ, RZ, R27 ;  /* 0x000000ffff117224 */ /* 0x000fc600078e001b */
[----:B--2---:R0:W-:Y:S04]  /*236c0*/  STL.64 [R1+0x1a78], R20 ;  /* 0x001a781401007387 */ /* 0x0041e80000100a00 */
[----:B0-----:R-:W2:Y:S01]  /*236d0*/  LDL.LU R20, [R1+0x2e0] ;  /* 0x0002e00001147983 */ /* 0x001ea20000300800 */
[----:B------:R-:W2:Y:S02]  /*236e0*/  LDL.LU R21, [R1+0x2e4] ;  /* 0x0002e40001157983 */ /* 0x000ea40000300800 */
[----:B------:R-:W2:Y:S02]  /*236f0*/  LDL.LU R22, [R1+0x2e8] ;  /* 0x0002e80001167983 */ /* 0x000ea40000300800 */
[----:B------:R-:W2:Y:S02]  /*23700*/  LDL.LU R23, [R1+0x2ec] ;  /* 0x0002ec0001177983 */ /* 0x000ea40000300800 */
[----:B------:R-:W-:-:S02]  /*23710*/  IMAD.MOV.U32 R12, RZ, RZ, R15 ;  /* 0x000000ffff0c7224 */ /* 0x000fc400078e000f */
[----:B------:R-:W-:Y:S01]  /*23720*/  IMAD.MOV.U32 R13, RZ, RZ, R14 ;  /* 0x000000ffff0d7224 */ /* 0x000fe200078e000e */
[----:B--2---:R-:W-:Y:S11]  /*23730*/  HMMA.16816.F32.BF16 R4, R4, R16, R20 ;  /* 0x000000100404723c */ /* 0x004ff60000041814 */
[----:B------:R-:W-:Y:S11]  /*23740*/  @!UPT UIADD3 URZ, URZ, URZ, URZ ;  /* 0x0000003f3f3ff290 */ /* 0x000ff6000fffe03f */
[----:B------:R-:W-:Y:S01]  /*23750*/  @!UPT UIADD3 URZ, URZ, URZ, URZ ;  /* 0x0000003f3f3ff290 */ /* 0x000fe2000fffe03f */
[----:B------:R-:W-:Y:S01]  /*23760*/  STL.64 [R1+0x30], R4 ;  /* 0x0000300401007387 */ /* 0x000fe20000100a00 */
[----:B------:R-:W-:Y:S02]  /*23770*/  STL.64 [R1+0x38], R6 ;  /* 0x0000380601007387 */ /* 0x000fe40000100a00 */
[----:B------:R0:W-:Y:S02]  /*23780*/  STL.64 [R1+0x1a28], R12 ;  /* 0x001a280c01007387 */ /* 0x0001e40000100a00 */
[----:B------:R-:W1:Y:S04]  /*23790*/  LDSM.16.MT88.4 R4, [R29+0xa080] ;  /* 0x00a080001d04783b */ /* 0x000e680000004200 */
[----:B0-----:R-:W-:Y:S02]  /*237a0*/  IMAD.MOV.U32 R12, RZ, RZ, R26 ;  /* 0x000000ffff0c7224 */ /* 0x001fe400078e001a */
[----:B------:R-:W-:-:S05]  /*237b0*/  IMAD.MOV.U32 R13, RZ, RZ, R3 ;  /* 0x000000ffff0d7224 */ /* 0x000fca00078e0003 */
[----:B------:R0:W-:Y:S01]  /*237c0*/  STL.64 [R1+0x1a60], R12 ;  /* 0x001a600c01007387 */ /* 0x0001e20000100a00 */
[----:B------:R-:W2:Y:S02]  /*237d0*/  LDL.LU R26, [R1+0x328] ;  /* 0x00032800011a7983 */ /* 0x000ea40000300800 */
[----:B------:R-:W2:Y:S01]  /*237e0*/  LDL.LU R27, [R1+0x32c] ;  /* 0x00032c00011b7983 */ /* 0x000ea20000300800 */
[----:B0-----:R-:W3:Y:S01]  /*237f0*/  LDL.LU R12, [R1+0x330] ;  /* 0x00033000010c7983 */ /* 0x001ee20000300800 */
[----:B------:R-:W3:Y:S02]  /*23800*/  LDL.LU R13, [R1+0x334] ;  /* 0x00033400010d7983 */ /* 0x000ee40000300800 */
[----:B------:R-:W2:Y:S02]  /*23810*/  LDL.LU R14, [R1+0x338] ;  /* 0x00033800010e7983 */ /* 0x000ea40000300800 */
[----:B------:R-:W2:Y:S01]  /*23820*/  LDL.LU R15, [R1+0x33c] ;  /* 0x00033c00010f7983 */ /* 0x000ea20000300800 */
[----:B------:R-:W3:Y:S01]  /*23830*/  LDL.LU R16, [R1+0x350] ;  /* 0x0003500001107983 */ /* 0x000ee20000300800 */
[----:B------:R-:W4:Y:S02]  /*23840*/  LDL.LU R17, [R1+0x354] ;  /* 0x0003540001117983 */ /* 0x000f240000300800 */
[----:B------:R-:W4:Y:S02]  /*23850*/  LDL.LU R18, [R1+0x358] ;  /* 0x0003580001127983 */ /* 0x000f240000300800 */
[----:B------:R-:W4:Y:S01]  /*23860*/  LDL.LU R19, [R1+0x35c] ;  /* 0x00035c0001137983 */ /* 0x000f220000300800 */
[----:B------:R-:W4:Y:S04]  /*23870*/  LDL.64 R20, [R1+0xf0] ;  /* 0x0000f00001147983 */ /* 0x000f280000100a00 */
[----:B--2---:R-:W-:Y:S01]  /*23880*/  STL.64 [R1+0x1a70], R14 ;  /* 0x001a700e01007387 */ /* 0x004fe20000100a00 */
[----:B---3--:R0:W-:Y:S03]  /*23890*/  STL.64 [R1+0x1a68], R12 ;  /* 0x001a680c01007387 */ /* 0x0081e60000100a00 */
[----:B0-----:R-:W2:Y:S01]  /*238a0*/  LDL.LU R12, [R1+0x340] ;  /* 0x00034000010c7983 */ /* 0x001ea20000300800 */
[----:B------:R-:W2:Y:S02]  /*238b0*/  LDL.LU R13, [R1+0x344] ;  /* 0x00034400010d7983 */ /* 0x000ea40000300800 */
[----:B------:R-:W2:Y:S02]  /*238c0*/  LDL.LU R14, [R1+0x348] ;  /* 0x00034800010e7983 */ /* 0x000ea40000300800 */
[----:B------:R-:W2:Y:S01]  /*238d0*/  LDL.LU R15, [R1+0x34c] ;  /* 0x00034c00010f7983 */ /* 0x000ea20000300800 */
[----:B------:R-:W-:Y:S01]  /*238e0*/  STL.64 [R1+0x1a58], R26 ;  /* 0x001a581a01007387 */ /* 0x000fe20000100a00 */
[----:B----4-:R0:W-:Y:S03]  /*238f0*/  STL.64 [R1+0x1a50], R24 ;  /* 0x001a501801007387 */ /* 0x0101e60000100a00 */
[----:B0-----:R-:W3:Y:S01]  /*23900*/  LDL.LU.64 R24, [R1+0xc0] ;  /* 0x0000c00001187983 */ /* 0x001ee20000300a00 */
[----:B-1----:R-:W-:Y:S02]  /*23910*/  STL.64 [R1+0x1860], R6 ;  /* 0x0018600601007387 */ /* 0x002fe40000100a00 */
[----:B------:R0:W-:Y:S02]  /*23920*/  STL.64 [R1+0x1858], R4 ;  /* 0x0018580401007387 */ /* 0x0001e40000100a00 */
[----:B0-----:R-:W4:Y:S01]  /*23930*/  LDL.LU.64 R4, [R1+0x70] ;  /* 0x0000700001047983 */ /* 0x001f220000300a00 */
[----:B------:R-:W2:Y:S03]  /*23940*/  LDL.LU.64 R6, [R1+0x78] ;  /* 0x0000780001067983 */ /* 0x000ea60000300a00 */
[----:B--2---:R-:W-:Y:S01]  /*23950*/  STL.64 [R1+0x1a20], R6 ;  /* 0x001a200601007387 */ /* 0x004fe20000100a00 */
[----:B----4-:R0:W-:Y:S03]  /*23960*/  STL.64 [R1+0x1a18], R4 ;  /* 0x001a180401007387 */ /* 0x0101e60000100a00 */
[----:B0-----:R-:W2:Y:S01]  /*23970*/  LDL.LU R4, [R1+0x1c0] ;  /* 0x0001c00001047983 */ /* 0x001ea20000300800 */
[----:B------:R-:W2:Y:S02]  /*23980*/  LDL.LU R5, [R1+0x1c4] ;  /* 0x0001c40001057983 */ /* 0x000ea40000300800 */
[----:B------:R-:W4:Y:S02]  /*23990*/  LDL.LU R6, [R1+0x1c8] ;  /* 0x0001c80001067983 */ /* 0x000f240000300800 */
[----:B------:R-:W4:Y:S01]  /*239a0*/  LDL.LU R7, [R1+0x1cc] ;  /* 0x0001cc0001077983 */ /* 0x000f220000300800 */
[----:B------:R-:W-:Y:S01]  /*239b0*/  HMMA.16816.F32.BF16 R16, R8, R20, R16 ;  /* 0x000000140810723c */ /* 0x000fe20000041810 */
[----:B----4-:R-:W-:Y:S01]  /*239c0*/  STL.64 [R1+0x1a38], R6 ;  /* 0x001a380601007387 */ /* 0x010fe20000100a00 */
[----:B--2---:R0:W-:Y:S03]  /*239d0*/  STL.64 [R1+0x1a30], R4 ;  /* 0x001a300401007387 */ /* 0x0041e60000100a00 */
[----:B0-----:R-:W2:Y:S01]  /*239e0*/  LDL.LU R4, [R1+0x310] ;  /* 0x0003100001047983 */ /* 0x001ea20000300800 */
[----:B------:R-:W2:Y:S02]  /*239f0*/  LDL.LU R5, [R1+0x314] ;  /* 0x0003140001057983 */ /* 0x000ea40000300800 */
[----:B------:R-:W4:Y:S02]  /*23a00*/  LDL.LU R6, [R1+0x318] ;  /* 0x0003180001067983 */ /* 0x000f240000300800 */
[----:B------:R-:W4:Y:S02]  /*23a10*/  LDL.LU R7, [R1+0x31c] ;  /* 0x00031c0001077983 */ /* 0x000f240000300800 */
[----:B----4-:R-:W-:Y:S01]  /*23a20*/  STL.64 [R1+0x1a48], R6 ;  /* 0x001a480601007387 */ /* 0x010fe20000100a00 */
[----:B--2---:R0:W-:Y:S03]  /*23a30*/  STL.64 [R1+0x1a40], R4 ;  /* 0x001a400401007387 */ /* 0x0041e60000100a00 */
[----:B0-----:R-:W2:Y:S01]  /*23a40*/  LDL.LU.64 R4, [R1+0xb0] ;  /* 0x0000b00001047983 */ /* 0x001ea20000300a00 */
[----:B------:R-:W-:Y:S06]  /*23a50*/  STL [R1+0x1850], R29 ;  /* 0x0018501d01007387 */ /* 0x000fec0000100800 */
[----:B------:R0:W-:Y:S02]  /*23a60*/  STL.64 [R1+0x20], R16 ;  /* 0x0000201001007387 */ /* 0x0001e40000100a00 */
[----:B------:R1:W-:Y:S02]  /*23a70*/  STL.64 [R1+0x28], R18 ;  /* 0x0000281201007387 */ /* 0x0003e40000100a00 */
[----:B0-----:R-:W-:-:S02]  /*23a80*/  IMAD.MOV.U32 R17, RZ, RZ, R21 ;  /* 0x000000ffff117224 */ /* 0x001fc400078e0015 */
[----:B-1----:R-:W-:Y:S02]  /*23a90*/  IMAD.MOV.U32 R18, RZ, RZ, R20 ;  /* 0x000000ffff127224 */ /* 0x002fe400078e0014 */
[----:B------:R-:W4:Y:S02]  /*23aa0*/  LDL.LU.64 R20, [R1+0x1a78] ;  /* 0x001a780001147983 */ /* 0x000f240000300a00 */
[C---:B----4-:R-:W-:Y:S11]  /*23ab0*/  HMMA.16816.F32.BF16 R12, R8.reuse, R20, R12 ;  /* 0x00000014080c723c */ /* 0x050ff6000004180c */
[----:B------:R-:W-:Y:S11]  /*23ac0*/  @!UPT UIADD3 URZ, URZ, URZ, URZ ;  /* 0x0000003f3f3ff290 */ /* 0x000ff6000fffe03f */
[----:B------:R-:W-:Y:S01]  /*23ad0*/  @!UPT UIADD3 URZ, URZ, URZ, URZ ;  /* 0x0000003f3f3ff290 */ /* 0x000fe2000fffe03f */
[----:B------:R-:W-:Y:S01]  /*23ae0*/  STL.64 [R1+0x10], R12 ;  /* 0x0000100c01007387 */ /* 0x000fe20000100a00 */
[----:B------:R0:W-:Y:S03]  /*23af0*/  STL.64 [R1+0x18], R14 ;  /* 0x0000180e01007387 */ /* 0x0001e60000100a00 */
[----:B0-----:R-:W3:Y:S01]  /*23b00*/  LDL.LU.64 R14, [R1+0x1a70] ;  /* 0x001a7000010e7983 */ /* 0x001ee20000300a00 */
[----:B------:R-:W3:Y:S02]  /*23b10*/  LDL.LU.64 R12, [R1+0x1a68] ;  /* 0x001a6800010c7983 */ /* 0x000ee40000300a00 */
[----:B------:R0:W-:Y:S02]  /*23b20*/  STL.64 [R1+0x19e8], R20 ;  /* 0x0019e81401007387 */ /* 0x0001e40000100a00 */
[----:B0-----:R-:W4:Y:S01]  /*23b30*/  LDL.LU R20, [R1+0x2c0] ;  /* 0x0002c00001147983 */ /* 0x001f220000300800 */
[----:B------:R-:W4:Y:S02]  /*23b40*/  LDL.LU R21, [R1+0x2c4] ;  /* 0x0002c40001157983 */ /* 0x000f240000300800 */
[----:B------:R-:W4:Y:S02]  /*23b50*/  LDL.LU R22, [R1+0x2c8] ;  /* 0x0002c80001167983 */ /* 0x000f240000300800 */
[----:B------:R-:W4:Y:S01]  /*23b60*/  LDL.LU R23, [R1+0x2cc] ;  /* 0x0002cc0001177983 */ /* 0x000f220000300800 */
[----:B---3--:R-:W-:Y:S11]  /*23b70*/  HMMA.16816.F32.BF16 R12, R8, R24, R12 ;  /* 0x00000018080c723c */ /* 0x008ff6000004180c */
[----:B------:R-:W-:Y:S11]  /*23b80*/  @!UPT UIADD3 URZ, URZ, URZ, URZ ;  /* 0x0000003f3f3ff290 */ /* 0x000ff6000fffe03f */
[----:B------:R-:W-:Y:S01]  /*23b90*/  @!UPT UIADD3 URZ, URZ, URZ, URZ ;  /* 0x0000003f3f3ff290 */ /* 0x000fe2000fffe03f */
[----:B------:R0:W-:Y:S01]  /*23ba0*/  STL.64 [R1], R12 ;  /* 0x0000000c01007387 */ /* 0x0001e20000100a00 */
[----:B------:R1:W-:Y:S03]  /*23bb0*/  STL.64 [R1+0x8], R14 ;  /* 0x0000080e01007387 */ /* 0x0003e60000100a00 */
[----:B0-----:R-:W3:Y:S01]  /*23bc0*/  LDL.LU.64 R12, [R1+0x1a60] ;  /* 0x001a6000010c7983 */ /* 0x001ee20000300a00 */
[----:B-1----:R-:W-:Y:S02]  /*23bd0*/  IMAD.MOV.U32 R15, RZ, RZ, R24 ;  /* 0x000000ffff0f7224 */ /* 0x002fe400078e0018 */
[----:B------:R-:W-:Y:S02]  /*23be0*/  IMAD.MOV.U32 R14, RZ, RZ, R25 ;  /* 0x000000ffff0e7224 */ /* 0x000fe400078e0019 */
[----:B------:R-:W3:Y:S01]  /*23bf0*/  LDL.LU.64 R26, [R1+0x1a58] ;  /* 0x001a5800011a7983 */ /* 0x000ee20000300a00 */
[----:B------:R-:W3:Y:S01]  /*23c00*/  LDL.LU.64 R24, [R1+0x1a50] ;  /* 0x001a500001187983 */ /* 0x000ee20000300a00 */
[----:B--2---:R-:W-:-:S02]  /*23c10*/  IMAD.MOV.U32 R16, RZ, RZ, R4 ;  /* 0x000000ffff107224 */ /* 0x004fc400078e0004 */
[----:B------:R-:W-:Y:S02]  /*23c20*/  IMAD.MOV.U32 R3, RZ, RZ, R5 ;  /* 0x000000ffff037224 */ /* 0x000fe400078e0005 */
[----:B------:R-:W2:Y:S01]  /*23c30*/  LDL.LU.64 R6, [R1+0x1a48] ;  /* 0x001a480001067983 */ /* 0x000ea20000300a00 */
[----:B---3--:R-:W-:Y:S01]  /*23c40*/  HMMA.16816.F32.BF16 R24, R8, R4, R24 ;  /* 0x000000040818723c */ /* 0x008fe20000041818 */
[----:B------:R-:W2:Y:S11]  /*23c50*/  LDL.LU.64 R4, [R1+0x1a40] ;  /* 0x001a400001047983 */ /* 0x000eb60000300a00 */
[----:B------:R-:W-:Y:S11]  /*23c60*/  @!UPT UIADD3 URZ, URZ, URZ, URZ ;  /* 0x0000003f3f3ff290 */ /* 0x000ff6000fffe03f */
[----:B------:R-:W-:Y:S01]  /*23c70*/  STL.64 [R1+0x1810], R26 ;  /* 0x0018101a01007387 */ /* 0x000fe20000100a00 */
[----:B------:R0:W-:Y:S02]  /*23c80*/  STL.64 [R1+0x1808], R24 ;  /* 0x0018081801007387 */ /* 0x0001e40000100a00 */
[----:B0-----:R-:W-:Y:S02]  /*23c90*/  IMAD.MOV.U32 R24, RZ, RZ, R15 ;  /* 0x000000ffff187224 */ /* 0x001fe400078e000f */
[----:B------:R-:W-:Y:S02]  /*23ca0*/  IMAD.MOV.U32 R25, RZ, RZ, R14 ;  /* 0x000000ffff197224 */ /* 0x000fe400078e000e */
[----:B------:R-:W-:Y:S02]  /*23cb0*/  IMAD.MOV.U32 R26, RZ, RZ, R2 ;  /* 0x000000ffff1a7224 */ /* 0x000fe400078e0002 */
[----:B------:R-:W-:-:S05]  /*23cc0*/  IMAD.MOV.U32 R27, RZ, RZ, R0 ;  /* 0x000000ffff1b7224 */ /* 0x000fca00078e0000 */
[----:B------:R-:W-:Y:S01]  /*23cd0*/  STL.64 [R1+0x19e0], R26 ;  /* 0x0019e01a01007387 */ /* 0x000fe20000100a00 */
[----:B------:R0:W-:Y:S03]  /*23ce0*/  STL.64 [R1+0x19d8], R24 ;  /* 0x0019d81801007387 */ /* 0x0001e60000100a00 */
[----:B0-----:R-:W3:Y:S01]  /*23cf0*/  LDL.LU R24, [R1+0x300] ;  /* 0x0003000001187983 */ /* 0x001ee20000300800 */
[----:B------:R-:W3:Y:S02]  /*23d00*/  LDL.LU R25, [R1+0x304] ;  /* 0x0003040001197983 */ /* 0x000ee40000300800 */
[----:B------:R-:W3:Y:S02]  /*23d10*/  LDL.LU R26, [R1+0x308] ;  /* 0x00030800011a7983 */ /* 0x000ee40000300800 */
[----:B------:R-:W3:Y:S01]  /*23d20*/  LDL.LU R27, [R1+0x30c] ;  /* 0x00030c00011b7983 */ /* 0x000ee20000300800 */
[C---:B--2---:R-:W-:Y:S01]  /*23d30*/  HMMA.16816.F32.BF16 R12, R8.reuse, R12, R4 ;  /* 0x0000000c080c723c */ /* 0x044fe20000041804 */
[----:B------:R-:W2:Y:S01]  /*23d40*/  LDL.LU.64 R6, [R1+0x1a38] ;  /* 0x001a380001067983 */ /* 0x000ea20000300a00 */
[----:B------:R-:W2:Y:S11]  /*23d50*/  LDL.LU.64 R4, [R1+0x1a30] ;  /* 0x001a300001047983 */ /* 0x000eb60000300a00 */
[----:B------:R-:W-:Y:S10]  /*23d60*/  @!UPT UIADD3 URZ, URZ, URZ, URZ ;  /* 0x0000003f3f3ff290 */ /* 0x000ff4000fffe03f */
[----:B------:R0:W-:Y:S01]  /*23d70*/  STL.64 [R1+0x40], R12 ;  /* 0x0000400c01007387 */ /* 0x0001e20000100a00 */
[----:B------:R2:W-:Y:S03]  /*23d80*/  STL [R1+0x48], R14 ;  /* 0x0000480e01007387 */ /* 0x0005e60000100800 */
[----:B0-----:R-:W2:Y:S01]  /*23d90*/  LDL.LU.64 R12, [R1+0x1a28] ;  /* 0x001a2800010c7983 */ /* 0x001ea20000300a00 */
[----:B------:R-:W-:Y:S02]  /*23da0*/  IMAD.MOV.U32 R29, RZ, RZ, R15 ;  /* 0x000000ffff1d7224 */ /* 0x000fe400078e000f */
[C---:B--2---:R-:W-:Y:S01]  /*23db0*/  HMMA.16816.F32.BF16 R12, R8.reuse, R12, R4 ;  /* 0x0000000c080c723c */ /* 0x044fe20000041804 */
[----:B------:R-:W2:Y:S01]  /*23dc0*/  LDL.LU.64 R6, [R1+0x1a20] ;  /* 0x001a200001067983 */ /* 0x000ea20000300a00 */
[----:B------:R-:W4:Y:S11]  /*23dd0*/  LDL.LU.64 R4, [R1+0x1a18] ;  /* 0x001a180001047983 */ /* 0x000f360000300a00 */
[----:B------:R-:W-:Y:S10]  /*23de0*/  @!UPT UIADD3 URZ, URZ, URZ, URZ ;  /* 0x0000003f3f3ff290 */ /* 0x000ff4000fffe03f */
[----:B------:R0:W-:Y:S01]  /*23df0*/  STL.64 [R1+0x1c0], R12 ;  /* 0x0001c00c01007387 */ /* 0x0001e20000100a00 */
[----:B------:R1:W-:Y:S03]  /*23e00*/  STL.64 [R1+0x1c8], R14 ;  /* 0x0001c80e01007387 */ /* 0x0003e60000100a00 */
[----:B0-----:R-:W3:Y:S02]  /*23e10*/  LDL.LU.64 R12, [R1+0x1a10] ;  /* 0x001a1000010c7983 */ /* 0x001ee40000300a00 */
[C---:B---3--:R-:W-:Y:S08]  /*23e20*/  HMMA.16816.F32.BF16 R24, R8.reuse, R12, R24 ;  /* 0x0000000c0818723c */ /* 0x048ff00000041818 */
[----:B----4-:R-:W-:Y:S01]  /*23e30*/  HMMA.16816.F32.BF16 R8, R8, R4, R20 ;  /* 0x000000040808723c */ /* 0x010fe20000041814 */
[----:B------:R-:W-:-:S02]  /*23e40*/  IMAD.MOV.U32 R2, RZ, RZ, R12 ;  /* 0x000000ffff027224 */ /* 0x000fc400078e000c */
[----:B------:R-:W-:Y:S11]  /*23e50*/  IMAD.MOV.U32 R0, RZ, RZ, R13 ;  /* 0x000000ffff007224 */ /* 0x000ff600078e000d */
[----:B------:R-:W-:Y:S01]  /*23e60*/  @!UPT UIADD3 URZ, URZ, URZ, URZ ;  /* 0x0000003f3f3ff290 */ /* 0x000fe2000fffe03f */
[----:B------:R0:W-:Y:S01]  /*23e70*/  STL.64 [R1+0x300], R24 ;  /* 0x0003001801007387 */ /* 0x0001e20000100a00 */
[----:B------:R3:W-:Y:S02]  /*23e80*/  STL.64 [R1+0x308], R26 ;  /* 0x0003081a01007387 */ /* 0x0007e40000100a00 */
[----:B-1----:R-:W4:Y:S02]  /*23e90*/  LDL.LU.64 R14, [R1+0x1a08] ;  /* 0x001a0800010e7983 */ /* 0x002f240000300a00 */
[----:B------:R-:W4:Y:S01]  /*23ea0*/  LDL.LU.64 R12, [R1+0x1a00] ;  /* 0x001a0000010c7983 */ /* 0x000f220000300a00 */
[----:B0-----:R-:W2:Y:S02]  /*23eb0*/  LDL.LU R24, [R1+0x290] ;  /* 0x0002900001187983 */ /* 0x001ea40000300800 */
[----:B------:R-:W-:Y:S02]  /*23ec0*/  STL.64 [R1+0x2f0], R8 ;  /* 0x0002f00801007387 */ /* 0x000fe40000100a00 */
[----:B------:R-:W-:Y:S02]  /*23ed0*/  STL.64 [R1+0x2f8], R10 ;  /* 0x0002f80a01007387 */ /* 0x000fe40000100a00 */
[----:B------:R-:W2:Y:S01]  /*23ee0*/  LDL.LU R25, [R1+0x294] ;  /* 0x0002940001197983 */ /* 0x000ea20000300800 */
[----:B---3--:R-:W3:Y:S01]  /*23ef0*/  LDL.LU R26, [R1+0x298] ;  /* 0x00029800011a7983 */ /* 0x008ee20000300800 */
[----:B------:R-:W3:Y:S03]  /*23f00*/  LDL.LU R27, [R1+0x29c] ;  /* 0x00029c00011b7983 */ /* 0x000ee60000300800 */
[----:B---3--:R-:W-:Y:S01]  /*23f10*/  STL.64 [R1+0x19f8], R26 ;  /* 0x0019f81a01007387 */ /* 0x008fe20000100a00 */
[----:B--2---:R0:W-:Y:S03]  /*23f20*/  STL.64 [R1+0x19f0], R24 ;  /* 0x0019f01801007387 */ /* 0x0041e60000100a00 */
[----:B0-----:R-:W4:Y:S01]  /*23f30*/  LDL.LU R24, [R1+0x2b0] ;  /* 0x0002b00001187983 */ /* 0x001f220000300800 */
[----:B------:R-:W4:Y:S02]  /*23f40*/  LDL.LU R25, [R1+0x2b4] ;  /* 0x0002b40001197983 */ /* 0x000f240000300800 */
[----:B------:R-:W4:Y:S02]  /*23f50*/  LDL.LU R26, [R1+0x2b8] ;  /* 0x0002b800011a7983 */ /* 0x000f240000300800 */
[----:B------:R-:W4:Y:S01]  /*23f60*/  LDL.LU R27, [R1+0x2bc] ;  /* 0x0002bc00011b7983 */ /* 0x000f220000300800 */
[----:B------:R-:W-:Y:S01]  /*23f70*/  STL.64 [R1+0x1988], R6 ;  /* 0x0019880601007387 */ /* 0x000fe20000100a00 */
[----:B------:R-:W-:Y:S02]  /*23f80*/  STL.64 [R1+0x1980], R4 ;  /* 0x0019800401007387 */ /* 0x000fe40000100a00 */
[----:B------:R-:W2:Y:S02]  /*23f90*/  LDL R10, [R1+0xb8] ;  /* 0x0000b800010a7983 */ /* 0x000ea40000100800 */
[----:B------:R-:W2:Y:S02]  /*23fa0*/  LDL R11, [R1+0xbc] ;  /* 0x0000bc00010b7983 */ /* 0x000ea40000100800 */
[----:B------:R-:W-:-:S02]  /*23fb0*/  IMAD.MOV.U32 R8, RZ, RZ, R16 ;  /* 0x000000ffff087224 */ /* 0x000fc400078e0010 */
[----:B------:R-:W-:Y:S01]  /*23fc0*/  IMAD.MOV.U32 R9, RZ, RZ, R3 ;  /* 0x000000ffff097224 */ /* 0x000fe200078e0003 */
[----:B--2---:R-:W-:Y:S04]  /*23fd0*/  STL.64 [R1+0x19c8], R10 ;  /* 0x0019c80a01007387 */ /* 0x004fe80000100a00 */
[----:B------:R0:W-:Y:S02]  /*23fe0*/  STL.64 [R1+0x19c0], R8 ;  /* 0x0019c00801007387 */ /* 0x0001e40000100a00 */
[----:B0-----:R-:W2:Y:S01]  /*23ff0*/  LDL.LU R8, [R1+0x280] ;  /* 0x0002800001087983 */ /* 0x001ea20000300800 */
[----:B------:R-:W2:Y:S02]  /*24000*/  LDL.LU R9, [R1+0x284] ;  /* 0x0002840001097983 */ /* 0x000ea40000300800 */
[----:B------:R-:W2:Y:S02]  /*24010*/  LDL.LU R10, [R1+0x288] ;  /* 0x00028800010a7983 */ /* 0x000ea40000300800 */
[----:B------:R-:W2:Y:S01]  /*24020*/  LDL.LU R11, [R1+0x28c] ;  /* 0x00028c00010b7983 */ /* 0x000ea20000300800 */
[----:B------:R-:W3:Y:S01]  /*24030*/  LDL.LU R4, [R1+0x250] ;  /* 0x0002500001047983 */ /* 0x000ee20000300800 */
[----:B------:R-:W3:Y:S02]  /*24040*/  LDL.LU R5, [R1+0x254] ;  /* 0x0002540001057983 */ /* 0x000ee40000300800 */
[----:B------:R-:W2:Y:S02]  /*24050*/  LDL.LU R6, [R1+0x258] ;  /* 0x0002580001067983 */ /* 0x000ea40000300800 */
[----:B------:R-:W2:Y:S02]  /*24060*/  LDL.LU R7, [R1+0x25c] ;  /* 0x00025c0001077983 */ /* 0x000ea40000300800 */
[----:B--2---:R-:W-:Y:S01]  /*24070*/  STL.64 [R1+0x19a8], R6 ;  /* 0x0019a80601007387 */ /* 0x004fe20000100a00 */
[----:B---3--:R0:W-:Y:S03]  /*24080*/  STL.64 [R1+0x19a0], R4 ;  /* 0x0019a00401007387 */ /* 0x0081e60000100a00 */
[----:B0-----:R-:W2:Y:S01]  /*24090*/  LDL.LU.64 R4, [R1+0xa0] ;  /* 0x0000a00001047983 */ /* 0x001ea20000300a00 */
[----:B------:R-:W-:-:S02]  /*240a0*/  IMAD.MOV.U32 R21, RZ, RZ, R17 ;  /* 0x000000ffff157224 */ /* 0x000fc400078e0011 */
[----:B------:R-:W-:-:S07]  /*240b0*/  IMAD.MOV.U32 R20, RZ, RZ, R18 ;  /* 0x000000ffff147224 */ /* 0x000fce00078e0012 */
[C---:B----4-:R-:W-:Y:S01]  /*240c0*/  HMMA.16816.F32.BF16 R20, R12.reuse, R20, R24 ;  /* 0x000000140c14723c */ /* 0x050fe20000041818 */
[----:B--2---:R0:W-:Y:S04]  /*240d0*/  STL.64 [R1+0x19b0], R4 ;  /* 0x0019b00401007387 */ /* 0x0041e80000100a00 */
[----:B0-----:R-:W2:Y:S01]  /*240e0*/  LDL.LU R4, [R1+0x270] ;  /* 0x0002700001047983 */ /* 0x001ea20000300800 */
[----:B------:R-:W2:Y:S02]  /*240f0*/  LDL.LU R5, [R1+0x274] ;  /* 0x0002740001057983 */ /* 0x000ea40000300800 */
[----:B------:R-:W2:Y:S02]  /*24100*/  LDL.LU R6, [R1+0x278] ;  /* 0x0002780001067983 */ /* 0x000ea40000300800 */
[----:B------:R-:W2:Y:S01]  /*24110*/  LDL.LU R7, [R1+0x27c] ;  /* 0x00027c0001077983 */ /* 0x000ea20000300800 */
[----:B------:R-:W3:Y:S01]  /*24120*/  LDL.LU R16, [R1+0x230] ;  /* 0x0002300001107983 */ /* 0x000ee20000300800 */
[----:B------:R-:W3:Y:S02]  /*24130*/  LDL.LU R17, [R1+0x234] ;  /* 0x0002340001117983 */ /* 0x000ee40000300800 */
[----:B------:R-:W4:Y:S02]  /*24140*/  LDL.LU R18, [R1+0x238] ;  /* 0x0002380001127983 */ /* 0x000f240000300800 */
[----:B------:R-:W4:Y:S02]  /*24150*/  LDL.LU R19, [R1+0x23c] ;  /* 0x00023c0001137983 */ /* 0x000f240000300800 */
[----:B----4-:R-:W-:Y:S01]  /*24160*/  STL.64 [R1+0x1998], R18 ;  /* 0x0019981201007387 */ /* 0x010fe20000100a00 */
[----:B---3--:R0:W-:Y:S03]  /*24170*/  STL.64 [R1+0x1990], R16 ;  /* 0x0019901001007387 */ /* 0x0081e60000100a00 */
[----:B0-----:R-:W3:Y:S01]  /*24180*/  LDL.LU.64 R16, [R1+0x90] ;  /* 0x0000900001107983 */ /* 0x001ee20000300a00 */
[----:B------:R-:W4:Y:S02]  /*24190*/  LDL.LU.64 R26, [R1+0x19f8] ;  /* 0x0019f800011a7983 */ /* 0x000f240000300a00 */
[----:B------:R-:W4:Y:S02]  /*241a0*/  LDL.LU.64 R24, [R1+0x19f0] ;  /* 0x0019f00001187983 */ /* 0x000f240000300a00 */
[----:B------:R0:W-:Y:S01]  /*241b0*/  STL.64 [R1+0x350], R20 ;  /* 0x0003501401007387 */ /* 0x0001e20000100a00 */
[----:B------:R-:W-:Y:S04]  /*241c0*/  STL.64 [R1+0x358], R22 ;  /* 0x0003581601007387 */ /* 0x000fe80000100a00 */
[----:B0-----:R-:W4:Y:S02]  /*241d0*/  LDL.LU.64 R20, [R1+0x19e8] ;  /* 0x0019e80001147983 */ /* 0x001f240000300a00 */
[----:B----4-:R-:W-:Y:S01]  /*241e0*/  HMMA.16816.F32.BF16 R24, R12, R20, R24 ;  /* 0x000000140c18723c */ /* 0x010fe20000041818 */
[----:B------:R-:W-:-:S02]  /*241f0*/  IMAD.MOV.U32 R28, RZ, RZ, R20 ;  /* 0x000000ffff1c7224 */ /* 0x000fc400078e0014 */
[----:B------:R-:W-:Y:S11]  /*24200*/  IMAD.MOV.U32 R3, RZ, RZ, R21 ;  /* 0x000000ffff037224 */ /* 0x000ff600078e0015 */
[----:B------:R-:W-:Y:S09]  /*24210*/  @!UPT UIADD3 URZ, URZ, URZ, URZ ;  /* 0x0000003f3f3ff290 */ /* 0x000ff2000fffe03f */
[----:B------:R-:W-:Y:S01]  /*24220*/  STL.64 [R1+0x340], R24 ;  /* 0x0003401801007387 */ /* 0x000fe20000100a00 */
[----:B------:R0:W-:Y:S03]  /*24230*/  STL.64 [R1+0x348], R26 ;  /* 0x0003481a01007387 */ /* 0x0001e60000100a00 */
[----:B0-----:R-:W4:Y:S01]  /*24240*/  LDL.LU.64 R26, [R1+0x19e0] ;  /* 0x0019e000011a7983 */ /* 0x001f220000300a00 */
[----:B------:R-:W2:Y:S02]  /*24250*/  LDL.LU.64 R24, [R1+0x19d8] ;  /* 0x0019d80001187983 */ /* 0x000ea40000300a00 */
[----:B------:R-:W3:Y:S02]  /*24260*/  LDL.LU R20, [R1+0x140] ;  /* 0x0001400001147983 */ /* 0x000ee40000300800 */
[----:B------:R-:W3:Y:S01]  /*24270*/  LDL.LU R21, [R1+0x144] ;  /* 0x0001440001157983 */ /* 0x000ee20000300800 */
[----:B------:R-:W3:Y:S01]  /*24280*/  LDL.LU R22, [R1+0x148] ;  /* 0x0001480001167983 */ /* 0x000ee20000300800 */
[----:B------:R-:W3:Y:S01]  /*24290*/  LDL.LU R23, [R1+0x14c] ;  /* 0x00014c0001177983 */ /* 0x000ee20000300800 */
[----:B--2---:R-:W-:Y:S02]  /*242a0*/  HMMA.16816.F32.BF16 R8, R12, R24, R8 ;  /* 0x000000180c08723c */ /* 0x004fe40000041808 */
[----:B---3--:R-:W-:Y:S01]  /*242b0*/  STL.64 [R1+0x18d0], R22 ;  /* 0x0018d01601007387 */ /* 0x008fe20000100a00 */
[----:B------:R0:W-:Y:S02]  /*242c0*/  STL.64 [R1+0x18c8], R20 ;  /* 0x0018c81401007387 */ /* 0x0001e40000100a00 */
[----:B0-----:R-:W-:-:S02]  /*242d0*/  IMAD.MOV.U32 R20, RZ, RZ, R2 ;  /* 0x000000ffff147224 */ /* 0x001fc400078e0002 */
[----:B------:R-:W-:Y:S01]  /*242e0*/  IMAD.MOV.U32 R21, RZ, RZ, R0 ;  /* 0x000000ffff157224 */ /* 0x000fe200078e0000 */
[----:B------:R-:W2:Y:S01]  /*242f0*/  LDL.LU R2, [R1+0x19d4] ;  /* 0x0019d40001027983 */ /* 0x000ea20000300800 */
[----:B------:R-:W3:Y:S11]  /*24300*/  LDL.LU R0, [R1+0x19d0] ;  /* 0x0019d00001007983 */ /* 0x000ef60000300800 */
[----:B------:R-:W-:Y:S03]  /*24310*/  @!UPT UIADD3 URZ, URZ, URZ, URZ ;  /* 0x0000003f3f3ff290 */ /* 0x000fe6000fffe03f */
[----:B------:R-:W-:Y:S01]  /*24320*/  STL.64 [R1+0x330], R8 ;  /* 0x0003300801007387 */ /* 0x000fe20000100a00 */
[----:B------:R0:W-:Y:S03]  /*24330*/  STL.64 [R1+0x338], R10 ;  /* 0x0003380a01007387 */ /* 0x0001e60000100a00 */
[----:B0-----:R-:W2:Y:S01]  /*24340*/  LDL.LU.64 R10, [R1+0x19c8] ;  /* 0x0019c800010a7983 */ /* 0x001ea20000300a00 */
[----:B------:R-:W2:Y:S02]  /*24350*/  LDL.LU.64 R8, [R1+0x19c0] ;  /* 0x0019c00001087983 */ /* 0x000ea40000300a00 */
[----:B----4-:R-:W-:Y:S02]  /*24360*/  STL.64 [R1+0x1940], R26 ;  /* 0x0019401a01007387 */ /* 0x010fe40000100a00 */
[----:B------:R0:W-:Y:S02]  /*24370*/  STL.64 [R1+0x1938], R24 ;  /* 0x0019381801007387 */ /* 0x0001e40000100a00 */
[----:B0-----:R-:W4:Y:S01]  /*24380*/  LDL.LU R24, [R1+0x200] ;  /* 0x0002000001187983 */ /* 0x001f220000300800 */
[----:B------:R-:W4:Y:S01]  /*24390*/  LDL.LU R25, [R1+0x204] ;  /* 0x0002040001197983 */ /* 0x000f220000300800 */
[----:B--2---:R-:W-:Y:S01]  /*243a0*/  HMMA.16816.F32.BF16 R4, R12, R8, R4 ;  /* 0x000000080c04723c */ /* 0x004fe20000041804 */
[----:B---3--:R-:W-:-:S02]  /*243b0*/  IMAD.MOV.U32 R26, RZ, RZ, R0 ;  /* 0x000000ffff1a7224 */ /* 0x008fc400078e0000 */
[----:B------:R-:W-:Y:S01]  /*243c0*/  IMAD.MOV.U32 R27, RZ, RZ, R2 ;  /* 0x000000ffff1b7224 */ /* 0x000fe200078e0002 */
[----:B------:R-:W2:Y:S01]  /*243d0*/  LDL.LU R0, [R1+0x19bc] ;  /* 0x0019bc0001007983 */ /* 0x000ea20000300800 */
[----:B------:R-:W3:Y:S11]  /*243e0*/  LDL.LU R2, [R1+0x19b8] ;  /* 0x0019b80001027983 */ /* 0x000ef60000300800 */
[----:B------:R-:W-:Y:S07]  /*243f0*/  @!UPT UIADD3 URZ, URZ, URZ, URZ ;  /* 0x0000003f3f3ff290 */ /* 0x000fee000fffe03f */
[----:B------:R0:W-:Y:S01]  /*24400*/  STL.64 [R1+0x320], R4 ;  /* 0x0003200401007387 */ /* 0x0001e20000100a00 */
[----:B------:R-:W-:Y:S03]  /*24410*/  STL.64 [R1+0x328], R6 ;  /* 0x0003280601007387 */ /* 0x000fe60000100a00 */
[----:B0-----:R-:W4:Y:S01]  /*24420*/  LDL.LU.64 R4, [R1+0x19b0] ;  /* 0x0019b00001047983 */ /* 0x001f220000300a00 */
[----:B------:R-:W-:Y:S02]  /*24430*/  STL.64 [R1+0x1930], R10 ;  /* 0x0019300a01007387 */ /* 0x000fe40000100a00 */
[----:B------:R0:W-:Y:S02]  /*24440*/  STL.64 [R1+0x1928], R8 ;  /* 0x0019280801007387 */ /* 0x0001e40000100a00 */
[----:B0-----:R-:W4:Y:S01]  /*24450*/  LDL.LU R8, [R1+0x260] ;  /* 0x0002600001087983 */ /* 0x001f220000300800 */
[----:B------:R-:W4:Y:S02]  /*24460*/  LDL.LU R9, [R1+0x264] ;  /* 0x0002640001097983 */ /* 0x000f240000300800 */
[----:B--2---:R-:W-:-:S02]  /*24470*/  IMAD.MOV.U32 R11, RZ, RZ, R0 ;  /* 0x000000ffff0b7224 */ /* 0x004fc400078e0000 */
[----:B---3--:R-:W-:-:S07]  /*24480*/  IMAD.MOV.U32 R10, RZ, RZ, R2 ;  /* 0x000000ffff0a7224 */ /* 0x008fce00078e0002 */
[----:B----4-:R-:W-:Y:S11]  /*24490*/  HMMA.16816.F32.BF16 R8, R12, R4, R8 ;  /* 0x000000040c08723c */ /* 0x010ff60000041808 */
[----:B------:R-:W-:Y:S11]  /*244a0*/  @!UPT UIADD3 URZ, URZ, URZ, URZ ;  /* 0x0000003f3f3ff290 */ /* 0x000ff6000fffe03f */
[----:B------:R-:W-:Y:S01]  /*244b0*/  @!UPT UIADD3 URZ, URZ, URZ, URZ ;  /* 0x0000003f3f3ff290 */ /* 0x000fe2000fffe03f */
[----:B------:R0:W-:Y:S01]  /*244c0*/  STL.64 [R1+0x290], R8 ;  /* 0x0002900801007387 */ /* 0x0001e20000100a00 */
[----:B------:R1:W-:Y:S02]  /*244d0*/  STL.64 [R1+0x298], R10 ;  /* 0x0002980a01007387 */ /* 0x0003e40000100a00 */
[----:B------:R-:W2:Y:S02]  /*244e0*/  LDL.LU.64 R6, [R1+0x19a8] ;  /* 0x0019a80001067983 */ /* 0x000ea40000300a00 */
[----:B0-----:R-:W-:Y:S02]  /*244f0*/  IMAD.MOV.U32 R9, RZ, RZ, R4 ;  /* 0x000000ffff097224 */ /* 0x001fe400078e0004 */
[----:B------:R-:W-:Y:S02]  /*24500*/  IMAD.MOV.U32 R8, RZ, RZ, R5 ;  /* 0x000000ffff087224 */ /* 0x000fe400078e0005 */
[----:B------:R-:W2:Y:S01]  /*24510*/  LDL.LU.64 R4, [R1+0x19a0] ;  /* 0x0019a00001047983 */ /* 0x000ea20000300a00 */
[----:B-1----:R-:W-:-:S02]  /*24520*/  IMAD.MOV.U32 R11, RZ, RZ, R16 ;  /* 0x000000ffff0b7224 */ /* 0x002fc400078e0010 */
[----:B------:R-:W-:Y:S02]  /*24530*/  IMAD.MOV.U32 R10, RZ, RZ, R17 ;  /* 0x000000ffff0a7224 */ /* 0x000fe400078e0011 */
[----:B------:R-:W3:Y:S01]  /*24540*/  LDL.LU.64 R18, [R1+0x1998] ;  /* 0x0019980001127983 */ /* 0x000ee20000300a00 */
[C---:B--2---:R-:W-:Y:S01]  /*24550*/  HMMA.16816.F32.BF16 R4, R12.reuse, R16, R4 ;  /* 0x000000100c04723c */ /* 0x044fe20000041804 */
[----:B------:R-:W3:Y:S11]  /*24560*/  LDL.LU.64 R16, [R1+0x1990] ;  /* 0x0019900001107983 */ /* 0x000ef60000300a00 */
[----:B------:R-:W-:Y:S11]  /*24570*/  @!UPT UIADD3 URZ, URZ, URZ, URZ ;  /* 0x0000003f3f3ff290 */ /* 0x000ff6000fffe03f */
[----:B------:R0:W-:Y:S01]  /*24580*/  STL.64 [R1+0x310], R4 ;  /* 0x0003100401007387 */ /* 0x0001e20000100a00 */
[----:B------:R-:W-:Y:S02]  /*24590*/  IMAD.MOV.U32 R2, RZ, RZ, R6 ;  /* 0x000000ffff027224 */ /* 0x000fe400078e0006 */
[----:B------:R-:W-:Y:S02]  /*245a0*/  IMAD.MOV.U32 R0, RZ, RZ, R7 ;  /* 0x000000ffff007224 */ /* 0x000fe400078e0007 */
[----:B------:R-:W2:Y:S04]  /*245b0*/  LDL.LU.64 R6, [R1+0x1988] ;  /* 0x0019880001067983 */ /* 0x000ea80000300a00 */
[----:B0-----:R-:W4:Y:S01]  /*245c0*/  LDL.LU.64 R4, [R1+0x1980] ;  /* 0x0019800001047983 */ /* 0x001f220000300a00 */
[C---:B---3--:R-:W-:Y:S11]  /*245d0*/  HMMA.16816.F32.BF16 R16, R12.reuse, R20, R16 ;  /* 0x000000140c10723c */ /* 0x048ff60000041810 */
[----:B------:R-:W-:Y:S11]  /*245e0*/  @!UPT UIADD3 URZ, URZ, URZ, URZ ;  /* 0x0000003f3f3ff290 */ /* 0x000ff6000fffe03f */
[----:B------:R-:W-:Y:S01]  /*245f0*/  @!UPT UIADD3 URZ, URZ, URZ, URZ ;  /* 0x0000003f3f3ff290 */ /* 0x000fe2000fffe03f */
[----:B------:R-:W-:Y:S01]  /*24600*/  STL.64 [R1+0x2e0], R16 ;  /* 0x0002e01001007387 */ /* 0x000fe20000100a00 */
[----:B------:R0:W-:Y:S01]  /*24610*/  STL.64 [R1+0x2e8], R18 ;  /* 0x0002e81201007387 */ /* 0x0001e20000100a00 */
[----:B----4-:R-:W-:Y:S02]  /*24620*/  HMMA.16816.F32.BF16 R12, R12, R4, R24 ;  /* 0x000000040c0c723c */ /* 0x010fe40000041818 */
[----:B0-----:R-:W3:Y:S01]  /*24630*/  LDL.LU.64 R18, [R1+0x1978] ;  /* 0x0019780001127983 */ /* 0x001ee20000300a00 */
[----:B------:R-:W3:Y:S02]  /*24640*/  LDL.LU.64 R16, [R1+0x1970] ;  /* 0x0019700001107983 */ /* 0x000ee40000300a00 */
[----:B------:R0:W-:Y:S02]  /*24650*/  STL.64 [R1+0x18e8], R20 ;  /* 0x0018e81401007387 */ /* 0x0001e40000100a00 */
[----:B0-----:R-:W-:Y:S02]  /*24660*/  IMAD.MOV.U32 R20, RZ, RZ, R11 ;  /* 0x000000ffff147224 */ /* 0x001fe400078e000b */
[----:B------:R-:W-:-:S05]  /*24670*/  IMAD.MOV.U32 R21, RZ, RZ, R10 ;  /* 0x000000ffff157224 */ /* 0x000fca00078e000a */
[----:B------:R0:W-:Y:S02]  /*24680*/  STL.64 [R1+0x1900], R20 ;  /* 0x0019001401007387 */ /* 0x0001e40000100a00 */
[----:B0-----:R-:W-:Y:S02]  /*24690*/  IMAD.MOV.U32 R20, RZ, RZ, R9 ;  /* 0x000000ffff147224 */ /* 0x001fe400078e0009 */
[----:B------:R-:W-:-:S05]  /*246a0*/  IMAD.MOV.U32 R21, RZ, RZ, R8 ;  /* 0x000000ffff157224 */ /* 0x000fca00078e0008 */
[----:B------:R-:W-:Y:S01]  /*246b0*/  STL.64 [R1+0x1918], R20 ;  /* 0x0019181401007387 */ /* 0x000fe20000100a00 */
[----:B------:R-:W4:Y:S02]  /*246c0*/  LDL.LU R8, [R1+0x1b0] ;  /* 0x0001b00001087983 */ /* 0x000f240000300800 */
[----:B------:R-:W-:Y:S02]  /*246d0*/  STL.64 [R1+0x2d0], R12 ;  /* 0x0002d00c01007387 */ /* 0x000fe40000100a00 */
[----:B------:R-:W-:Y:S01]  /*246e0*/  STL.64 [R1+0x2d8], R14 ;  /* 0x0002d80e01007387 */ /* 0x000fe20000100a00 */
[----:B------:R-:W4:Y:S01]  /*246f0*/  LDL.LU R9, [R1+0x1b4] ;  /* 0x0001b40001097983 */ /* 0x000f220000300800 */
[----:B------:R-:W2:Y:S02]  /*24700*/  LDL.LU R10, [R1+0x1b8] ;  /* 0x0001b800010a7983 */ /* 0x000ea40000300800 */
[----:B------:R-:W2:Y:S02]  /*24710*/  LDL.LU R11, [R1+0x1bc] ;  /* 0x0001bc00010b7983 */ /* 0x000ea40000300800 */
[----:B------:R-:W-:-:S02]  /*24720*/  IMAD.MOV.U32 R24, RZ, RZ, R28 ;  /* 0x000000ffff187224 */ /* 0x000fc400078e001c */
[----:B------:R-:W-:Y:S01]  /*24730*/  IMAD.MOV.U32 R25, RZ, RZ, R3 ;  /* 0x000000ffff197224 */ /* 0x000fe200078e0003 */
[----:B--2---:R-:W-:Y:S01]  /*24740*/  STL.64 [R1+0x1950], R10 ;  /* 0x0019500a01007387 */ /* 0x004fe20000100a00 */
[----:B----4-:R0:W-:Y:S02]  /*24750*/  STL.64 [R1+0x1948], R8 ;  /* 0x0019480801007387 */ /* 0x0101e40000100a00 */
[----:B------:R-:W2:Y:S02]  /*24760*/  LDL.LU R28, [R1+0x196c] ;  /* 0x00196c00011c7983 */ /* 0x000ea40000300800 */
[----:B------:R-:W4:Y:S01]  /*24770*/  LDL.LU R3, [R1+0x1968] ;  /* 0x0019680001037983 */ /* 0x000f220000300800 */
[----:B------:R1:W-:Y:S04]  /*24780*/  STL.64 [R1+0x1958], R24 ;  /* 0x0019581801007387 */ /* 0x0003e80000100a00 */
[----:B0-----:R-:W2:Y:S01]  /*24790*/  LDL.LU R8, [R1+0x1d0] ;  /* 0x0001d00001087983 */ /* 0x001ea20000300800 */
[----:B------:R-:W2:Y:S02]  /*247a0*/  LDL.LU R9, [R1+0x1d4] ;  /* 0x0001d40001097983 */ /* 0x000ea40000300800 */
[----:B------:R-:W2:Y:S02]  /*247b0*/  LDL.LU R10, [R1+0x1d8] ;  /* 0x0001d800010a7983 */ /* 0x000ea40000300800 */
[----:B------:R-:W2:Y:S01]  /*247c0*/  LDL.LU R11, [R1+0x1dc] ;  /* 0x0001dc00010b7983 */ /* 0x000ea20000300800 */
[----:B-1----:R-:W3:Y:S01]  /*247d0*/  LDL.LU R24, [R1+0x1e0] ;  /* 0x0001e00001187983 */ /* 0x002ee20000300800 */
[----:B------:R-:W3:Y:S02]  /*247e0*/  LDL.LU R25, [R1+0x1e4] ;  /* 0x0001e40001197983 */ /* 0x000ee40000300800 */
[----:B------:R-:W3:Y:S02]  /*247f0*/  LDL.LU R26, [R1+0x1e8] ;  /* 0x0001e800011a7983 */ /* 0x000ee40000300800 */
[----:B------:R-:W3:Y:S01]  /*24800*/  LDL.LU R27, [R1+0x1ec] ;  /* 0x0001ec00011b7983 */ /* 0x000ee20000300800 */
[----:B------:R-:W2:Y:S01]  /*24810*/  LDL.LU R20, [R1+0x1a0] ;  /* 0x0001a00001147983 */ /* 0x000ea20000300800 */
[----:B------:R-:W2:Y:S02]  /*24820*/  LDL.LU R21, [R1+0x1a4] ;  /* 0x0001a40001157983 */ /* 0x000ea40000300800 */
[----:B------:R-:W2:Y:S02]  /*24830*/  LDL.LU R22, [R1+0x1a8] ;  /* 0x0001a80001167983 */ /* 0x000ea40000300800 */
[----:B------:R-:W2:Y:S01]  /*24840*/  LDL.LU R23, [R1+0x1ac] ;  /* 0x0001ac0001177983 */ /* 0x000ea20000300800 */
[----:B------:R-:W-:Y:S01]  /*24850*/  STL.64 [R1+0x18e0], R6 ;  /* 0x0018e00601007387 */ /* 0x000fe20000100a00 */
        /* <DEDUP_REMOVED lines=19> */
[----:B----4-:R-:W-:-:S02]  /*24990*/  IMAD.MOV.U32 R14, RZ, RZ, R3 ;  /* 0x000000ffff0e7224 */ /* 0x010fc400078e0003 */
[----:B------:R-:W-:Y:S01]  /*249a0*/  IMAD.MOV.U32 R15, RZ, RZ, R28 ;  /* 0x000000ffff0f7224 */ /* 0x000fe200078e001c */
[----:B------:R-:W4:Y:S01]  /*249b0*/  LDL.LU R3, [R1+0x1964] ;  /* 0x0019640001037983 */ /* 0x000f220000300800 */
[----:B------:R-:W3:Y:S03]  /*249c0*/  LDL.LU R28, [R1+0x1960] ;  /* 0x00196000011c7983 */ /* 0x000ee60000300800 */
[----:B------:R-:W-:Y:S04]  /*249d0*/  STL.64 [R1+0x18a8], R14 ;  /* 0x0018a80e01007387 */ /* 0x000fe80000100a00 */
[----:B--2---:R0:W-:Y:S04]  /*249e0*/  STL.64 [R1+0x18a0], R12 ;  /* 0x0018a00c01007387 */ /* 0x0041e80000100a00 */
[----:B0-----:R-:W3:Y:S01]  /*249f0*/  LDL.LU.64 R12, [R1+0xf0] ;  /* 0x0000f000010c7983 */ /* 0x001ee20000300a00 */
[----:B------:R-:W2:Y:S01]  /*24a00*/  LDL.64 R14, [R1+0xf8] ;  /* 0x0000f800010e7983 */ /* 0x000ea20000100a00 */
[C---:B---3--:R-:W-:Y:S11]  /*24a10*/  HMMA.16816.F32.BF16 R24, R16.reuse, R12, R24 ;  /* 0x0000000c1018723c */ /* 0x048ff60000041818 */
[----:B------:R-:W-:Y:S11]  /*24a20*/  @!UPT UIADD3 URZ, URZ, URZ, URZ ;  /* 0x0000003f3f3ff290 */ /* 0x000ff6000fffe03f */
[----:B------:R-:W-:Y:S01]  /*24a30*/  @!UPT UIADD3 URZ, URZ, URZ, URZ ;  /* 0x0000003f3f3ff290 */ /* 0x000fe2000fffe03f */
[----:B------:R0:W-:Y:S01]  /*24a40*/  STL.64 [R1+0x2c0], R24 ;  /* 0x0002c01801007387 */ /* 0x0001e20000100a00 */
[----:B------:R1:W-:Y:S03]  /*24a50*/  STL.64 [R1+0x2c8], R26 ;  /* 0x0002c81a01007387 */ /* 0x0003e60000100a00 */
[----:B0-----:R-:W1:Y:S02]  /*24a60*/  LDL.LU.64 R24, [R1+0x1958] ;  /* 0x0019580001187983 */ /* 0x001e640000300a00 */
[C---:B-1----:R-:W-:Y:S02]  /*24a70*/  HMMA.16816.F32.BF16 R24, R16.reuse, R24, R8 ;  /* 0x000000181018723c */ /* 0x042fe40000041808 */
[----:B------:R-:W3:Y:S01]  /*24a80*/  LDL.LU.64 R10, [R1+0x1950] ;  /* 0x00195000010a7983 */ /* 0x000ee20000300a00 */
[----:B------:R-:W3:Y:S11]  /*24a90*/  LDL.LU.64 R8, [R1+0x1948] ;  /* 0x0019480001087983 */ /* 0x000ef60000300a00 */
[----:B------:R-:W-:Y:S09]  /*24aa0*/  @!UPT UIADD3 URZ, URZ, URZ, URZ ;  /* 0x0000003f3f3ff290 */ /* 0x000ff2000fffe03f */
[----:B------:R-:W-:Y:S01]  /*24ab0*/  STL.64 [R1+0x2b0], R24 ;  /* 0x0002b01801007387 */ /* 0x000fe20000100a00 */
[----:B------:R0:W-:Y:S03]  /*24ac0*/  STL.64 [R1+0x2b8], R26 ;  /* 0x0002b81a01007387 */ /* 0x0001e60000100a00 */
[----:B0-----:R-:W2:Y:S01]  /*24ad0*/  LDL.LU.64 R26, [R1+0x1940] ;  /* 0x00194000011a7983 */ /* 0x001ea20000300a00 */
[----:B------:R-:W3:Y:S02]  /*24ae0*/  LDL.LU.64 R24, [R1+0x1938] ;  /* 0x0019380001187983 */ /* 0x000ee40000300a00 */
[----:B---3--:R-:W-:Y:S11]  /*24af0*/  HMMA.16816.F32.BF16 R8, R16, R24, R8 ;  /* 0x000000181008723c */ /* 0x008ff60000041808 */
[----:B------:R-:W-:Y:S11]  /*24b00*/  @!UPT UIADD3 URZ, URZ, URZ, URZ ;  /* 0x0000003f3f3ff290 */ /* 0x000ff6000fffe03f */
[----:B------:R-:W-:Y:S01]  /*24b10*/  @!UPT UIADD3 URZ, URZ, URZ, URZ ;  /* 0x0000003f3f3ff290 */ /* 0x000fe2000fffe03f */
[----:B------:R-:W-:Y:S01]  /*24b20*/  STL.64 [R1+0x2a0], R8 ;  /* 0x0002a00801007387 */ /* 0x000fe20000100a00 */
[----:B------:R0:W-:Y:S03]  /*24b30*/  STL.64 [R1+0x2a8], R10 ;  /* 0x0002a80a01007387 */ /* 0x0001e60000100a00 */
[----:B0-----:R-:W3:Y:S01]  /*24b40*/  LDL.LU.64 R10, [R1+0x1930] ;  /* 0x00193000010a7983 */ /* 0x001ee20000300a00 */
[----:B------:R-:W3:Y:S02]  /*24b50*/  LDL.LU.64 R8, [R1+0x1928] ;  /* 0x0019280001087983 */ /* 0x000ee40000300a00 */
[----:B--2---:R0:W-:Y:S02]  /*24b60*/  STL.64 [R1+0x18b0], R26 ;  /* 0x0018b01a01007387 */ /* 0x0041e40000100a00 */
[----:B------:R-:W2:Y:S01]  /*24b70*/  LDL.LU R24, [R1+0x130] ;  /* 0x0001300001187983 */ /* 0x000ea20000300800 */
[----:B------:R-:W2:Y:S01]  /*24b80*/  LDL.LU R25, [R1+0x134] ;  /* 0x0001340001197983 */ /* 0x000ea20000300800 */
[----:B0-----:R-:W-:-:S03]  /*24b90*/  IMAD.MOV.U32 R26, RZ, RZ, R28 ;  /* 0x000000ffff1a7224 */ /* 0x001fc600078e001c */
[----:B------:R-:W2:Y:S01]  /*24ba0*/  LDL.LU R28, [R1+0x1920] ;  /* 0x00192000011c7983 */ /* 0x000ea20000300800 */
        /* <DEDUP_REMOVED lines=10> */
[----:B------:R0:W-:Y:S01]  /*24c50*/  STL.64 [R1+0x270], R20 ;  /* 0x0002701401007387 */ /* 0x0001e20000100a00 */
[----:B------:R3:W-:Y:S03]  /*24c60*/  STL.64 [R1+0x278], R22 ;  /* 0x0002781601007387 */ /* 0x0007e60000100a00 */
[----:B0-----:R-:W3:Y:S02]  /*24c70*/  LDL.LU.64 R20, [R1+0x1900] ;  /* 0x0019000001147983 */ /* 0x001ee40000300a00 */
[----:B---3--:R-:W-:Y:S02]  /*24c80*/  HMMA.16816.F32.BF16 R20, R16, R20, R4 ;  /* 0x000000141014723c */ /* 0x008fe40000041804 */
[----:B------:R-:W3:Y:S01]  /*24c90*/  LDL.LU.64 R6, [R1+0x18f8] ;  /* 0x0018f80001067983 */ /* 0x000ee20000300a00 */
[----:B------:R-:W3:Y:S11]  /*24ca0*/  LDL.LU.64 R4, [R1+0x18f0] ;  /* 0x0018f00001047983 */ /* 0x000ef60000300a00 */
[----:B------:R-:W-:Y:S09]  /*24cb0*/  @!UPT UIADD3 URZ, URZ, URZ, URZ ;  /* 0x0000003f3f3ff290 */ /* 0x000ff2000fffe03f */
[----:B------:R0:W-:Y:S01]  /*24cc0*/  STL.64 [R1+0x260], R20 ;  /* 0x0002601401007387 */ /* 0x0001e20000100a00 */
[----:B------:R3:W-:Y:S03]  /*24cd0*/  STL [R1+0x268], R22 ;  /* 0x0002681601007387 */ /* 0x0007e60000100800 */
[----:B0-----:R-:W3:Y:S01]  /*24ce0*/  LDL.LU.64 R20, [R1+0x18e8] ;  /* 0x0018e80001147983 */ /* 0x001ee20000300a00 */
[----:B----4-:R-:W-:Y:S02]  /*24cf0*/  IMAD.MOV.U32 R27, RZ, RZ, R3 ;  /* 0x000000ffff1b7224 */ /* 0x010fe400078e0003 */
[----:B------:R-:W-:-:S05]  /*24d00*/  IMAD.MOV.U32 R3, RZ, RZ, R23 ;  /* 0x000000ffff037224 */ /* 0x000fca00078e0017 */
[----:B------:R-:W-:Y:S01]  /*24d10*/  STL [R1+0x175c], R3 ;  /* 0x00175c0301007387 */ /* 0x000fe20000100800 */
[C---:B---3--:R-:W-:Y:S03]  /*24d20*/  HMMA.16816.F32.BF16 R20, R16.reuse, R20, R4 ;  /* 0x000000141014723c */ /* 0x048fe60000041804 */
[----:B------:R-:W3:Y:S01]  /*24d30*/  LDL.LU.64 R6, [R1+0x18e0] ;  /* 0x0018e00001067983 */ /* 0x000ee20000300a00 */
[----:B------:R-:W4:Y:S11]  /*24d40*/  LDL.LU.64 R4, [R1+0x18d8] ;  /* 0x0018d80001047983 */ /* 0x000f360000300a00 */
[----:B------:R-:W-:Y:S08]  /*24d50*/  @!UPT UIADD3 URZ, URZ, URZ, URZ ;  /* 0x0000003f3f3ff290 */ /* 0x000ff0000fffe03f */
[----:B------:R-:W-:Y:S01]  /*24d60*/  STL.64 [R1+0x250], R20 ;  /* 0x0002501401007387 */ /* 0x000fe20000100a00 */
[----:B------:R0:W-:Y:S03]  /*24d70*/  STL.64 [R1+0x258], R22 ;  /* 0x0002581601007387 */ /* 0x0001e60000100a00 */
[----:B0-----:R-:W4:Y:S01]  /*24d80*/  LDL.LU.64 R22, [R1+0x18d0] ;  /* 0x0018d00001167983 */ /* 0x001f220000300a00 */
[----:B------:R-:W4:Y:S02]  /*24d90*/  LDL.LU.64 R20, [R1+0x18c8] ;  /* 0x0018c80001147983 */ /* 0x000f240000300a00 */
[----:B----4-:R-:W-:Y:S01]  /*24da0*/  HMMA.16816.F32.BF16 R16, R16, R4, R20 ;  /* 0x000000041010723c */ /* 0x010fe20000041814 */
[----:B------:R-:W4:Y:S01]  /*24db0*/  LDL.LU.64 R22, [R1+0x18c0] ;  /* 0x0018c00001167983 */ /* 0x000f220000300a00 */
[----:B------:R-:W4:Y:S02]  /*24dc0*/  LDL.LU.64 R20, [R1+0x18b8] ;  /* 0x0018b80001147983 */ /* 0x000f240000300a00 */
[----:B---3--:R0:W-:Y:S02]  /*24dd0*/  STL.64 [R1+0x1870], R6 ;  /* 0x0018700601007387 */ /* 0x0081e40000100a00 */
[----:B------:R-:W3:Y:S11]  /*24de0*/  LDL.LU R4, [R1+0x120] ;  /* 0x0001200001047983 */ /* 0x000ef60000300800 */
[----:B------:R-:W-:Y:S06]  /*24df0*/  @!UPT UIADD3 URZ, URZ, URZ, URZ ;  /* 0x0000003f3f3ff290 */ /* 0x000fec000fffe03f */
[----:B------:R-:W-:Y:S01]  /*24e00*/  STL.64 [R1+0x240], R16 ;  /* 0x0002401001007387 */ /* 0x000fe20000100a00 */
[----:B------:R1:W-:Y:S02]  /*24e10*/  STL.64 [R1+0x248], R18 ;  /* 0x0002481201007387 */ /* 0x0003e40000100a00 */
[----:B------:R-:W3:Y:S02]  /*24e20*/  LDL.LU R5, [R1+0x124] ;  /* 0x0001240001057983 */ /* 0x000ee40000300800 */
[----:B0-----:R-:W3:Y:S01]  /*24e30*/  LDL.LU R6, [R1+0x128] ;  /* 0x0001280001067983 */ /* 0x001ee20000300800 */
[----:B------:R-:W3:Y:S04]  /*24e40*/  LDL.LU R7, [R1+0x12c] ;  /* 0x00012c0001077983 */ /* 0x000ee80000300800 */
[----:B-1----:R-:W3:Y:S01]  /*24e50*/  LDL R18, [R1+0xa8] ;  /* 0x0000a80001127983 */ /* 0x002ee20000100800 */
[----:B--2---:R-:W-:-:S02]  /*24e60*/  IMAD.MOV.U32 R19, RZ, RZ, R28 ;  /* 0x000000ffff137224 */ /* 0x004fc400078e001c */
[----:B------:R-:W-:Y:S02]  /*24e70*/  IMAD.MOV.U32 R8, RZ, RZ, R14 ;  /* 0x000000ffff087224 */ /* 0x000fe400078e000e */
[----:B------:R-:W-:Y:S01]  /*24e80*/  IMAD.MOV.U32 R3, RZ, RZ, R15 ;  /* 0x000000ffff037224 */ /* 0x000fe200078e000f */
[C---:B----4-:R-:W-:Y:S01]  /*24e90*/  HMMA.16816.F32.BF16 R24, R20.reuse, R14, R24 ;  /* 0x0000000e1418723c */ /* 0x050fe20000041818 */
[----:B---3--:R0:W-:Y:S04]  /*24ea0*/  STL.64 [R1+0x1898], R18 ;  /* 0x0018981201007387 */ /* 0x0081e80000100a00 */
[----:B0-----:R-:W2:Y:S11]  /*24eb0*/  LDL.64 R18, [R1+0xd8] ;  /* 0x0000d80001127983 */ /* 0x001eb60000100a00 */
[----:B------:R-:W-:Y:S07]  /*24ec0*/  @!UPT UIADD3 URZ, URZ, URZ, URZ ;  /* 0x0000003f3f3ff290 */ /* 0x000fee000fffe03f */
[----:B------:R-:W-:Y:S02]  /*24ed0*/  STL.64 [R1+0x230], R24 ;  /* 0x0002301801007387 */ /* 0x000fe40000100a00 */
[----:B------:R0:W-:Y:S02]  /*24ee0*/  STL.64 [R1+0x238], R26 ;  /* 0x0002381a01007387 */ /* 0x0001e40000100a00 */
[----:B0-----:R-:W3:Y:S01]  /*24ef0*/  LDL.LU.64 R26, [R1+0x18b0] ;  /* 0x0018b000011a7983 */ /* 0x001ee20000300a00 */
[----:B------:R-:W3:Y:S02]  /*24f00*/  LDL.LU.64 R14, [R1+0x18a8] ;  /* 0x0018a800010e7983 */ /* 0x000ee40000300a00 */
[----:B------:R-:W3:Y:S01]  /*24f10*/  LDL.LU.64 R12, [R1+0x18a0] ;  /* 0x0018a000010c7983 */ /* 0x000ee20000300a00 */
[C---:B--2---:R-:W-:Y:S08]  /*24f20*/  HMMA.16816.F32.BF16 R4, R20.reuse, R18, R4 ;  /* 0x000000121404723c */ /* 0x044ff00000041804 */
[----:B---3--:R-:W-:Y:S11]  /*24f30*/  HMMA.16816.F32.BF16 R12, R20, R26, R12 ;  /* 0x0000001a140c723c */ /* 0x008ff6000004180c */
[----:B------:R-:W-:Y:S04]  /*24f40*/  @!UPT UIADD3 URZ, URZ, URZ, URZ ;  /* 0x0000003f3f3ff290 */ /* 0x000fe8000fffe03f */
[----:B------:R0:W-:Y:S01]  /*24f50*/  STL.64 [R1+0x220], R4 ;  /* 0x0002200401007387 */ /* 0x0001e20000100a00 */
[----:B------:R-:W-:Y:S02]  /*24f60*/  STL.64 [R1+0x228], R6 ;  /* 0x0002280601007387 */ /* 0x000fe40000100a00 */
[----:B0-----:R-:W-:-:S05]  /*24f70*/  IMAD.MOV.U32 R5, RZ, RZ, R18 ;  /* 0x000000ffff057224 */ /* 0x001fca00078e0012 */
[----:B------:R0:W-:Y:S01]  /*24f80*/  STL.64 [R1+0x210], R12 ;  /* 0x0002100c01007387 */ /* 0x0001e20000100a00 */
[----:B------:R1:W-:Y:S02]  /*24f90*/  STL [R1+0x218], R14 ;  /* 0x0002180e01007387 */ /* 0x0003e40000100800 */
[----:B------:R-:W2:Y:S02]  /*24fa0*/  LDL.LU R16, [R1+0x100] ;  /* 0x0001000001107983 */ /* 0x000ea40000300800 */
[----:B------:R-:W2:Y:S02]  /*24fb0*/  LDL.LU R17, [R1+0x104] ;  /* 0x0001040001117983 */ /* 0x000ea40000300800 */
[----:B------:R-:W-:Y:S01]  /*24fc0*/  IMAD.MOV.U32 R4, RZ, RZ, R19 ;  /* 0x000000ffff047224 */ /* 0x000fe200078e0013 */
[----:B------:R-:W2:Y:S01]  /*24fd0*/  LDL.LU R18, [R1+0x108] ;  /* 0x0001080001127983 */ /* 0x000ea20000300800 */
[----:B------:R-:W2:Y:S02]  /*24fe0*/  LDL.LU R19, [R1+0x10c] ;  /* 0x00010c0001137983 */ /* 0x000ea40000300800 */
[----:B------:R-:W-:Y:S02]  /*24ff0*/  STL.64 [R1+0x1820], R26 ;  /* 0x0018201a01007387 */ /* 0x000fe40000100a00 */
[----:B------:R-:W-:Y:S01]  /*25000*/  IMAD.MOV.U32 R28, RZ, RZ, R15 ;  /* 0x000000ffff1c7224 */ /* 0x000fe200078e000f */
[----:B0-----:R-:W3:Y:S01]  /*25010*/  LDL.LU R12, [R1+0x50] ;  /* 0x00005000010c7983 */ /* 0x001ee20000300800 */
[----:B------:R-:W3:Y:S02]  /*25020*/  LDL.LU R13, [R1+0x54] ;  /* 0x00005400010d7983 */ /* 0x000ee40000300800 */
[----:B-1----:R-:W4:Y:S02]  /*25030*/  LDL.LU R14, [R1+0x58] ;  /* 0x00005800010e7983 */ /* 0x002f240000300800 */
[----:B------:R-:W4:Y:S02]  /*25040*/  LDL.LU R15, [R1+0x5c] ;  /* 0x00005c00010f7983 */ /* 0x000f240000300800 */
[----:B----4-:R0:W-:Y:S01]  /*25050*/  STL.64 [R1+0x1880], R14 ;  /* 0x0018800e01007387 */ /* 0x0101e20000100a00 */
[----:B---3--:R1:W-:Y:S03]  /*25060*/  STL.64 [R1+0x1878], R12 ;  /* 0x0018780c01007387 */ /* 0x0083e60000100a00 */
[----:B0-----:R-:W3:Y:S04]  /*25070*/  LDL R14, [R1+0x98] ;  /* 0x00009800010e7983 */ /* 0x001ee80000100800 */
[----:B------:R-:W3:Y:S01]  /*25080*/  LDL R15, [R1+0x9c] ;  /* 0x00009c00010f7983 */ /* 0x000ee20000100800 */
[----:B--2---:R-:W-:Y:S03]  /*25090*/  HMMA.16816.F32.BF16 R16, R20, R10, R16 ;  /* 0x0000000a1410723c */ /* 0x004fe60000041810 */
[----:B---3--:R0:W-:Y:S01]  /*250a0*/  STL.64 [R1+0x1890], R14 ;  /* 0x0018900e01007387 */ /* 0x0081e20000100a00 */
[----:B-1----:R-:W2:Y:S02]  /*250b0*/  LDL.LU R12, [R1+0xe0] ;  /* 0x0000e000010c7983 */ /* 0x002ea40000300800 */
[----:B------:R-:W2:Y:S01]  /*250c0*/  LDL.LU R13, [R1+0xe4] ;  /* 0x0000e400010d7983 */ /* 0x000ea20000300800 */
[----:B0-----:R-:W2:Y:S01]  /*250d0*/  LDL.LU R14, [R1+0xe8] ;  /* 0x0000e800010e7983 */ /* 0x001ea20000300800 */
[----:B------:R-:W2:Y:S02]  /*250e0*/  LDL.LU R15, [R1+0xec] ;  /* 0x0000ec00010f7983 */ /* 0x000ea40000300800 */
[----:B------:R-:W3:Y:S02]  /*250f0*/  LDL.64 R6, [R1+0x88] ;  /* 0x0000880001067983 */ /* 0x000ee40000100a00 */
[----:B------:R-:W-:-:S02]  /*25100*/  IMAD.MOV.U32 R26, RZ, RZ, R5 ;  /* 0x000000ffff1a7224 */ /* 0x000fc400078e0005 */
[----:B------:R-:W-:Y:S01]  /*25110*/  IMAD.MOV.U32 R27, RZ, RZ, R4 ;  /* 0x000000ffff1b7224 */ /* 0x000fe200078e0004 */
[----:B---3--:R0:W-:Y:S01]  /*25120*/  STL.64 [R1+0x1888], R6 ;  /* 0x0018880601007387 */ /* 0x0081e20000100a00 */
[----:B------:R-:W3:Y:S02]  /*25130*/  LDL.LU R4, [R1+0x60] ;  /* 0x0000600001047983 */ /* 0x000ee40000300800 */
[----:B------:R-:W3:Y:S01]  /*25140*/  LDL.LU R5, [R1+0x64] ;  /* 0x0000640001057983 */ /* 0x000ee20000300800 */
[----:B0-----:R-:W3:Y:S01]  /*25150*/  LDL.LU R6, [R1+0x68] ;  /* 0x0000680001067983 */ /* 0x001ee20000300800 */
[----:B------:R-:W3:Y:S02]  /*25160*/  LDL.LU R7, [R1+0x6c] ;  /* 0x00006c0001077983 */ /* 0x000ee40000300800 */
[----:B------:R0:W-:Y:S02]  /*25170*/  STL.64 [R1+0x1838], R26 ;  /* 0x0018381a01007387 */ /* 0x0001e40000100a00 */
[----:B0-----:R-:W-:-:S02]  /*25180*/  IMAD.MOV.U32 R26, RZ, RZ, R8 ;  /* 0x000000ffff1a7224 */ /* 0x001fc400078e0008 */
[----:B------:R-:W-:-:S05]  /*25190*/  IMAD.MOV.U32 R27, RZ, RZ, R3 ;  /* 0x000000ffff1b7224 */ /* 0x000fca00078e0003 */
[----:B------:R0:W-:Y:S01]  /*251a0*/  STL.64 [R1+0x1868], R26 ;  /* 0x0018681a01007387 */ /* 0x0001e20000100a00 */
[----:B------:R-:W4:Y:S02]  /*251b0*/  LDL.LU R24, [R1+0x30] ;  /* 0x0000300001187983 */ /* 0x000f240000300800 */
[----:B------:R-:W4:Y:S01]  /*251c0*/  LDL.LU R25, [R1+0x34] ;  /* 0x0000340001197983 */ /* 0x000f220000300800 */
[----:B0-----:R-:W4:Y:S01]  /*251d0*/  LDL.LU R26, [R1+0x38] ;  /* 0x00003800011a7983 */ /* 0x001f220000300800 */
[----:B------:R-:W4:Y:S02]  /*251e0*/  LDL.LU R27, [R1+0x3c] ;  /* 0x00003c00011b7983 */ /* 0x000f240000300800 */
[----:B------:R-:W-:Y:S02]  /*251f0*/  STL [R1+0x16d8], R28 ;  /* 0x0016d81c01007387 */ /* 0x000fe40000100800 */
[----:B------:R-:W-:Y:S01]  /*25200*/  STL.64 [R1+0x200], R16 ;  /* 0x0002001001007387 */ /* 0x000fe20000100a00 */
[----:B------:R0:W-:Y:S04]  /*25210*/  STL.64 [R1+0x208], R18 ;  /* 0x0002081201007387 */ /* 0x0001e80000100a00 */
[----:B0-----:R-:W2:Y:S01]  /*25220*/  LDL.LU.64 R18, [R1+0x1898] ;  /* 0x0018980001127983 */ /* 0x001ea20000300a00 */
[----:B------:R0:W-:Y:S02]  /*25230*/  STL.64 [R1+0x1818], R10 ;  /* 0x0018180a01007387 */ /* 0x0001e40000100a00 */
[----:B------:R-:W2:Y:S02]  /*25240*/  LDL.LU R8, [R1] ;  /* 0x0000000001087983 */ /* 0x000ea40000300800 */
        /* <DEDUP_REMOVED lines=9> */
[C---:B------:R-:W-:Y:S11]  /*252e0*/  HMMA.16816.F32.BF16 R12, R20.reuse, R18, R12 ;  /* 0x00000012140c723c */ /* 0x040ff6000004180c */
[----:B------:R-:W-:Y:S11]  /*252f0*/  @!UPT UIADD3 URZ, URZ, URZ, URZ ;  /* 0x0000003f3f3ff290 */ /* 0x000ff6000fffe03f */
[----:B------:R-:W-:Y:S02]  /*25300*/  @!UPT UIADD3 URZ, URZ, URZ, URZ ;  /* 0x0000003f3f3ff290 */ /* 0x000fe4000fffe03f */
        /* <DEDUP_REMOVED lines=8> */
[----:B------:R0:W-:Y:S03]  /*25390*/  STL [R1+0x1fc], R15 ;  /* 0x0001fc0f01007387 */ /* 0x0001e60000100800 */
[----:B0-----:R-:W3:Y:S01]  /*253a0*/  LDL.LU.64 R14, [R1+0x1890] ;  /* 0x00189000010e7983 */ /* 0x001ee20000300a00 */
[----:B------:R-:W-:Y:S01]  /*253b0*/  STL [R1+0x16dc], R28 ;  /* 0x0016dc1c01007387 */ /* 0x000fe20000100800 */
[C---:B---3--:R-:W-:Y:S02]  /*253c0*/  HMMA.16816.F32.BF16 R12, R20.reuse, R14, R4 ;  /* 0x0000000e140c723c */ /* 0x048fe40000041804 */
[----:B------:R-:W3:Y:S11]  /*253d0*/  LDL.LU.64 R6, [R1+0x1888] ;  /* 0x0018880001067983 */ /* 0x000ef60000300a00 */
[----:B------:R-:W-:Y:S10]  /*253e0*/  @!UPT UIADD3 URZ, URZ, URZ, URZ ;  /* 0x0000003f3f3ff290 */ /* 0x000ff4000fffe03f */
[----:B------:R-:W-:Y:S01]  /*253f0*/  STL.64 [R1+0x1e0], R12 ;  /* 0x0001e00c01007387 */ /* 0x000fe20000100a00 */
[----:B------:R0:W-:Y:S03]  /*25400*/  STL.64 [R1+0x1e8], R14 ;  /* 0x0001e80e01007387 */ /* 0x0001e60000100a00 */
[----:B0-----:R-:W3:Y:S01]  /*25410*/  LDL.LU.64 R14, [R1+0x1880] ;  /* 0x00188000010e7983 */ /* 0x001ee20000300a00 */
[----:B------:R-:W3:Y:S02]  /*25420*/  LDL.LU.64 R12, [R1+0x1878] ;  /* 0x00187800010c7983 */ /* 0x000ee40000300a00 */
[C---:B---3--:R-:W-:Y:S11]  /*25430*/  HMMA.16816.F32.BF16 R12, R20.reuse, R6, R12 ;  /* 0x00000006140c723c */ /* 0x048ff6000004180c */
[----:B------:R-:W-:Y:S11]  /*25440*/  @!UPT UIADD3 URZ, URZ, URZ, URZ ;  /* 0x0000003f3f3ff290 */ /* 0x000ff6000fffe03f */
[----:B------:R-:W-:Y:S01]  /*25450*/  @!UPT UIADD3 URZ, URZ, URZ, URZ ;  /* 0x0000003f3f3ff290 */ /* 0x000fe2000fffe03f */
[----:B------:R0:W-:Y:S01]  /*25460*/  STL.64 [R1+0x1d0], R12 ;  /* 0x0001d00c01007387 */ /* 0x0001e20000100a00 */
[----:B------:R-:W-:Y:S02]  /*25470*/  STL.64 [R1+0x1d8], R14 ;  /* 0x0001d80e01007387 */ /* 0x000fe40000100a00 */
[----:B0-----:R-:W-:Y:S02]  /*25480*/  IMAD.MOV.U32 R13, RZ, RZ, R6 ;  /* 0x000000ffff0d7224 */ /* 0x001fe400078e0006 */
[----:B------:R-:W-:Y:S02]  /*25490*/  IMAD.MOV.U32 R12, RZ, RZ, R7 ;  /* 0x000000ffff0c7224 */ /* 0x000fe400078e0007 */
[----:B------:R-:W4:Y:S02]  /*254a0*/  LDL.LU.64 R6, [R1+0x1870] ;  /* 0x0018700001067983 */ /* 0x000f240000300a00 */
[----:B----4-:R-:W-:Y:S02]  /*254b0*/  HMMA.16816.F32.BF16 R20, R20, R6, R24 ;  /* 0x000000061414723c */ /* 0x010fe40000041818 */
[----:B------:R-:W2:Y:S01]  /*254c0*/  LDL.LU.64 R26, [R1+0x1868] ;  /* 0x00186800011a7983 */ /* 0x000ea20000300a00 */
[----:B------:R-:W-:-:S02]  /*254d0*/  IMAD.MOV.U32 R28, RZ, RZ, R6 ;  /* 0x000000ffff1c7224 */ /* 0x000fc400078e0006 */
[----:B------:R-:W-:Y:S11]  /*254e0*/  IMAD.MOV.U32 R3, RZ, RZ, R7 ;  /* 0x000000ffff037224 */ /* 0x000ff600078e0007 */
[----:B------:R-:W-:Y:S07]  /*254f0*/  @!UPT UIADD3 URZ, URZ, URZ, URZ ;  /* 0x0000003f3f3ff290 */ /* 0x000fee000fffe03f */
[----:B------:R0:W-:Y:S01]  /*25500*/  STL.64 [R1+0x1b0], R20 ;  /* 0x0001b01401007387 */ /* 0x0001e20000100a00 */
[----:B------:R1:W-:Y:S02]  /*25510*/  STL.64 [R1+0x1b8], R22 ;  /* 0x0001b81601007387 */ /* 0x0003e40000100a00 */
[----:B------:R-:W2:Y:S02]  /*25520*/  LDL.LU.64 R6, [R1+0x1860] ;  /* 0x0018600001067983 */ /* 0x000ea40000300a00 */
[----:B------:R-:W2:Y:S01]  /*25530*/  LDL.LU.64 R4, [R1+0x1858] ;  /* 0x0018580001047983 */ /* 0x000ea20000300a00 */
[----:B0-----:R-:W3:Y:S01]  /*25540*/  LDL.LU R20, [R1+0x40] ;  /* 0x0000400001147983 */ /* 0x001ee20000300800 */
[----:B------:R-:W3:Y:S02]  /*25550*/  LDL.LU R21, [R1+0x44] ;  /* 0x0000440001157983 */ /* 0x000ee40000300800 */
[----:B-1----:R-:W3:Y:S02]  /*25560*/  LDL.LU R22, [R1+0x48] ;  /* 0x0000480001167983 */ /* 0x002ee40000300800 */
[----:B------:R-:W-:-:S02]  /*25570*/  IMAD.MOV.U32 R23, RZ, RZ, R29 ;  /* 0x000000ffff177224 */ /* 0x000fc400078e001d */
[----:B------:R-:W4:Y:S01]  /*25580*/  LDL.LU R29, [R1+0x1850] ;  /* 0x00185000011d7983 */ /* 0x000f220000300800 */
[C---:B--2---:R-:W-:Y:S03]  /*25590*/  HMMA.16816.F32.BF16 R24, R4.reuse, R26, R8 ;  /* 0x0000001a0418723c */ /* 0x044fe60000041808 */
[----:B------:R-:W2:Y:S01]  /*255a0*/  LDL.LU.64 R10, [R1+0x1848] ;  /* 0x00184800010a7983 */ /* 0x000ea20000300a00 */
[----:B------:R-:W2:Y:S11]  /*255b0*/  LDL.LU.64 R8, [R1+0x1840] ;  /* 0x0018400001087983 */ /* 0x000eb60000300a00 */
[----:B------:R-:W-:Y:S08]  /*255c0*/  @!UPT UIADD3 URZ, URZ, URZ, URZ ;  /* 0x0000003f3f3ff290 */ /* 0x000ff0000fffe03f */
        /* <DEDUP_REMOVED lines=18> */
[----:B------:R-:W2:Y:S11]  /*256f0*/  LDL R27, [R1+0xfdc] ;  /* 0x000fdc00011b7983 */ /* 0x000eb60000100800 */
[----:B------:R-:W-:Y:S11]  /*25700*/  @!UPT UIADD3 URZ, URZ, URZ, URZ ;  /* 0x0000003f3f3ff290 */ /* 0x000ff6000fffe03f */
[----:B------:R-:W-:Y:S01]  /*25710*/  STL.64 [R1+0x160], R8 ;  /* 0x0001600801007387 */ /* 0x000fe20000100a00 */
[----:B------:R-:W-:Y:S02]  /*25720*/  STL.64 [R1+0x168], R10 ;  /* 0x0001680a01007387 */ /* 0x000fe40000100a00 */
[----:B----4-:R-:W0:Y:S02]  /*25730*/  LDSM.16.MT88.4 R8, [R29+0xa100] ;  /* 0x00a100001d08783b */ /* 0x010e240000004200 */
[----:B0-----:R-:W-:Y:S02]  /*25740*/  STL.64 [R1+0x17e0], R10 ;  /* 0x0017e00a01007387 */ /* 0x001fe40000100a00 */
[----:B------:R3:W-:Y:S02]  /*25750*/  STL.64 [R1+0x17d8], R8 ;  /* 0x0017d80801007387 */ /* 0x0007e40000100a00 */
[----:B---3--:R-:W-:Y:S01]  /*25760*/  HMMA.16816.F32.BF16 R8, R4, R18, R20 ;  /* 0x000000120408723c */ /* 0x008fe20000041814 */
[----:B------:R-:W-:Y:S01]  /*25770*/  STL.64 [R1+0x1800], R6 ;  /* 0x0018000601007387 */ /* 0x000fe20000100a00 */
[----:B------:R-:W-:Y:S03]  /*25780*/  STL.64 [R1+0x17f8], R4 ;  /* 0x0017f80401007387 */ /* 0x000fe60000100a00 */
[----:B------:R-:W-:Y:S11]  /*25790*/  LDSM.16.MT88.4 R16, [R29+0xc000] ;  /* 0x00c000001d10783b */ /* 0x000ff60000004200 */
[----:B------:R-:W-:Y:S07]  /*257a0*/  @!UPT UIADD3 URZ, URZ, URZ, URZ ;  /* 0x0000003f3f3ff290 */ /* 0x000fee000fffe03f */
[----:B------:R0:W-:Y:S01]  /*257b0*/  STL.64 [R1+0x150], R8 ;  /* 0x0001500801007387 */ /* 0x0001e20000100a00 */
[----:B------:R1:W-:Y:S03]  /*257c0*/  STL.64 [R1+0x158], R10 ;  /* 0x0001580a01007387 */ /* 0x0003e60000100a00 */
[----:B0-----:R-:W3:Y:S01]  /*257d0*/  LDL.LU R8, [R1+0x300] ;  /* 0x0003000001087983 */ /* 0x001ee20000300800 */
[----:B------:R-:W3:Y:S02]  /*257e0*/  LDL.LU R9, [R1+0x304] ;  /* 0x0003040001097983 */ /* 0x000ee40000300800 */
[----:B-1----:R-:W4:Y:S02]  /*257f0*/  LDL.LU R10, [R1+0x308] ;  /* 0x00030800010a7983 */ /* 0x002f240000300800 */
[----:B------:R-:W4:Y:S02]  /*25800*/  LDL.LU R11, [R1+0x30c] ;  /* 0x00030c00010b7983 */ /* 0x000f240000300800 */
[----:B------:R-:W-:-:S02]  /*25810*/  IMAD.MOV.U32 R22, RZ, RZ, R13 ;  /* 0x000000ffff167224 */ /* 0x000fc400078e000d */
[----:B------:R-:W-:Y:S02]  /*25820*/  IMAD.MOV.U32 R23, RZ, RZ, R12 ;  /* 0x000000ffff177224 */ /* 0x000fe400078e000c */
[----:B------:R-:W0:Y:S04]  /*25830*/  LDSM.16.MT88.4 R12, [R29+0xa180] ;  /* 0x00a180001d0c783b */ /* 0x000e280000004200 */
[----:B--2---:R-:W1:Y:S04]  /*25840*/  LDSM.16.M88.4 R4, [R27+0x10080] ;  /* 0x010080001b04783b */ /* 0x004e680000000200 */
[----:B----4-:R2:W-:Y:S01]  /*25850*/  STL.64 [R1+0x17f0], R10 ;  /* 0x0017f00a01007387 */ /* 0x0105e20000100a00 */
[----:B---3--:R-:W-:Y:S03]  /*25860*/  STL.64 [R1+0x17e8], R8 ;  /* 0x0017e80801007387 */ /* 0x008fe60000100a00 */
[----:B--2---:R-:W2:Y:S01]  /*25870*/  LDL.LU.64 R10, [R1+0x98] ;  /* 0x00009800010a7983 */ /* 0x004ea20000300a00 */
[----:B0-----:R-:W-:Y:S02]  /*25880*/  STL.64 [R1+0x1750], R14 ;  /* 0x0017500e01007387 */ /* 0x001fe40000100a00 */
[----:B------:R0:W-:Y:S02]  /*25890*/  STL.64 [R1+0x1748], R12 ;  /* 0x0017480c01007387 */ /* 0x0001e40000100a00 */
[----:B0-----:R-:W3:Y:S01]  /*258a0*/  LDL.LU R12, [R1+0x1c0] ;  /* 0x0001c000010c7983 */ /* 0x001ee20000300800 */
[----:B------:R-:W3:Y:S02]  /*258b0*/  LDL.LU R13, [R1+0x1c4] ;  /* 0x0001c400010d7983 */ /* 0x000ee40000300800 */
[----:B------:R-:W3:Y:S02]  /*258c0*/  LDL.LU R14, [R1+0x1c8] ;  /* 0x0001c800010e7983 */ /* 0x000ee40000300800 */
[----:B------:R-:W3:Y:S01]  /*258d0*/  LDL.LU R15, [R1+0x1cc] ;  /* 0x0001cc00010f7983 */ /* 0x000ee20000300800 */
[----:B------:R-:W-:Y:S01]  /*258e0*/  STL.64 [R1+0x16b0], R18 ;  /* 0x0016b01201007387 */ /* 0x000fe20000100a00 */
[----:B------:R-:W-:Y:S02]  /*258f0*/  STL.64 [R1+0x16a8], R16 ;  /* 0x0016a81001007387 */ /* 0x000fe40000100a00 */
[----:B-1----:R-:W-:Y:S02]  /*25900*/  STL.64 [R1+0x60], R4 ;  /* 0x0000600401007387 */ /* 0x002fe40000100a00 */
[----:B------:R0:W-:Y:S02]  /*25910*/  STL.64 [R1+0x68], R6 ;  /* 0x0000680601007387 */ /* 0x0001e40000100a00 */
[----:B0-----:R-:W3:Y:S01]  /*25920*/  LDL.LU.64 R6, [R1+0x1800] ;  /* 0x0018000001067983 */ /* 0x001ee20000300a00 */
[----:B------:R-:W3:Y:S02]  /*25930*/  LDL.LU.64 R4, [R1+0x17f8] ;  /* 0x0017f80001047983 */ /* 0x000ee40000300a00 */
[----:B------:R-:W-:-:S02]  /*25940*/  IMAD.MOV.U32 R18, RZ, RZ, R28 ;  /* 0x000000ffff127224 */ /* 0x000fc400078e001c */
[----:B------:R-:W-:Y:S02]  /*25950*/  IMAD.MOV.U32 R19, RZ, RZ, R3 ;  /* 0x000000ffff137224 */ /* 0x000fe400078e0003 */
[----:B--2---:R-:W-:Y:S02]  /*25960*/  IMAD.MOV.U32 R21, RZ, RZ, R10 ;  /* 0x000000ffff157224 */ /* 0x004fe400078e000a */
[----:B------:R-:W-:Y:S01]  /*25970*/  IMAD.MOV.U32 R20, RZ, RZ, R11 ;  /* 0x000000ffff147224 */ /* 0x000fe200078e000b */
[----:B---3--:R-:W-:Y:S01]  /*25980*/  HMMA.16816.F32.BF16 R12, R4, R10, R12 ;  /* 0x0000000a040c723c */ /* 0x008fe2000004180c */
[----:B------:R-:W-:Y:S11]  /*25990*/  LDSM.16.M88.4 R8, [R27+0x11080] ;  /* 0x011080001b08783b */ /* 0x000ff60000000200 */
[----:B------:R-:W-:Y:S11]  /*259a0*/  @!UPT UIADD3 URZ, URZ, URZ, URZ ;  /* 0x0000003f3f3ff290 */ /* 0x000ff6000fffe03f */
[----:B------:R-:W-:Y:S01]  /*259b0*/  STL.64 [R1+0x140], R12 ;  /* 0x0001400c01007387 */ /* 0x000fe20000100a00 */
[----:B------:R-:W-:Y:S02]  /*259c0*/  STL.64 [R1+0x148], R14 ;  /* 0x0001480e01007387 */ /* 0x000fe40000100a00 */
[----:B------:R-:W0:Y:S02]  /*259d0*/  LDSM.16.M88.4 R12, [R27+0x10880] ;  /* 0x010880001b0c783b */ /* 0x000e240000000200 */
[----:B0-----:R0:W-:Y:S02]  /*259e0*/  STL.64 [R1+0x50], R12 ;  /* 0x0000500c01007387 */ /* 0x0011e40000100a00 */
[----:B------:R1:W-:Y:S02]  /*259f0*/  STL.64 [R1+0x58], R14 ;  /* 0x0000580e01007387 */ /* 0x0003e40000100a00 */
[----:B0-----:R-:W2:Y:S01]  /*25a00*/  LDL.LU R12, [R1+0x350] ;  /* 0x00035000010c7983 */ /* 0x001ea20000300800 */
[----:B------:R-:W-:Y:S02]  /*25a10*/  STL.64 [R1+0x40], R8 ;  /* 0x0000400801007387 */ /* 0x000fe40000100a00 */
[----:B------:R-:W-:Y:S02]  /*25a20*/  STL.64 [R1+0x48], R10 ;  /* 0x0000480a01007387 */ /* 0x000fe40000100a00 */
[----:B------:R-:W0:Y:S04]  /*25a30*/  LDSM.16.M88.4 R8, [R27+0x11880] ;  /* 0x011880001b08783b */ /* 0x000e280000000200 */
[----:B------:R-:W2:Y:S01]  /*25a40*/  LDL.LU R13, [R1+0x354] ;  /* 0x00035400010d7983 */ /* 0x000ea20000300800 */
[----:B-1----:R-:W2:Y:S02]  /*25a50*/  LDL.LU R14, [R1+0x358] ;  /* 0x00035800010e7983 */ /* 0x002ea40000300800 */
[----:B------:R-:W2:Y:S01]  /*25a60*/  LDL.LU R15, [R1+0x35c] ;  /* 0x00035c00010f7983 */ /* 0x000ea20000300800 */
[----:B0-----:R-:W-:Y:S01]  /*25a70*/  STL.64 [R1+0x30], R8 ;  /* 0x0000300801007387 */ /* 0x001fe20000100a00 */
[----:B------:R-:W-:-:S02]  /*25a80*/  IMAD.MOV.U32 R17, RZ, RZ, R8 ;  /* 0x000000ffff117224 */ /* 0x000fc400078e0008 */
[----:B------:R-:W-:Y:S02]  /*25a90*/  STL.64 [R1+0x38], R10 ;  /* 0x0000380a01007387 */ /* 0x000fe40000100a00 */
[----:B------:R-:W-:Y:S02]  /*25aa0*/  IMAD.MOV.U32 R16, RZ, RZ, R9 ;  /* 0x000000ffff107224 */ /* 0x000fe400078e0009 */
[----:B------:R-:W0:Y:S04]  /*25ab0*/  LDSM.16.M88.4 R8, [R27+0x12080] ;  /* 0x012080001b08783b */ /* 0x000e280000000200 */
[----:B------:R-:W-:Y:S01]  /*25ac0*/  STL [R1+0x1760], R16 ;  /* 0x0017601001007387 */ /* 0x000fe20000100800 */
[----:B------:R-:W-:Y:S03]  /*25ad0*/  STL [R1+0x1758], R17 ;  /* 0x0017581101007387 */ /* 0x000fe60000100800 */
[----:B0-----:R-:W-:Y:S01]  /*25ae0*/  STL.64 [R1+0x20], R8 ;  /* 0x0000200801007387 */ /* 0x001fe20000100a00 */
[----:B------:R-:W-:Y:S02]  /*25af0*/  STL.64 [R1+0x28], R10 ;  /* 0x0000280a01007387 */ /* 0x000fe40000100a00 */
[----:B------:R-:W-:-:S02]  /*25b00*/  IMAD.MOV.U32 R28, RZ, RZ, R9 ;  /* 0x000000ffff1c7224 */ /* 0x000fc400078e0009 */
[----:B------:R-:W0:Y:S04]  /*25b10*/  LDSM.16.M88.4 R8, [R27+0x12880] ;  /* 0x012880001b08783b */ /* 0x000e280000000200 */
[----:B------:R-:W-:Y:S04]  /*25b20*/  STL [R1+0x1764], R28 ;  /* 0x0017641c01007387 */ /* 0x000fe80000100800 */
[----:B0-----:R-:W-:Y:S01]  /*25b30*/  STL.64 [R1+0x10], R8 ;  /* 0x0000100801007387 */ /* 0x001fe20000100a00 */
[----:B------:R-:W-:Y:S02]  /*25b40*/  STL.64 [R1+0x18], R10 ;  /* 0x0000180a01007387 */ /* 0x000fe40000100a00 */
[----:B------:R-:W0:Y:S02]  /*25b50*/  LDSM.16.M88.4 R8, [R27+0x13080] ;  /* 0x013080001b08783b */ /* 0x000e240000000200 */
[----:B------:R-:W1:Y:S04]  /*25b60*/  LDSM.16.M88.4 R24, [R27+0x13880] ;  /* 0x013880001b18783b */ /* 0x000e680000000200 */
[----:B0-----:R-:W-:Y:S01]  /*25b70*/  STL.64 [R1], R8 ;  /* 0x0000000801007387 */ /* 0x001fe20000100a00 */
[----:B------:R0:W-:Y:S02]  /*25b80*/  STL.64 [R1+0x8], R10 ;  /* 0x0000080a01007387 */ /* 0x0001e40000100a00 */
[----:B------:R-:W-:-:S02]  /*25b90*/  IMAD.MOV.U32 R3, RZ, RZ, R8 ;  /* 0x000000ffff037224 */ /* 0x000fc400078e0008 */
[----:B------:R-:W-:Y:S01]  /*25ba0*/  IMAD.MOV.U32 R17, RZ, RZ, R9 ;  /* 0x000000ffff117224 */ /* 0x000fe200078e0009 */
[----:B0-----:R-:W3:Y:S01]  /*25bb0*/  LDL.LU.64 R10, [R1+0x17f0] ;  /* 0x0017f000010a7983 */ /* 0x001ee20000300a00 */
[----:B------:R-:W3:Y:S02]  /*25bc0*/  LDL.LU.64 R8, [R1+0x17e8] ;  /* 0x0017e80001087983 */ /* 0x000ee40000300a00 */
[----:B-1----:R0:W-:Y:S02]  /*25bd0*/  STL [R1+0x1424], R26 ;  /* 0x0014241a01007387 */ /* 0x0021e40000100800 */
[----:B------:R1:W-:Y:S02]  /*25be0*/  STL [R1+0x1420], R27 ;  /* 0x0014201b01007387 */ /* 0x0003e40000100800 */
[----:B0-----:R-:W-:Y:S02]  /*25bf0*/  IMAD.MOV.U32 R26, RZ, RZ, R21 ;  /* 0x000000ffff1a7224 */ /* 0x001fe400078e0015 */
[----:B-1----:R-:W-:Y:S01]  /*25c00*/  IMAD.MOV.U32 R27, RZ, RZ, R20 ;  /* 0x000000ffff1b7224 */ /* 0x002fe200078e0014 */
[----:B------:R-:W-:Y:S04]  /*25c10*/  STL.64 [R1+0x1620], R24 ;  /* 0x0016201801007387 */ /* 0x000fe80000100a00 */
[----:B------:R0:W-:Y:S04]  /*25c20*/  STL.64 [R1+0x1778], R26 ;  /* 0x0017781a01007387 */ /* 0x0001e80000100a00 */
[----:B0-----:R-:W2:Y:S01]  /*25c30*/  LDL.LU.64 R26, [R1+0xf8] ;  /* 0x0000f800011a7983 */ /* 0x001ea20000300a00 */
[----:B---3--:R-:W-:Y:S03]  /*25c40*/  HMMA.16816.F32.BF16 R20, R4, R22, R8 ;  /* 0x000000160414723c */ /* 0x008fe60000041808 */
[----:B------:R-:W2:Y:S01]  /*25c50*/  LDL.LU.64 R10, [R1+0x17e0] ;  /* 0x0017e000010a7983 */ /* 0x000ea20000300a00 */
[----:B------:R-:W2:Y:S11]  /*25c60*/  LDL.LU.64 R8, [R1+0x17d8] ;  /* 0x0017d80001087983 */ /* 0x000eb60000300a00 */
[----:B------:R-:W-:Y:S08]  /*25c70*/  @!UPT UIADD3 URZ, URZ, URZ, URZ ;  /* 0x0000003f3f3ff290 */ /* 0x000ff0000fffe03f */
[----:B------:R-:W-:Y:S01]  /*25c80*/  STL.64 [R1+0x130], R20 ;  /* 0x0001301401007387 */ /* 0x000fe20000100a00 */
[----:B------:R-:W-:Y:S02]  /*25c90*/  STL.64 [R1+0x138], R22 ;  /* 0x0001381601007387 */ /* 0x000fe40000100a00 */
[----:B------:R-:W0:Y:S02]  /*25ca0*/  LDSM.16.MT88.4 R20, [R29+0xc080] ;  /* 0x00c080001d14783b */ /* 0x000e240000004200 */
[----:B0-----:R-:W-:Y:S02]  /*25cb0*/  STL.64 [R1+0x1630], R22 ;  /* 0x0016301601007387 */ /* 0x001fe40000100a00 */
[----:B------:R0:W-:Y:S02]  /*25cc0*/  STL.64 [R1+0x1628], R20 ;  /* 0x0016281401007387 */ /* 0x0001e40000100a00 */
[----:B0-----:R-:W3:Y:S01]  /*25cd0*/  LDL.LU R20, [R1+0x2f0] ;  /* 0x0002f00001147983 */ /* 0x001ee20000300800 */
[----:B------:R-:W3:Y:S02]  /*25ce0*/  LDL.LU R21, [R1+0x2f4] ;  /* 0x0002f40001157983 */ /* 0x000ee40000300800 */
[----:B------:R-:W3:Y:S02]  /*25cf0*/  LDL.LU R22, [R1+0x2f8] ;  /* 0x0002f80001167983 */ /* 0x000ee40000300800 */
[----:B------:R-:W3:Y:S01]  /*25d00*/  LDL.LU R23, [R1+0x2fc] ;  /* 0x0002fc0001177983 */ /* 0x000ee20000300800 */
[----:B------:R-:W-:Y:S01]  /*25d10*/  STL.64 [R1+0x1798], R18 ;  /* 0x0017981201007387 */ /* 0x000fe20000100a00 */
[----:B------:R-:W-:Y:S01]  /*25d20*/  STL [R1+0x1790], R17 ;  /* 0x0017901101007387 */ /* 0x000fe20000100800 */
[----:B--2---:R-:W-:Y:S08]  /*25d30*/  HMMA.16816.F32.BF16 R12, R8, R26, R12 ;  /* 0x0000001a080c723c */ /* 0x004ff0000004180c */
[----:B---3--:R-:W-:Y:S11]  /*25d40*/  HMMA.16816.F32.BF16 R4, R4, R18, R20 ;  /* 0x000000120404723c */ /* 0x008ff60000041814 */
[----:B------:R-:W-:Y:S11]  /*25d50*/  @!UPT UIADD3 URZ, URZ, URZ, URZ ;  /* 0x0000003f3f3ff290 */ /* 0x000ff6000fffe03f */
[----:B------:R-:W-:Y:S01]  /*25d60*/  @!UPT UIADD3 URZ, URZ, URZ, URZ ;  /* 0x0000003f3f3ff290 */ /* 0x000fe2000fffe03f */
[----:B------:R-:W-:Y:S01]  /*25d70*/  STL.64 [R1+0x120], R4 ;  /* 0x0001200401007387 */ /* 0x000fe20000100a00 */
[----:B------:R-:W-:Y:S02]  /*25d80*/  STL.64 [R1+0x128], R6 ;  /* 0x0001280601007387 */ /* 0x000fe40000100a00 */
[----:B------:R-:W0:Y:S02]  /*25d90*/  LDSM.16.MT88.4 R4, [R29+0xc100] ;  /* 0x00c100001d04783b */ /* 0x000e240000004200 */
[----:B0-----:R-:W-:Y:S02]  /*25da0*/  STL.64 [R1+0x1588], R6 ;  /* 0x0015880601007387 */ /* 0x001fe40000100a00 */
[----:B------:R-:W-:Y:S02]  /*25db0*/  STL.64 [R1+0x1580], R4 ;  /* 0x0015800401007387 */ /* 0x000fe40000100a00 */
[----:B------:R-:W-:Y:S02]  /*25dc0*/  STL [R1+0x110], R12 ;  /* 0x0001100c01007387 */ /* 0x000fe40000100800 */
[----:B------:R-:W2:Y:S02]  /*25dd0*/  LDL.LU.64 R18, [R1+0xb8] ;  /* 0x0000b80001127983 */ /* 0x000ea40000300a00 */
[----:B--2---:R0:W-:Y:S01]  /*25de0*/  STL.64 [R1+0x17b0], R18 ;  /* 0x0017b01201007387 */ /* 0x0041e20000100a00 */
[----:B------:R-:W2:Y:S02]  /*25df0*/  LDL.LU R16, [R1+0x330] ;  /* 0x0003300001107983 */ /* 0x000ea40000300800 */
[----:B------:R-:W2:Y:S01]  /*25e00*/  LDL.LU R17, [R1+0x334] ;  /* 0x0003340001117983 */ /* 0x000ea20000300800 */
[----:B0-----:R-:W3:Y:S01]  /*25e10*/  LDL.LU R18, [R1+0x338] ;  /* 0x0003380001127983 */ /* 0x001ee20000300800 */
[----:B------:R-:W3:Y:S02]  /*25e20*/  LDL.LU R19, [R1+0x33c] ;  /* 0x00033c0001137983 */ /* 0x000ee40000300800 */
[----:B------:R-:W-:-:S02]  /*25e30*/  IMAD.MOV.U32 R29, RZ, RZ, R13 ;  /* 0x000000ffff1d7224 */ /* 0x000fc400078e000d */
[----:B------:R-:W4:Y:S02]  /*25e40*/  LDL.LU R12, [R1+0x340] ;  /* 0x00034000010c7983 */ /* 0x000f240000300800 */
[----:B------:R-:W-:Y:S01]  /*25e50*/  IMAD.MOV.U32 R7, RZ, RZ, R14 ;  /* 0x000000ffff077224 */ /* 0x000fe200078e000e */
[----:B------:R-:W4:Y:S01]  /*25e60*/  LDL.LU R13, [R1+0x344] ;  /* 0x00034400010d7983 */ /* 0x000f220000300800 */
[----:B------:R-:W-:Y:S02]  /*25e70*/  IMAD.MOV.U32 R6, RZ, RZ, R15 ;  /* 0x000000ffff067224 */ /* 0x000fe400078e000f */
[----:B------:R-:W4:Y:S02]  /*25e80*/  LDL.LU R14, [R1+0x348] ;  /* 0x00034800010e7983 */ /* 0x000f240000300800 */
[----:B------:R-:W4:Y:S02]  /*25e90*/  LDL.LU R15, [R1+0x34c] ;  /* 0x00034c00010f7983 */ /* 0x000f240000300800 */
[----:B------:R-:W-:-:S02]  /*25ea0*/  IMAD.MOV.U32 R5, RZ, RZ, R26 ;  /* 0x000000ffff057224 */ /* 0x000fc400078e001a */
[----:B------:R-:W-:Y:S01]  /*25eb0*/  IMAD.MOV.U32 R4, RZ, RZ, R27 ;  /* 0x000000ffff047224 */ /* 0x000fe200078e001b */
[----:B---3--:R0:W-:Y:S01]  /*25ec0*/  STL.64 [R1+0x17d0], R18 ;  /* 0x0017d01201007387 */ /* 0x0081e20000100a00 */
[----:B--2---:R-:W-:Y:S03]  /*25ed0*/  STL.64 [R1+0x17c8], R16 ;  /* 0x0017c81001007387 */ /* 0x004fe60000100a00 */
[----:B0-----:R-:W4:Y:S01]  /*25ee0*/  LDL.LU.64 R18, [R1+0xd8] ;  /* 0x0000d80001127983 */ /* 0x001f220000300a00 */
[----:B------:R-:W2:Y:S02]  /*25ef0*/  LDL.LU R24, [R1+0x290] ;  /* 0x0002900001187983 */ /* 0x000ea40000300800 */
[----:B------:R-:W2:Y:S02]  /*25f00*/  LDL.LU R25, [R1+0x294] ;  /* 0x0002940001197983 */ /* 0x000ea40000300800 */
[----:B------:R-:W3:Y:S01]  /*25f10*/  LDL.LU R26, [R1+0x298] ;  /* 0x00029800011a7983 */ /* 0x000ee20000300800 */
[----:B------:R-:W3:Y:S04]  /*25f20*/  LDL.LU R27, [R1+0x29c] ;  /* 0x00029c00011b7983 */ /* 0x000ee80000300800 */
[----:B---3--:R-:W-:Y:S01]  /*25f30*/  STL.64 [R1+0x17a8], R26 ;  /* 0x0017a81a01007387 */ /* 0x008fe20000100a00 */
[----:B--2---:R0:W-:Y:S03]  /*25f40*/  STL.64 [R1+0x17a0], R24 ;  /* 0x0017a01801007387 */ /* 0x0041e60000100a00 */
[----:B0-----:R-:W2:Y:S01]  /*25f50*/  LDL.LU R24, [R1+0x320] ;  /* 0x0003200001187983 */ /* 0x001ea20000300800 */
[----:B------:R-:W2:Y:S02]  /*25f60*/  LDL.LU R25, [R1+0x324] ;  /* 0x0003240001197983 */ /* 0x000ea40000300800 */
[----:B------:R-:W3:Y:S02]  /*25f70*/  LDL.LU R26, [R1+0x328] ;  /* 0x00032800011a7983 */ /* 0x000ee40000300800 */
[----:B------:R-:W3:Y:S02]  /*25f80*/  LDL.LU R27, [R1+0x32c] ;  /* 0x00032c00011b7983 */ /* 0x000ee40000300800 */
[----:B---3--:R0:W-:Y:S01]  /*25f90*/  STL.64 [R1+0x17c0], R26 ;  /* 0x0017c01a01007387 */ /* 0x0081e20000100a00 */
[----:B--2---:R-:W-:Y:S03]  /*25fa0*/  STL.64 [R1+0x17b8], R24 ;  /* 0x0017b81801007387 */ /* 0x004fe60000100a00 */
[----:B0-----:R-:W2:Y:S01]  /*25fb0*/  LDL.LU.64 R26, [R1+0xc8] ;  /* 0x0000c800011a7983 */ /* 0x001ea20000300a00 */
[----:B------:R-:W3:Y:S02]  /*25fc0*/  LDL.LU R20, [R1+0x2e0] ;  /* 0x0002e00001147983 */ /* 0x000ee40000300800 */
[----:B------:R-:W3:Y:S02]  /*25fd0*/  LDL.LU R21, [R1+0x2e4] ;  /* 0x0002e40001157983 */ /* 0x000ee40000300800 */
[----:B------:R-:W2:Y:S01]  /*25fe0*/  LDL.LU R22, [R1+0x2e8] ;  /* 0x0002e80001167983 */ /* 0x000ea20000300800 */
[----:B------:R-:W2:Y:S01]  /*25ff0*/  LDL.LU R23, [R1+0x2ec] ;  /* 0x0002ec0001177983 */ /* 0x000ea20000300800 */
[----:B----4-:R-:W-:Y:S03]  /*26000*/  HMMA.16816.F32.BF16 R12, R8, R18, R12 ;  /* 0x00000012080c723c */ /* 0x010fe6000004180c */
[----:B--2---:R-:W-:Y:S01]  /*26010*/  STL.64 [R1+0x1770], R22 ;  /* 0x0017701601007387 */ /* 0x004fe20000100a00 */
[----:B---3--:R0:W-:Y:S03]  /*26020*/  STL.64 [R1+0x1768], R20 ;  /* 0x0017681401007387 */ /* 0x0081e60000100a00 */
[----:B0-----:R-:W2:Y:S01]  /*26030*/  LDL.LU R20, [R1+0x310] ;  /* 0x0003100001147983 */ /* 0x001ea20000300800 */
[----:B------:R-:W2:Y:S02]  /*26040*/  LDL.LU R21, [R1+0x314] ;  /* 0x0003140001157983 */ /* 0x000ea40000300800 */
[----:B------:R-:W-:-:S02]  /*26050*/  IMAD.MOV.U32 R22, RZ, RZ, R2 ;  /* 0x000000ffff167224 */ /* 0x000fc400078e0002 */
[----:B------:R-:W-:-:S05]  /*26060*/  IMAD.MOV.U32 R23, RZ, RZ, R0 ;  /* 0x000000ffff177224 */ /* 0x000fca00078e0000 */
[----:B------:R0:W-:Y:S04]  /*26070*/  STL.64 [R1+0x1788], R22 ;  /* 0x0017881601007387 */ /* 0x0001e80000100a00 */
[----:B--2---:R-:W-:Y:S01]  /*26080*/  STL.64 [R1+0x1780], R20 ;  /* 0x0017801401007387 */ /* 0x004fe20000100a00 */
[----:B0-----:R-:W2:Y:S02]  /*26090*/  LDL.LU.64 R22, [R1+0xa8] ;  /* 0x0000a80001167983 */ /* 0x001ea40000300a00 */
[----:B------:R-:W-:Y:S02]  /*260a0*/  STL [R1+0x15a0], R6 ;  /* 0x0015a00601007387 */ /* 0x000fe40000100800 */
[----:B------:R-:W-:Y:S01]  /*260b0*/  STL [R1+0x159c], R7 ;  /* 0x00159c0701007387 */ /* 0x000fe20000100800 */
[----:B------:R-:W-:Y:S01]  /*260c0*/  STL [R1+0x1598], R29 ;  /* 0x0015981d01007387 */ /* 0x000fe20000100800 */
[----:B------:R0:W-:Y:S02]  /*260d0*/  STL.64 [R1+0x100], R12 ;  /* 0x0001000c01007387 */ /* 0x0001e40000100a00 */
[----:B------:R1:W-:Y:S02]  /*260e0*/  STL.64 [R1+0x108], R14 ;  /* 0x0001080e01007387 */ /* 0x0003e40000100a00 */
[----:B0-----:R-:W-:-:S02]  /*260f0*/  IMAD.MOV.U32 R13, RZ, RZ, R18 ;  /* 0x000000ffff0d7224 */ /* 0x001fc400078e0012 */
[----:B------:R-:W-:Y:S02]  /*26100*/  IMAD.MOV.U32 R12, RZ, RZ, R19 ;  /* 0x000000ffff0c7224 */ /* 0x000fe400078e0013 */
[----:B------:R-:W3:Y:S01]  /*26110*/  LDL.LU.64 R18, [R1+0x17d0] ;  /* 0x0017d00001127983 */ /* 0x000ee20000300a00 */
[----:B------:R-:W3:Y:S02]  /*26120*/  LDL.LU.64 R16, [R1+0x17c8] ;  /* 0x0017c80001107983 */ /* 0x000ee40000300a00 */
[----:B-1----:R-:W-:Y:S02]  /*26130*/  IMAD.MOV.U32 R15, RZ, RZ, R26 ;  /* 0x000000ffff0f7224 */ /* 0x002fe400078e001a */
[----:B------:R-:W-:Y:S01]  /*26140*/  IMAD.MOV.U32 R14, RZ, RZ, R27 ;  /* 0x000000ffff0e7224 */ /* 0x000fe200078e001b */
[----:B---3--:R-:W-:Y:S01]  /*26150*/  HMMA.16816.F32.BF16 R16, R8, R26, R16 ;  /* 0x0000001a0810723c */ /* 0x008fe20000041810 */
[----:B------:R-:W3:Y:S01]  /*26160*/  LDL.LU.64 R26, [R1+0x17c0] ;  /* 0x0017c000011a7983 */ /* 0x000ee20000300a00 */
[----:B------:R-:W3:Y:S11]  /*26170*/  LDL.LU.64 R24, [R1+0x17b8] ;  /* 0x0017b80001187983 */ /* 0x000ef60000300a00 */
[----:B------:R-:W-:Y:S10]  /*26180*/  @!UPT UIADD3 URZ, URZ, URZ, URZ ;  /* 0x0000003f3f3ff290 */ /* 0x000ff4000fffe03f */
[----:B------:R-:W-:Y:S01]  /*26190*/  STL [R1+0xe0], R16 ;  /* 0x0000e01001007387 */ /* 0x000fe20000100800 */
[----:B------:R-:W-:Y:S02]  /*261a0*/  IMAD.MOV.U32 R7, RZ, RZ, R18 ;  /* 0x000000ffff077224 */ /* 0x000fe400078e0012 */
[----:B------:R-:W-:Y:S02]  /*261b0*/  IMAD.MOV.U32 R29, RZ, RZ, R19 ;  /* 0x000000ffff1d7224 */ /* 0x000fe400078e0013 */
[----:B------:R-:W3:Y:S01]  /*261c0*/  LDL.LU.64 R18, [R1+0x17b0] ;  /* 0x0017b00001127983 */ /* 0x000ee20000300a00 */
[----:B------:R-:W-:-:S05]  /*261d0*/  IMAD.MOV.U32 R6, RZ, RZ, R17 ;  /* 0x000000ffff067224 */ /* 0x000fca00078e0011 */
[----:B------:R-:W-:Y:S01]  /*261e0*/  STL [R1+0x15ac], R6 ;  /* 0x0015ac0601007387 */ /* 0x000fe20000100800 */
[----:B------:R-:W-:Y:S02]  /*261f0*/  STL [R1+0x15a8], R7 ;  /* 0x0015a80701007387 */ /* 0x000fe40000100800 */
[----:B------:R-:W-:Y:S01]  /*26200*/  STL [R1+0x15a4], R29 ;  /* 0x0015a41d01007387 */ /* 0x000fe20000100800 */
[C---:B---3--:R-:W-:Y:S11]  /*26210*/  HMMA.16816.F32.BF16 R24, R8.reuse, R18, R24 ;  /* 0x000000120818723c */ /* 0x048ff60000041818 */
[----:B------:R-:W-:Y:S11]  /*26220*/  @!UPT UIADD3 URZ, URZ, URZ, URZ ;  /* 0x0000003f3f3ff290 */ /* 0x000ff6000fffe03f */
[----:B------:R-:W-:Y:S01]  /*26230*/  @!UPT UIADD3 URZ, URZ, URZ, URZ ;  /* 0x0000003f3f3ff290 */ /* 0x000fe2000fffe03f */
[----:B------:R-:W-:Y:S01]  /*26240*/  STL.64 [R1+0x180], R24 ;  /* 0x0001801801007387 */ /* 0x000fe20000100a00 */
[----:B------:R0:W-:Y:S03]  /*26250*/  STL.64 [R1+0x188], R26 ;  /* 0x0001881a01007387 */ /* 0x0001e60000100a00 */
[----:B0-----:R-:W3:Y:S01]  /*26260*/  LDL.LU.64 R26, [R1+0x17a8] ;  /* 0x0017a800011a7983 */ /* 0x001ee20000300a00 */
[----:B------:R-:W3:Y:S02]  /*26270*/  LDL.LU.64 R24, [R1+0x17a0] ;  /* 0x0017a00001187983 */ /* 0x000ee40000300a00 */
[----:B------:R-:W-:Y:S02]  /*26280*/  IMAD.MOV.U32 R28, RZ, RZ, R18 ;  /* 0x000000ffff1c7224 */ /* 0x000fe400078e0012 */
[----:B------:R-:W-:Y:S02]  /*26290*/  IMAD.MOV.U32 R16, RZ, RZ, R19 ;  /* 0x000000ffff107224 */ /* 0x000fe400078e0013 */
[----:B--2---:R-:W-:Y:S01]  /*262a0*/  IMAD.MOV.U32 R2, RZ, RZ, R22 ;  /* 0x000000ffff027224 */ /* 0x004fe200078e0016 */
[----:B------:R-:W2:Y:S01]  /*262b0*/  LDL.LU.64 R18, [R1+0x1798] ;  /* 0x0017980001127983 */ /* 0x000ea20000300a00 */
[----:B------:R-:W4:Y:S02]  /*262c0*/  LDL.LU R17, [R1+0x1790] ;  /* 0x0017900001117983 */ /* 0x000f240000300800 */
[----:B------:R-:W-:Y:S01]  /*262d0*/  IMAD.MOV.U32 R0, RZ, RZ, R23 ;  /* 0x000000ffff007224 */ /* 0x000fe200078e0017 */
[----:B---3--:R-:W-:Y:S01]  /*262e0*/  HMMA.16816.F32.BF16 R24, R8, R22, R24 ;  /* 0x000000160818723c */ /* 0x008fe20000041818 */
[----:B------:R-:W3:Y:S01]  /*262f0*/  LDL.LU.64 R22, [R1+0x1788] ;  /* 0x0017880001167983 */ /* 0x000ee20000300a00 */
[----:B------:R-:W3:Y:S11]  /*26300*/  LDL.LU.64 R20, [R1+0x1780] ;  /* 0x0017800001147983 */ /* 0x000ef60000300a00 */
[----:B------:R-:W-:Y:S10]  /*26310*/  @!UPT UIADD3 URZ, URZ, URZ, URZ ;  /* 0x0000003f3f3ff290 */ /* 0x000ff4000fffe03f */
[----:B------:R0:W-:Y:S01]  /*26320*/  STL [R1+0x29c], R27 ;  /* 0x00029c1b01007387 */ /* 0x0001e20000100800 */
[----:B------:R-:W-:-:S03]  /*26330*/  IMAD.MOV.U32 R29, RZ, RZ, R26 ;  /* 0x000000ffff1d7224 */ /* 0x000fc600078e001a */
[----:B0-----:R-:W3:Y:S01]  /*26340*/  LDL.LU.64 R26, [R1+0x1778] ;  /* 0x00177800011a7983 */ /* 0x001ee20000300a00 */
[----:B------:R-:W-:Y:S02]  /*26350*/  IMAD.MOV.U32 R6, RZ, RZ, R24 ;  /* 0x000000ffff067224 */ /* 0x000fe400078e0018 */
[----:B------:R-:W-:Y:S01]  /*26360*/  IMAD.MOV.U32 R7, RZ, RZ, R25 ;  /* 0x000000ffff077224 */ /* 0x000fe200078e0019 */
[----:B---3--:R-:W-:Y:S11]  /*26370*/  HMMA.16816.F32.BF16 R20, R8, R26, R20 ;  /* 0x0000001a0814723c */ /* 0x008ff60000041814 */
[----:B------:R-:W-:Y:S11]  /*26380*/  @!UPT UIADD3 URZ, URZ, URZ, URZ ;  /* 0x0000003f3f3ff290 */ /* 0x000ff6000fffe03f */
[----:B------:R-:W-:Y:S01]  /*26390*/  @!UPT UIADD3 URZ, URZ, URZ, URZ ;  /* 0x0000003f3f3ff290 */ /* 0x000fe2000fffe03f */
        /* <DEDUP_REMOVED lines=8> */
[----:B------:R-:W2:Y:S03]  /*26420*/  LDL.LU R27, [R1+0x27c] ;  /* 0x00027c00011b7983 */ /* 0x000ea60000300800 */
[----:B--2---:R0:W-:Y:S01]  /*26430*/  STL.64 [R1+0x16f0], R26 ;  /* 0x0016f01a01007387 */ /* 0x0041e20000100a00 */
[----:B------:R-:W-:Y:S02]  /*26440*/  STL.64 [R1+0x16e8], R24 ;  /* 0x0016e81801007387 */ /* 0x000fe40000100a00 */
[----:B0-----:R-:W-:-:S02]  /*26450*/  IMAD.MOV.U32 R26, RZ, RZ, R28 ;  /* 0x000000ffff1a7224 */ /* 0x001fc400078e001c */
[----:B------:R-:W-:Y:S01]  /*26460*/  IMAD.MOV.U32 R27, RZ, RZ, R16 ;  /* 0x000000ffff1b7224 */ /* 0x000fe200078e0010 */
[----:B------:R-:W2:Y:S01]  /*26470*/  LDL.LU R28, [R1+0x1764] ;  /* 0x00176400011c7983 */ /* 0x000ea20000300800 */
[----:B------:R-:W2:Y:S03]  /*26480*/  LDL.LU R16, [R1+0x1760] ;  /* 0x0017600001107983 */ /* 0x000ea60000300800 */
[----:B------:R0:W-:Y:S02]  /*26490*/  STL.64 [R1+0x1700], R26 ;  /* 0x0017001a01007387 */ /* 0x0001e40000100a00 */
[----:B0-----:R-:W-:Y:S02]  /*264a0*/  IMAD.MOV.U32 R26, RZ, RZ, R15 ;  /* 0x000000ffff1a7224 */ /* 0x001fe400078e000f */
[----:B------:R-:W-:-:S05]  /*264b0*/  IMAD.MOV.U32 R27, RZ, RZ, R14 ;  /* 0x000000ffff1b7224 */ /* 0x000fca00078e000e */
[----:B------:R0:W-:Y:S04]  /*264c0*/  STL.64 [R1+0x1718], R26 ;  /* 0x0017181a01007387 */ /* 0x0001e80000100a00 */
[----:B0-----:R-:W3:Y:S02]  /*264d0*/  LDL.LU.64 R26, [R1+0x88] ;  /* 0x00008800011a7983 */ /* 0x001ee40000300a00 */
[C---:B---3--:R-:W-:Y:S11]  /*264e0*/  HMMA.16816.F32.BF16 R20, R8.reuse, R26, R20 ;  /* 0x0000001a0814723c */ /* 0x048ff60000041814 */
[----:B------:R-:W-:Y:S11]  /*264f0*/  @!UPT UIADD3 URZ, URZ, URZ, URZ ;  /* 0x0000003f3f3ff290 */ /* 0x000ff6000fffe03f */
[----:B------:R-:W-:Y:S01]  /*26500*/  @!UPT UIADD3 URZ, URZ, URZ, URZ ;  /* 0x0000003f3f3ff290 */ /* 0x000fe2000fffe03f */
[----:B------:R0:W-:Y:S01]  /*26510*/  STL.64 [R1+0x320], R20 ;  /* 0x0003201401007387 */ /* 0x0001e20000100a00 */
[----:B------:R-:W-:Y:S02]  /*26520*/  STL.64 [R1+0x328], R22 ;  /* 0x0003281601007387 */ /* 0x000fe40000100a00 */
[----:B0-----:R-:W-:Y:S02]  /*26530*/  IMAD.MOV.U32 R21, RZ, RZ, R26 ;  /* 0x000000ffff157224 */ /* 0x001fe400078e001a */
[----:B------:R-:W-:Y:S02]  /*26540*/  IMAD.MOV.U32 R20, RZ, RZ, R27 ;  /* 0x000000ffff147224 */ /* 0x000fe400078e001b */
[----:B------:R-:W-:Y:S02]  /*26550*/  IMAD.MOV.U32 R26, RZ, RZ, R13 ;  /* 0x000000ffff1a7224 */ /* 0x000fe400078e000d */
[----:B------:R-:W-:Y:S02]  /*26560*/  IMAD.MOV.U32 R27, RZ, RZ, R12 ;  /* 0x000000ffff1b7224 */ /* 0x000fe400078e000c */
[----:B------:R-:W3:Y:S01]  /*26570*/  LDL.LU R12, [R1+0x2d0] ;  /* 0x0002d000010c7983 */ /* 0x000ee20000300800 */
[----:B------:R-:W3:Y:S02]  /*26580*/  LDL.LU R13, [R1+0x2d4] ;  /* 0x0002d400010d7983 */ /* 0x000ee40000300800 */
[----:B------:R-:W3:Y:S02]  /*26590*/  LDL.LU R14, [R1+0x2d8] ;  /* 0x0002d800010e7983 */ /* 0x000ee40000300800 */
[----:B------:R-:W3:Y:S01]  /*265a0*/  LDL.LU R15, [R1+0x2dc] ;  /* 0x0002dc00010f7983 */ /* 0x000ee20000300800 */
        /* <DEDUP_REMOVED lines=12> */
[----:B---3--:R-:W-:Y:S01]  /*26670*/  HMMA.16816.F32.BF16 R12, R8, R18, R12 ;  /* 0x00000012080c723c */ /* 0x008fe2000004180c */
[----:B--2---:R-:W-:Y:S01]  /*26680*/  STL.64 [R1+0x1728], R22 ;  /* 0x0017281601007387 */ /* 0x004fe20000100a00 */
[----:B------:R0:W-:Y:S03]  /*26690*/  STL.64 [R1+0x1720], R20 ;  /* 0x0017201401007387 */ /* 0x0001e60000100a00 */
[----:B0-----:R-:W2:Y:S01]  /*266a0*/  LDL.LU R20, [R1+0x2b0] ;  /* 0x0002b00001147983 */ /* 0x001ea20000300800 */
[----:B------:R-:W2:Y:S02]  /*266b0*/  LDL.LU R21, [R1+0x2b4] ;  /* 0x0002b40001157983 */ /* 0x000ea40000300800 */
[----:B------:R-:W3:Y:S02]  /*266c0*/  LDL.LU R22, [R1+0x2b8] ;  /* 0x0002b80001167983 */ /* 0x000ee40000300800 */
[----:B------:R-:W3:Y:S02]  /*266d0*/  LDL.LU R23, [R1+0x2bc] ;  /* 0x0002bc0001177983 */ /* 0x000ee40000300800 */
[----:B------:R-:W-:-:S02]  /*266e0*/  IMAD.MOV.U32 R26, RZ, RZ, R5 ;  /* 0x000000ffff1a7224 */ /* 0x000fc400078e0005 */
[----:B------:R-:W-:Y:S02]  /*266f0*/  IMAD.MOV.U32 R27, RZ, RZ, R4 ;  /* 0x000000ffff1b7224 */ /* 0x000fe400078e0004 */
[----:B------:R-:W-:Y:S02]  /*26700*/  IMAD.MOV.U32 R4, RZ, RZ, R3 ;  /* 0x000000ffff047224 */ /* 0x000fe400078e0003 */
[----:B----4-:R-:W-:-:S06]  /*26710*/  IMAD.MOV.U32 R5, RZ, RZ, R17 ;  /* 0x000000ffff057224 */ /* 0x010fcc00078e0011 */
[----:B------:R-:W-:Y:S02]  /*26720*/  IMAD.MOV.U32 R9, RZ, RZ, R14 ;  /* 0x000000ffff097224 */ /* 0x000fe400078e000e */
[----:B------:R-:W-:Y:S02]  /*26730*/  IMAD.MOV.U32 R8, RZ, RZ, R15 ;  /* 0x000000ffff087224 */ /* 0x000fe400078e000f */
        /* <DEDUP_REMOVED lines=8> */
[----:B------:R-:W3:Y:S01]  /*267c0*/  LDL.LU R3, [R1+0x175c] ;  /* 0x00175c0001037983 */ /* 0x000ee20000300800 */
[----:B------:R-:W4:Y:S02]  /*267d0*/  LDL.LU R17, [R1+0x1758] ;  /* 0x0017580001117983 */ /* 0x000f240000300800 */
[----:B------:R-:W-:Y:S02]  /*267e0*/  STL.64 [R1+0x1640], R6 ;  /* 0x0016400601007387 */ /* 0x000fe40000100a00 */
[----:B------:R0:W-:Y:S02]  /*267f0*/  STL.64 [R1+0x1638], R4 ;  /* 0x0016380401007387 */ /* 0x0001e40000100a00 */
[----:B0-----:R-:W2:Y:S01]  /*26800*/  LDL.LU R4, [R1+0x260] ;  /* 0x0002600001047983 */ /* 0x001ea20000300800 */
[----:B------:R-:W2:Y:S02]  /*26810*/  LDL.LU R5, [R1+0x264] ;  /* 0x0002640001057983 */ /* 0x000ea40000300800 */
[----:B------:R-:W2:Y:S02]  /*26820*/  LDL.LU R6, [R1+0x268] ;  /* 0x0002680001067983 */ /* 0x000ea40000300800 */
[----:B------:R-:W2:Y:S01]  /*26830*/  LDL.LU.64 R14, [R1+0x1750] ;  /* 0x00175000010e7983 */ /* 0x000ea20000300a00 */
[----:B------:R-:W2:Y:S01]  /*26840*/  LDL.LU.64 R12, [R1+0x1748] ;  /* 0x00174800010c7983 */ /* 0x000ea20000300a00 */
[----:B------:R-:W-:Y:S02]  /*26850*/  STL.64 [R1+0x16c0], R18 ;  /* 0x0016c01201007387 */ /* 0x000fe40000100a00 */
[----:B------:R-:W-:Y:S02]  /*26860*/  STL.64 [R1+0x1518], R10 ;  /* 0x0015180a01007387 */ /* 0x000fe40000100a00 */
[----:B------:R-:W-:Y:S01]  /*26870*/  STL.64 [R1+0x1510], R8 ;  /* 0x0015100801007387 */ /* 0x000fe20000100a00 */
[C---:B--2---:R-:W-:Y:S01]  /*26880*/  HMMA.16816.F32.BF16 R24, R12.reuse, R26, R20 ;  /* 0x0000001a0c18723c */ /* 0x044fe20000041814 */
[----:B------:R-:W2:Y:S01]  /*26890*/  LDL.LU.64 R22, [R1+0x1740] ;  /* 0x0017400001167983 */ /* 0x000ea20000300a00 */
[----:B------:R-:W2:Y:S11]  /*268a0*/  LDL.LU.64 R20, [R1+0x1738] ;  /* 0x0017380001147983 */ /* 0x000eb60000300a00 */
[----:B------:R-:W-:Y:S10]  /*268b0*/  @!UPT UIADD3 URZ, URZ, URZ, URZ ;  /* 0x0000003f3f3ff290 */ /* 0x000ff4000fffe03f */
        /* <DEDUP_REMOVED lines=17> */
[----:B--2---:R-:W-:Y:S02]  /*269d0*/  HMMA.16816.F32.BF16 R24, R12, R26, R20 ;  /* 0x0000001a0c18723c */ /* 0x004fe40000041814 */
[----:B------:R-:W2:Y:S11]  /*269e0*/  LDL.LU.64 R20, [R1+0x16f8] ;  /* 0x0016f80001147983 */ /* 0x000eb60000300a00 */
[----:B------:R-:W-:Y:S10]  /*269f0*/  @!UPT UIADD3 URZ, URZ, URZ, URZ ;  /* 0x0000003f3f3ff290 */ /* 0x000ff4000fffe03f */
[----:B------:R-:W-:Y:S01]  /*26a00*/  STL.64 [R1+0x2c0], R24 ;  /* 0x0002c01801007387 */ /* 0x000fe20000100a00 */
[----:B------:R0:W-:Y:S03]  /*26a10*/  STL.64 [R1+0x2c8], R26 ;  /* 0x0002c81a01007387 */ /* 0x0001e60000100a00 */
[----:B0-----:R-:W2:Y:S01]  /*26a20*/  LDL.LU.64 R26, [R1+0x16f0] ;  /* 0x0016f000011a7983 */ /* 0x001ea20000300a00 */
[----:B------:R-:W2:Y:S02]  /*26a30*/  LDL.LU.64 R24, [R1+0x16e8] ;  /* 0x0016e80001187983 */ /* 0x000ea40000300a00 */
[----:B------:R-:W-:Y:S02]  /*26a40*/  IMAD.MOV.U32 R10, RZ, RZ, R2 ;  /* 0x000000ffff0a7224 */ /* 0x000fe400078e0002 */
[----:B------:R-:W-:Y:S02]  /*26a50*/  IMAD.MOV.U32 R11, RZ, RZ, R0 ;  /* 0x000000ffff0b7224 */ /* 0x000fe400078e0000 */
[----:B---3--:R-:W-:-:S05]  /*26a60*/  IMAD.MOV.U32 R7, RZ, RZ, R3 ;  /* 0x000000ffff077224 */ /* 0x008fca00078e0003 */
[C---:B--2---:R-:W-:Y:S01]  /*26a70*/  HMMA.16816.F32.BF16 R8, R12.reuse, R10, R24 ;  /* 0x0000000a0c08723c */ /* 0x044fe20000041818 */
[----:B------:R-:W2:Y:S11]  /*26a80*/  LDL.LU.64 R26, [R1+0x16e0] ;  /* 0x0016e000011a7983 */ /* 0x000eb60000300a00 */
[----:B------:R-:W-:Y:S11]  /*26a90*/  @!UPT UIADD3 URZ, URZ, URZ, URZ ;  /* 0x0000003f3f3ff290 */ /* 0x000ff6000fffe03f */
[----:B------:R0:W-:Y:S01]  /*26aa0*/  STL.64 [R1+0x2b0], R8 ;  /* 0x0002b00801007387 */ /* 0x0001e20000100a00 */
[----:B------:R1:W-:Y:S01]  /*26ab0*/  STL.64 [R1+0x2b8], R10 ;  /* 0x0002b80a01007387 */ /* 0x0003e20000100a00 */
[----:B--2---:R-:W-:Y:S11]  /*26ac0*/  HMMA.16816.F32.BF16 R4, R12, R26, R4 ;  /* 0x0000001a0c04723c */ /* 0x004ff60000041804 */
[----:B------:R-:W-:Y:S11]  /*26ad0*/  @!UPT UIADD3 URZ, URZ, URZ, URZ ;  /* 0x0000003f3f3ff290 */ /* 0x000ff6000fffe03f */
[----:B------:R-:W-:Y:S01]  /*26ae0*/  @!UPT UIADD3 URZ, URZ, URZ, URZ ;  /* 0x0000003f3f3ff290 */ /* 0x000fe2000fffe03f */
[----:B------:R2:W-:Y:S01]  /*26af0*/  STL [R1+0x2a0], R4 ;  /* 0x0002a00401007387 */ /* 0x0005e20000100800 */
[----:B0-----:R-:W3:Y:S02]  /*26b00*/  LDL.LU R8, [R1+0x150] ;  /* 0x0001500001087983 */ /* 0x001ee40000300800 */
[----:B------:R-:W3:Y:S02]  /*26b10*/  LDL.LU R9, [R1+0x154] ;  /* 0x0001540001097983 */ /* 0x000ee40000300800 */
[----:B-1----:R-:W3:Y:S01]  /*26b20*/  LDL.LU R10, [R1+0x158] ;  /* 0x00015800010a7983 */ /* 0x002ee20000300800 */
[----:B------:R-:W3:Y:S04]  /*26b30*/  LDL.LU R11, [R1+0x15c] ;  /* 0x00015c00010b7983 */ /* 0x000ee80000300800 */
[----:B--2---:R-:W2:Y:S01]  /*26b40*/  LDL R4, [R1+0x20] ;  /* 0x0000200001047983 */ /* 0x004ea20000100800 */
[----:B------:R-:W-:-:S02]  /*26b50*/  IMAD.MOV.U32 R3, RZ, RZ, R5 ;  /* 0x000000ffff037224 */ /* 0x000fc400078e0005 */
[----:B------:R-:W-:Y:S02]  /*26b60*/  IMAD.MOV.U32 R5, RZ, RZ, R28 ;  /* 0x000000ffff057224 */ /* 0x000fe400078e001c */
[----:B------:R-:W3:Y:S04]  /*26b70*/  LDL.LU R28, [R1+0x16dc] ;  /* 0x0016dc00011c7983 */ /* 0x000ee80000300800 */
[----:B--2---:R0:W-:Y:S01]  /*26b80*/  STL.64 [R1+0x1690], R4 ;  /* 0x0016900401007387 */ /* 0x0041e20000100a00 */
[----:B------:R-:W2:Y:S02]  /*26b90*/  LDL.LU R24, [R1+0x200] ;  /* 0x0002000001187983 */ /* 0x000ea40000300800 */
[----:B------:R-:W2:Y:S02]  /*26ba0*/  LDL.LU R25, [R1+0x204] ;  /* 0x0002040001197983 */ /* 0x000ea40000300800 */
[----:B------:R-:W2:Y:S01]  /*26bb0*/  LDL.LU R26, [R1+0x208] ;  /* 0x00020800011a7983 */ /* 0x000ea20000300800 */
[----:B------:R-:W2:Y:S04]  /*26bc0*/  LDL.LU R27, [R1+0x20c] ;  /* 0x00020c00011b7983 */ /* 0x000ea80000300800 */
[----:B0-----:R-:W2:Y:S04]  /*26bd0*/  LDL.64 R4, [R1+0x60] ;  /* 0x0000600001047983 */ /* 0x001ea80000100a00 */
[----:B--2---:R-:W-:Y:S01]  /*26be0*/  STL.64 [R1+0x16b8], R4 ;  /* 0x0016b80401007387 */ /* 0x004fe20000100a00 */
[----:B------:R-:W-:Y:S02]  /*26bf0*/  STL.64 [R1+0x1660], R26 ;  /* 0x0016601a01007387 */ /* 0x000fe40000100a00 */
[----:B------:R0:W-:Y:S02]  /*26c00*/  STL.64 [R1+0x1658], R24 ;  /* 0x0016581801007387 */ /* 0x0001e40000100a00 */
[----:B0-----:R-:W2:Y:S01]  /*26c10*/  LDL.64 R24, [R1+0x40] ;  /* 0x0000400001187983 */ /* 0x001ea20000100a00 */
[----:B------:R-:W-:-:S02]  /*26c20*/  IMAD.MOV.U32 R2, RZ, RZ, R6 ;  /* 0x000000ffff027224 */ /* 0x000fc400078e0006 */
[----:B------:R-:W-:Y:S01]  /*26c30*/  IMAD.MOV.U32 R0, RZ, RZ, R7 ;  /* 0x000000ffff007224 */ /* 0x000fe200078e0007 */
[----:B--2---:R0:W-:Y:S04]  /*26c40*/  STL.64 [R1+0x1678], R24 ;  /* 0x0016781801007387 */ /* 0x0041e80000100a00 */
[----:B0-----:R-:W2:Y:S01]  /*26c50*/  LDL.LU R24, [R1+0x220] ;  /* 0x0002200001187983 */ /* 0x001ea20000300800 */
[----:B------:R-:W2:Y:S02]  /*26c60*/  LDL.LU R25, [R1+0x224] ;  /* 0x0002240001197983 */ /* 0x000ea40000300800 */
[----:B------:R-:W2:Y:S02]  /*26c70*/  LDL.LU R26, [R1+0x228] ;  /* 0x00022800011a7983 */ /* 0x000ea40000300800 */
[----:B------:R-:W2:Y:S01]  /*26c80*/  LDL.LU R27, [R1+0x22c] ;  /* 0x00022c00011b7983 */ /* 0x000ea20000300800 */
[----:B------:R-:W2:Y:S01]  /*26c90*/  LDL.LU R4, [R1+0x240] ;  /* 0x0002400001047983 */ /* 0x000ea20000300800 */
[----:B------:R-:W2:Y:S02]  /*26ca0*/  LDL.LU R5, [R1+0x244] ;  /* 0x0002440001057983 */ /* 0x000ea40000300800 */
[----:B------:R-:W2:Y:S02]  /*26cb0*/  LDL.LU R6, [R1+0x248] ;  /* 0x0002480001067983 */ /* 0x000ea40000300800 */
[----:B------:R-:W2:Y:S02]  /*26cc0*/  LDL.LU R7, [R1+0x24c] ;  /* 0x00024c0001077983 */ /* 0x000ea40000300800 */
[----:B------:R-:W-:-:S02]  /*26cd0*/  IMAD.MOV.U32 R19, RZ, RZ, R20 ;  /* 0x000000ffff137224 */ /* 0x000fc400078e0014 */
        /* <DEDUP_REMOVED lines=17> */
[----:B--2---:R3:W-:Y:S01]  /*26df0*/  STL.64 [R1+0x1650], R22 ;  /* 0x0016501601007387 */ /* 0x0047e20000100a00 */
[----:B------:R0:W-:Y:S02]  /*26e00*/  STL.64 [R1+0x1648], R20 ;  /* 0x0016481401007387 */ /* 0x0001e40000100a00 */
[----:B---3--:R-:W-:Y:S01]  /*26e10*/  IMAD.MOV.U32 R22, RZ, RZ, R28 ;  /* 0x000000ffff167224 */ /* 0x008fe200078e001c */
[----:B0-----:R-:W2:Y:S01]  /*26e20*/  LDL.LU R20, [R1+0x1f0] ;  /* 0x0001f00001147983 */ /* 0x001ea20000300800 */
[----:B------:R-:W2:Y:S02]  /*26e30*/  LDL.LU R21, [R1+0x1f4] ;  /* 0x0001f40001157983 */ /* 0x000ea40000300800 */
[----:B------:R-:W3:Y:S02]  /*26e40*/  LDL.LU R28, [R1+0x16d8] ;  /* 0x0016d800011c7983 */ /* 0x000ee40000300800 */
[----:B------:R-:W2:Y:S02]  /*26e50*/  LDL.LU R23, [R1+0x1fc] ;  /* 0x0001fc0001177983 */ /* 0x000ea40000300800 */
[----:B--2---:R-:W-:Y:S01]  /*26e60*/  STL.64 [R1+0x1670], R22 ;  /* 0x0016701601007387 */ /* 0x004fe20000100a00 */
[----:B------:R0:W-:Y:S03]  /*26e70*/  STL.64 [R1+0x1668], R20 ;  /* 0x0016681401007387 */ /* 0x0001e60000100a00 */
[----:B0-----:R-:W2:Y:S01]  /*26e80*/  LDL.LU R20, [R1+0x210] ;  /* 0x0002100001147983 */ /* 0x001ea20000300800 */
[----:B------:R-:W2:Y:S02]  /*26e90*/  LDL.LU R21, [R1+0x214] ;  /* 0x0002140001157983 */ /* 0x000ea40000300800 */
[----:B------:R-:W2:Y:S02]  /*26ea0*/  LDL.LU R22, [R1+0x218] ;  /* 0x0002180001167983 */ /* 0x000ea40000300800 */
[----:B---3--:R-:W-:-:S05]  /*26eb0*/  IMAD.MOV.U32 R23, RZ, RZ, R28 ;  /* 0x000000ffff177224 */ /* 0x008fca00078e001c */
[----:B--2---:R-:W-:Y:S01]  /*26ec0*/  STL.64 [R1+0x1688], R22 ;  /* 0x0016881601007387 */ /* 0x004fe20000100a00 */
[----:B------:R0:W-:Y:S03]  /*26ed0*/  STL.64 [R1+0x1680], R20 ;  /* 0x0016801401007387 */ /* 0x0001e60000100a00 */
[----:B0-----:R-:W2:Y:S01]  /*26ee0*/  LDL.64 R20, [R1+0x50] ;  /* 0x0000500001147983 */ /* 0x001ea20000100a00 */
[----:B------:R-:W-:Y:S02]  /*26ef0*/  STL.64 [R1+0x15c8], R10 ;  /* 0x0015c80a01007387 */ /* 0x000fe40000100a00 */
[----:B------:R4:W-:Y:S02]  /*26f00*/  STL.64 [R1+0x15c0], R8 ;  /* 0x0015c00801007387 */ /* 0x0009e40000100a00 */
[----:B----4-:R-:W-:Y:S02]  /*26f10*/  IMAD.MOV.U32 R8, RZ, RZ, R17 ;  /* 0x000000ffff087224 */ /* 0x010fe400078e0011 */
[----:B------:R-:W-:-:S02]  /*26f20*/  IMAD.MOV.U32 R9, RZ, RZ, R16 ;  /* 0x000000ffff097224 */ /* 0x000fc400078e0010 */
[C---:B------:R-:W-:Y:S01]  /*26f30*/  HMMA.16816.F32.BF16 R16, R12.reuse, R18, R4 ;  /* 0x000000120c10723c */ /* 0x040fe20000041804 */
[----:B------:R-:W-:Y:S01]  /*26f40*/  STL [R1+0x14f0], R0 ;  /* 0x0014f00001007387 */ /* 0x000fe20000100800 */
[----:B------:R-:W-:Y:S02]  /*26f50*/  STL [R1+0x14ec], R2 ;  /* 0x0014ec0201007387 */ /* 0x000fe40000100800 */
[----:B------:R-:W-:Y:S02]  /*26f60*/  STL [R1+0x14e8], R3 ;  /* 0x0014e80301007387 */ /* 0x000fe40000100800 */
[----:B------:R-:W3:Y:S01]  /*26f70*/  LDL.LU.64 R6, [R1+0x16d0] ;  /* 0x0016d00001067983 */ /* 0x000ee20000300a00 */
[----:B------:R-:W3:Y:S11]  /*26f80*/  LDL.LU.64 R4, [R1+0x16c8] ;  /* 0x0016c80001047983 */ /* 0x000ef60000300a00 */
[----:B------:R-:W-:Y:S05]  /*26f90*/  @!UPT UIADD3 URZ, URZ, URZ, URZ ;  /* 0x0000003f3f3ff290 */ /* 0x000fea000fffe03f */
[----:B------:R-:W-:Y:S01]  /*26fa0*/  STL.64 [R1+0x280], R16 ;  /* 0x0002801001007387 */ /* 0x000fe20000100a00 */
[----:B------:R0:W-:Y:S03]  /*26fb0*/  STL.64 [R1+0x288], R18 ;  /* 0x0002881201007387 */ /* 0x0001e60000100a00 */
[----:B0-----:R-:W3:Y:S02]  /*26fc0*/  LDL.LU.64 R18, [R1+0x16c0] ;  /* 0x0016c00001127983 */ /* 0x001ee40000300a00 */
[----:B---3--:R-:W-:Y:S02]  /*26fd0*/  HMMA.16816.F32.BF16 R12, R12, R18, R4 ;  /* 0x000000120c0c723c */ /* 0x008fe40000041804 */
[----:B------:R-:W3:Y:S01]  /*26fe0*/  LDL.LU.64 R4, [R1+0x16b8] ;  /* 0x0016b80001047983 */ /* 0x000ee20000300a00 */
[----:B------:R-:W3:Y:S02]  /*26ff0*/  LDL.LU.64 R18, [R1+0x16b0] ;  /* 0x0016b00001127983 */ /* 0x000ee40000300a00 */
[----:B------:R-:W3:Y:S11]  /*27000*/  LDL.LU.64 R16, [R1+0x16a8] ;  /* 0x0016a80001107983 */ /* 0x000ef60000300a00 */
[----:B------:R-:W-:Y:S07]  /*27010*/  @!UPT UIADD3 URZ, URZ, URZ, URZ ;  /* 0x0000003f3f3ff290 */ /* 0x000fee000fffe03f */
[----:B------:R0:W-:Y:S01]  /*27020*/  STL.64 [R1+0x270], R12 ;  /* 0x0002700c01007387 */ /* 0x0001e20000100a00 */
[----:B------:R-:W-:Y:S03]  /*27030*/  STL.64 [R1+0x278], R14 ;  /* 0x0002780e01007387 */ /* 0x000fe60000100a00 */
[----:B0-----:R-:W4:Y:S01]  /*27040*/  LDL.LU.64 R12, [R1+0x10] ;  /* 0x00001000010c7983 */ /* 0x001f220000300a00 */
[----:B---3--:R-:W-:Y:S11]  /*27050*/  HMMA.16816.F32.BF16 R24, R16, R4, R24 ;  /* 0x000000041018723c */ /* 0x008ff60000041818 */
        /* <DEDUP_REMOVED lines=10> */
[----:B------:R-:W-:-:S02]  /*27100*/  IMAD.MOV.U32 R3, RZ, RZ, R21 ;  /* 0x000000ffff037224 */ /* 0x000fc400078e0015 */
[----:B------:R-:W2:Y:S01]  /*27110*/  LDL.LU.64 R22, [R1+0x1688] ;  /* 0x0016880001167983 */ /* 0x000ea20000300a00 */
[----:B---3--:R-:W-:Y:S01]  /*27120*/  HMMA.16816.F32.BF16 R24, R16, R20, R24 ;  /* 0x000000141018723c */ /* 0x008fe20000041818 */
[----:B------:R-:W2:Y:S11]  /*27130*/  LDL.LU.64 R20, [R1+0x1680] ;  /* 0x0016800001147983 */ /* 0x000eb60000300a00 */
[----:B------:R-:W-:Y:S11]  /*27140*/  @!UPT UIADD3 URZ, URZ, URZ, URZ ;  /* 0x0000003f3f3ff290 */ /* 0x000ff6000fffe03f */
[----:B------:R0:W-:Y:S01]  /*27150*/  STL.64 [R1+0x250], R24 ;  /* 0x0002501801007387 */ /* 0x0001e20000100a00 */
[----:B------:R-:W-:Y:S03]  /*27160*/  STL [R1+0x258], R26 ;  /* 0x0002581a01007387 */ /* 0x000fe60000100800 */
[----:B0-----:R-:W2:Y:S01]  /*27170*/  LDL.LU.64 R24, [R1+0x1678] ;  /* 0x0016780001187983 */ /* 0x001ea20000300a00 */
[----:B------:R-:W-:-:S05]  /*27180*/  IMAD.MOV.U32 R28, RZ, RZ, R27 ;  /* 0x000000ffff1c7224 */ /* 0x000fca00078e001b */
[----:B------:R-:W-:Y:S01]  /*27190*/  STL [R1+0x14f4], R28 ;  /* 0x0014f41c01007387 */ /* 0x000fe20000100800 */
        /* <DEDUP_REMOVED lines=8> */
[----:B------:R-:W3:Y:S02]  /*27220*/  LDL.LU.64 R26, [R1+0x1660] ;  /* 0x00166000011a7983 */ /* 0x000ee40000300a00 */
[----:B------:R-:W3:Y:S01]  /*27230*/  LDL.LU.64 R24, [R1+0x1658] ;  /* 0x0016580001187983 */ /* 0x000ee20000300a00 */
[----:B------:R0:W-:Y:S01]  /*27240*/  STL.64 [R1+0x15d8], R8 ;  /* 0x0015d80801007387 */ /* 0x0001e20000100a00 */
[----:B---3--:R-:W-:Y:S07]  /*27250*/  HMMA.16816.F32.BF16 R24, R16, R8, R24 ;  /* 0x000000081018723c */ /* 0x008fee0000041818 */
[----:B0-----:R-:W-:-:S02]  /*27260*/  IMAD.MOV.U32 R8, RZ, RZ, R10 ;  /* 0x000000ffff087224 */ /* 0x001fc400078e000a */
[----:B------:R-:W-:Y:S11]  /*27270*/  IMAD.MOV.U32 R9, RZ, RZ, R7 ;  /* 0x000000ffff097224 */ /* 0x000ff600078e0007 */
[----:B------:R-:W-:Y:S03]  /*27280*/  @!UPT UIADD3 URZ, URZ, URZ, URZ ;  /* 0x0000003f3f3ff290 */ /* 0x000fe6000fffe03f */
[----:B------:R0:W-:Y:S01]  /*27290*/  STL.64 [R1+0x230], R24 ;  /* 0x0002301801007387 */ /* 0x0001e20000100a00 */
[----:B------:R1:W-:Y:S03]  /*272a0*/  STL.64 [R1+0x238], R26 ;  /* 0x0002381a01007387 */ /* 0x0003e60000100a00 */
[----:B0-----:R-:W3:Y:S01]  /*272b0*/  LDL.LU R24, [R1+0x1d0] ;  /* 0x0001d00001187983 */ /* 0x001ee20000300800 */
[----:B------:R-:W3:Y:S02]  /*272c0*/  LDL.LU R25, [R1+0x1d4] ;  /* 0x0001d40001197983 */ /* 0x000ee40000300800 */
[----:B-1----:R-:W3:Y:S02]  /*272d0*/  LDL.LU R26, [R1+0x1d8] ;  /* 0x0001d800011a7983 */ /* 0x002ee40000300800 */
[----:B------:R-:W3:Y:S01]  /*272e0*/  LDL.LU R27, [R1+0x1dc] ;  /* 0x0001dc00011b7983 */ /* 0x000ee20000300800 */
[----:B------:R0:W-:Y:S02]  /*272f0*/  STL.64 [R1+0x15f0], R8 ;  /* 0x0015f00801007387 */ /* 0x0001e40000100a00 */
[----:B0-----:R-:W-:-:S02]  /*27300*/  IMAD.MOV.U32 R8, RZ, RZ, R6 ;  /* 0x000000ffff087224 */ /* 0x001fc400078e0006 */
[----:B------:R-:W-:Y:S01]  /*27310*/  IMAD.MOV.U32 R9, RZ, RZ, R3 ;  /* 0x000000ffff097224 */ /* 0x000fe200078e0003 */
[C---:B--2---:R-:W-:Y:S04]  /*27320*/  HMMA.16816.F32.BF16 R4, R16.reuse, R4, R20 ;  /* 0x000000041004723c */ /* 0x044fe80000041814 */
[----:B------:R-:W-:Y:S01]  /*27330*/  STL.64 [R1+0x1608], R8 ;  /* 0x0016080801007387 */ /* 0x000fe20000100a00 */
[----:B------:R-:W4:Y:S02]  /*27340*/  LDL.LU.64 R22, [R1+0x1650] ;  /* 0x0016500001167983 */ /* 0x000f240000300a00 */
[----:B------:R-:W4:Y:S11]  /*27350*/  LDL.LU.64 R20, [R1+0x1648] ;  /* 0x0016480001147983 */ /* 0x000f360000300a00 */
[----:B------:R-:W-:Y:S05]  /*27360*/  @!UPT UIADD3 URZ, URZ, URZ, URZ ;  /* 0x0000003f3f3ff290 */ /* 0x000fea000fffe03f */
[----:B------:R-:W-:Y:S01]  /*27370*/  STL.64 [R1+0x220], R4 ;  /* 0x0002200401007387 */ /* 0x000fe20000100a00 */
[----:B------:R0:W-:Y:S03]  /*27380*/  STL.64 [R1+0x228], R6 ;  /* 0x0002280601007387 */ /* 0x0001e60000100a00 */
[----:B0-----:R-:W2:Y:S01]  /*27390*/  LDL.LU.64 R6, [R1+0x1640] ;  /* 0x0016400001067983 */ /* 0x001ea20000300a00 */
[----:B------:R-:W3:Y:S01]  /*273a0*/  LDL.LU.64 R4, [R1+0x1638] ;  /* 0x0016380001047983 */ /* 0x000ee20000300a00 */
[C---:B----4-:R-:W-:Y:S11]  /*273b0*/  HMMA.16816.F32.BF16 R20, R16.reuse, R12, R20 ;  /* 0x0000000c1014723c */ /* 0x050ff60000041814 */
[----:B------:R-:W-:Y:S11]  /*273c0*/  @!UPT UIADD3 URZ, URZ, URZ, URZ ;  /* 0x0000003f3f3ff290 */ /* 0x000ff6000fffe03f */
[----:B------:R-:W-:Y:S01]  /*273d0*/  @!UPT UIADD3 URZ, URZ, URZ, URZ ;  /* 0x0000003f3f3ff290 */ /* 0x000fe2000fffe03f */
[----:B------:R-:W-:Y:S01]  /*273e0*/  STL.64 [R1+0x210], R20 ;  /* 0x0002101401007387 */ /* 0x000fe20000100a00 */
[----:B------:R0:W-:Y:S03]  /*273f0*/  STL.64 [R1+0x218], R22 ;  /* 0x0002181601007387 */ /* 0x0001e60000100a00 */
[----:B0-----:R-:W4:Y:S01]  /*27400*/  LDL.LU.64 R22, [R1+0x1630] ;  /* 0x0016300001167983 */ /* 0x001f220000300a00 */
[----:B------:R-:W4:Y:S02]  /*27410*/  LDL.LU.64 R20, [R1+0x1628] ;  /* 0x0016280001147983 */ /* 0x000f240000300a00 */
[----:B------:R0:W-:Y:S02]  /*27420*/  STL.64 [R1+0x15d0], R12 ;  /* 0x0015d00c01007387 */ /* 0x0001e40000100a00 */
        /* <DEDUP_REMOVED lines=17> */
[----:B---3--:R-:W-:Y:S01]  /*27540*/  STL.64 [R1+0x1618], R14 ;  /* 0x0016180e01007387 */ /* 0x008fe20000100a00 */
[----:B--2---:R0:W-:Y:S03]  /*27550*/  STL.64 [R1+0x1610], R12 ;  /* 0x0016100c01007387 */ /* 0x0041e60000100a00 */
[----:B0-----:R-:W4:Y:S01]  /*27560*/  LDL.LU R12, [R1+0x1a0] ;  /* 0x0001a000010c7983 */ /* 0x001f220000300800 */
[----:B------:R-:W4:Y:S02]  /*27570*/  LDL.LU R13, [R1+0x1a4] ;  /* 0x0001a400010d7983 */ /* 0x000f240000300800 */
[----:B------:R-:W4:Y:S02]  /*27580*/  LDL.LU R14, [R1+0x1a8] ;  /* 0x0001a800010e7983 */ /* 0x000f240000300800 */
[----:B------:R-:W4:Y:S02]  /*27590*/  LDL.LU R15, [R1+0x1ac] ;  /* 0x0001ac00010f7983 */ /* 0x000f240000300800 */
[----:B------:R0:W-:Y:S01]  /*275a0*/  STL.64 [R1+0x200], R24 ;  /* 0x0002001801007387 */ /* 0x0001e20000100a00 */
[----:B------:R-:W-:Y:S03]  /*275b0*/  STL.64 [R1+0x208], R26 ;  /* 0x0002081a01007387 */ /* 0x000fe60000100a00 */
[----:B0-----:R-:W2:Y:S01]  /*275c0*/  LDL.LU.64 R24, [R1+0x1620] ;  /* 0x0016200001187983 */ /* 0x001ea20000300a00 */
[----:B------:R-:W-:Y:S02]  /*275d0*/  STL.64 [R1+0x15b8], R6 ;  /* 0x0015b80601007387 */ /* 0x000fe40000100a00 */
[----:B------:R0:W-:Y:S02]  /*275e0*/  STL.64 [R1+0x15b0], R4 ;  /* 0x0015b00401007387 */ /* 0x0001e40000100a00 */
[----:B0-----:R-:W2:Y:S01]  /*275f0*/  LDL.LU R4, [R1+0x1b0] ;  /* 0x0001b00001047983 */ /* 0x001ea20000300800 */
[----:B------:R-:W2:Y:S02]  /*27600*/  LDL.LU R5, [R1+0x1b4] ;  /* 0x0001b40001057983 */ /* 0x000ea40000300800 */
[----:B------:R-:W2:Y:S02]  /*27610*/  LDL.LU R6, [R1+0x1b8] ;  /* 0x0001b80001067983 */ /* 0x000ea40000300800 */
[----:B------:R-:W2:Y:S02]  /*27620*/  LDL.LU R7, [R1+0x1bc] ;  /* 0x0001bc0001077983 */ /* 0x000ea40000300800 */
[----:B------:R-:W-:-:S02]  /*27630*/  IMAD.MOV.U32 R8, RZ, RZ, R2 ;  /* 0x000000ffff087224 */ /* 0x000fc400078e0002 */
[----:B------:R-:W-:-:S07]  /*27640*/  IMAD.MOV.U32 R9, RZ, RZ, R0 ;  /* 0x000000ffff097224 */ /* 0x000fce00078e0000 */
[----:B----4-:R-:W-:Y:S08]  /*27650*/  HMMA.16816.F32.BF16 R8, R20, R8, R12 ;  /* 0x000000081408723c */ /* 0x010ff0000004180c */
[----:B--2---:R-:W-:Y:S01]  /*27660*/  HMMA.16816.F32.BF16 R16, R16, R24, R4 ;  /* 0x000000181010723c */ /* 0x004fe20000041804 */
[----:B------:R-:W2:Y:S11]  /*27670*/  LDL.LU R4, [R1+0x140] ;  /* 0x0001400001047983 */ /* 0x000eb60000300800 */
[----:B------:R-:W-:Y:S11]  /*27680*/  @!UPT UIADD3 URZ, URZ, URZ, URZ ;  /* 0x0000003f3f3ff290 */ /* 0x000ff6000fffe03f */
[----:B------:R0:W-:Y:S01]  /*27690*/  STL.64 [R1+0x1f0], R16 ;  /* 0x0001f01001007387 */ /* 0x0001e20000100a00 */
[----:B------:R-:W-:Y:S02]  /*276a0*/  STL.64 [R1+0x1f8], R18 ;  /* 0x0001f81201007387 */ /* 0x000fe40000100a00 */
[----:B------:R-:W2:Y:S02]  /*276b0*/  LDL.LU R5, [R1+0x144] ;  /* 0x0001440001057983 */ /* 0x000ea40000300800 */
[----:B------:R-:W2:Y:S01]  /*276c0*/  LDL.LU R6, [R1+0x148] ;  /* 0x0001480001067983 */ /* 0x000ea20000300800 */
[----:B------:R-:W2:Y:S04]  /*276d0*/  LDL.LU R7, [R1+0x14c] ;  /* 0x00014c0001077983 */ /* 0x000ea80000300800 */
[----:B0-----:R-:W3:Y:S01]  /*276e0*/  LDL.LU.64 R16, [R1+0x20] ;  /* 0x0000200001107983 */ /* 0x001ee20000300a00 */
[----:B------:R-:W4:Y:S02]  /*276f0*/  LDL.LU.64 R14, [R1+0x1618] ;  /* 0x00161800010e7983 */ /* 0x000f240000300a00 */
[----:B------:R-:W4:Y:S02]  /*27700*/  LDL.LU.64 R12, [R1+0x1610] ;  /* 0x00161000010c7983 */ /* 0x000f240000300a00 */
[----:B------:R0:W-:Y:S01]  /*27710*/  STL.64 [R1+0x1e0], R8 ;  /* 0x0001e00801007387 */ /* 0x0001e20000100a00 */
[----:B------:R4:W-:Y:S04]  /*27720*/  STL.64 [R1+0x1e8], R10 ;  /* 0x0001e80a01007387 */ /* 0x0009e80000100a00 */
        /* <DEDUP_REMOVED lines=16> */
[----:B------:R-:W2:Y:S11]  /*27830*/  LDL.LU.64 R12, [R1+0x15d0] ;  /* 0x0015d000010c7983 */ /* 0x000eb60000300a00 */
[----:B------:R-:W-:Y:S10]  /*27840*/  @!UPT UIADD3 URZ, URZ, URZ, URZ ;  /* 0x0000003f3f3ff290 */ /* 0x000ff4000fffe03f */
[----:B------:R-:W-:Y:S01]  /*27850*/  STL [R1+0x1b0], R8 ;  /* 0x0001b00801007387 */ /* 0x000fe20000100800 */
[----:B------:R0:W-:Y:S02]  /*27860*/  STL [R1+0x1bc], R11 ;  /* 0x0001bc0b01007387 */ /* 0x0001e40000100800 */
[----:B------:R-:W-:Y:S02]  /*27870*/  IMAD.MOV.U32 R27, RZ, RZ, R10 ;  /* 0x000000ffff1b7224 */ /* 0x000fe400078e000a */
[----:B------:R-:W-:Y:S01]  /*27880*/  IMAD.MOV.U32 R26, RZ, RZ, R9 ;  /* 0x000000ffff1a7224 */ /* 0x000fe200078e0009 */
[----:B0-----:R-:W4:Y:S01]  /*27890*/  LDL.LU.64 R10, [R1+0x15c8] ;  /* 0x0015c800010a7983 */ /* 0x001f220000300a00 */
[----:B------:R-:W4:Y:S02]  /*278a0*/  LDL.LU.64 R8, [R1+0x15c0] ;  /* 0x0015c00001087983 */ /* 0x000f240000300a00 */
[----:B------:R-:W-:Y:S02]  /*278b0*/  STL [R1+0x144c], R27 ;  /* 0x00144c1b01007387 */ /* 0x000fe40000100800 */
[----:B------:R-:W-:Y:S01]  /*278c0*/  STL [R1+0x1448], R26 ;  /* 0x0014481a01007387 */ /* 0x000fe20000100800 */
[----:B------:R-:W-:Y:S01]  /*278d0*/  STL.64 [R1+0x1590], R24 ;  /* 0x0015901801007387 */ /* 0x000fe20000100a00 */
[----:B---3--:R0:W-:Y:S01]  /*278e0*/  STL.64 [R1+0x1528], R16 ;  /* 0x0015281001007387 */ /* 0x0081e20000100a00 */
[C---:B----4-:R-:W-:Y:S02]  /*278f0*/  HMMA.16816.F32.BF16 R8, R20.reuse, R16, R8 ;  /* 0x000000101408723c */ /* 0x050fe40000041808 */
[----:B0-----:R-:W3:Y:S11]  /*27900*/  LDL.LU R16, [R1+0x180] ;  /* 0x0001800001107983 */ /* 0x001ef60000300800 */
[----:B------:R-:W-:Y:S10]  /*27910*/  @!UPT UIADD3 URZ, URZ, URZ, URZ ;  /* 0x0000003f3f3ff290 */ /* 0x000ff4000fffe03f */
[----:B------:R0:W-:Y:S01]  /*27920*/  STL.64 [R1+0x1a0], R8 ;  /* 0x0001a00801007387 */ /* 0x0001e20000100a00 */
[----:B------:R1:W-:Y:S02]  /*27930*/  STL.64 [R1+0x1a8], R10 ;  /* 0x0001a80a01007387 */ /* 0x0003e40000100a00 */
[----:B------:R-:W3:Y:S02]  /*27940*/  LDL.LU R17, [R1+0x184] ;  /* 0x0001840001117983 */ /* 0x000ee40000300800 */
[----:B------:R-:W4:Y:S01]  /*27950*/  LDL.LU R18, [R1+0x188] ;  /* 0x0001880001127983 */ /* 0x000f220000300800 */
[----:B------:R-:W4:Y:S04]  /*27960*/  LDL.LU R19, [R1+0x18c] ;  /* 0x00018c0001137983 */ /* 0x000f280000300800 */
[----:B0-----:R-:W2:Y:S01]  /*27970*/  LDL.LU R8, [R1+0x120] ;  /* 0x0001200001087983 */ /* 0x001ea20000300800 */
[----:B------:R-:W2:Y:S02]  /*27980*/  LDL.LU R9, [R1+0x124] ;  /* 0x0001240001097983 */ /* 0x000ea40000300800 */
[----:B-1----:R-:W2:Y:S02]  /*27990*/  LDL.LU R10, [R1+0x128] ;  /* 0x00012800010a7983 */ /* 0x002ea40000300800 */
[----:B------:R-:W2:Y:S01]  /*279a0*/  LDL.LU R11, [R1+0x12c] ;  /* 0x00012c00010b7983 */ /* 0x000ea20000300800 */
[----:B------:R-:W2:Y:S01]  /*279b0*/  LDL.LU R24, [R1+0x130] ;  /* 0x0001300001187983 */ /* 0x000ea20000300800 */
[----:B------:R-:W2:Y:S02]  /*279c0*/  LDL.LU R25, [R1+0x134] ;  /* 0x0001340001197983 */ /* 0x000ea40000300800 */
[----:B------:R-:W2:Y:S02]  /*279d0*/  LDL.LU R26, [R1+0x138] ;  /* 0x00013800011a7983 */ /* 0x000ea40000300800 */
[----:B------:R-:W2:Y:S01]  /*279e0*/  LDL.LU R27, [R1+0x13c] ;  /* 0x00013c00011b7983 */ /* 0x000ea20000300800 */
[----:B----4-:R-:W-:Y:S01]  /*279f0*/  STL.64 [R1+0x1538], R18 ;  /* 0x0015381201007387 */ /* 0x010fe20000100a00 */
[----:B---3--:R0:W-:Y:S03]  /*27a00*/  STL.64 [R1+0x1530], R16 ;  /* 0x0015301001007387 */ /* 0x0081e60000100a00 */
[----:B0-----:R-:W3:Y:S01]  /*27a10*/  LDL.64 R16, [R1+0x40] ;  /* 0x0000400001107983 */ /* 0x001ee20000100a00 */
[----:B--2---:R-:W-:Y:S03]  /*27a20*/  HMMA.16816.F32.BF16 R4, R20, R12, R4 ;  /* 0x0000000c1404723c */ /* 0x004fe60000041804 */
[----:B---3--:R0:W-:Y:S04]  /*27a30*/  STL.64 [R1+0x1550], R16 ;  /* 0x0015501001007387 */ /* 0x0081e80000100a00 */
[----:B0-----:R-:W2:Y:S04]  /*27a40*/  LDL.64 R16, [R1+0x50] ;  /* 0x0000500001107983 */ /* 0x001ea80000100a00 */
[----:B--2---:R0:W-:Y:S04]  /*27a50*/  STL.64 [R1+0x1568], R16 ;  /* 0x0015681001007387 */ /* 0x0041e80000100a00 */
[----:B0-----:R-:W2:Y:S08]  /*27a60*/  LDL.LU.64 R16, [R1+0x60] ;  /* 0x0000600001107983 */ /* 0x001eb00000300a00 */
[----:B------:R-:W-:Y:S02]  /*27a70*/  STL.64 [R1+0x190], R4 ;  /* 0x0001900401007387 */ /* 0x000fe40000100a00 */
[----:B------:R0:W-:Y:S02]  /*27a80*/  STL.64 [R1+0x198], R6 ;  /* 0x0001980601007387 */ /* 0x0001e40000100a00 */
[----:B0-----:R-:W3:Y:S01]  /*27a90*/  LDL.LU.64 R6, [R1+0x15b8] ;  /* 0x0015b80001067983 */ /* 0x001ee20000300a00 */
[----:B------:R-:W4:Y:S02]  /*27aa0*/  LDL.LU.64 R4, [R1+0x15b0] ;  /* 0x0015b00001047983 */ /* 0x000f240000300a00 */
[----:B------:R3:W-:Y:S02]  /*27ab0*/  STL.64 [R1+0x1520], R12 ;  /* 0x0015200c01007387 */ /* 0x0007e40000100a00 */
[----:B------:R-:W-:-:S02]  /*27ac0*/  IMAD.MOV.U32 R14, RZ, RZ, R29 ;  /* 0x000000ffff0e7224 */ /* 0x000fc400078e001d */
[----:B---3--:R-:W-:Y:S02]  /*27ad0*/  IMAD.MOV.U32 R12, RZ, RZ, R6 ;  /* 0x000000ffff0c7224 */ /* 0x008fe400078e0006 */
[----:B------:R-:W-:Y:S01]  /*27ae0*/  IMAD.MOV.U32 R13, RZ, RZ, R7 ;  /* 0x000000ffff0d7224 */ /* 0x000fe200078e0007 */
[----:B------:R-:W3:Y:S01]  /*27af0*/  LDL.LU R6, [R1+0x15ac] ;  /* 0x0015ac0001067983 */ /* 0x000ee20000300800 */
[----:B------:R-:W2:Y:S02]  /*27b00*/  LDL.LU R7, [R1+0x15a8] ;  /* 0x0015a80001077983 */ /* 0x000ea40000300800 */
[----:B------:R-:W2:Y:S02]  /*27b10*/  LDL.LU R29, [R1+0x15a4] ;  /* 0x0015a400011d7983 */ /* 0x000ea40000300800 */
[----:B------:R-:W2:Y:S02]  /*27b20*/  LDL.LU R15, [R1+0x29c] ;  /* 0x00029c00010f7983 */ /* 0x000ea40000300800 */
[----:B--2---:R-:W-:Y:S01]  /*27b30*/  STL.64 [R1+0x1548], R14 ;  /* 0x0015480e01007387 */ /* 0x004fe20000100a00 */
[----:B------:R0:W-:Y:S03]  /*27b40*/  STL.64 [R1+0x1540], R12 ;  /* 0x0015400c01007387 */ /* 0x0001e60000100a00 */
[----:B0-----:R-:W2:Y:S01]  /*27b50*/  LDL.LU R12, [R1+0xe0] ;  /* 0x0000e000010c7983 */ /* 0x001ea20000300800 */
[----:B------:R-:W-:-:S02]  /*27b60*/  IMAD.MOV.U32 R14, RZ, RZ, R7 ;  /* 0x000000ffff0e7224 */ /* 0x000fc400078e0007 */
[----:B------:R-:W-:Y:S02]  /*27b70*/  IMAD.MOV.U32 R15, RZ, RZ, R29 ;  /* 0x000000ffff0f7224 */ /* 0x000fe400078e001d */
[----:B---3--:R-:W-:Y:S02]  /*27b80*/  IMAD.MOV.U32 R13, RZ, RZ, R6 ;  /* 0x000000ffff0d7224 */ /* 0x008fe400078e0006 */
[----:B------:R-:W3:Y:S01]  /*27b90*/  LDL.LU R6, [R1+0x15a0] ;  /* 0x0015a00001067983 */ /* 0x000ee20000300800 */
[----:B------:R-:W3:Y:S02]  /*27ba0*/  LDL.LU R7, [R1+0x159c] ;  /* 0x00159c0001077983 */ /* 0x000ee40000300800 */
[----:B------:R-:W3:Y:S02]  /*27bb0*/  LDL.LU R29, [R1+0x1598] ;  /* 0x00159800011d7983 */ /* 0x000ee40000300800 */
[----:B------:R-:W-:Y:S01]  /*27bc0*/  STL.64 [R1+0x1560], R14 ;  /* 0x0015600e01007387 */ /* 0x000fe20000100a00 */
[----:B--2---:R0:W-:Y:S04]  /*27bd0*/  STL.64 [R1+0x1558], R12 ;  /* 0x0015580c01007387 */ /* 0x0041e80000100a00 */
[----:B0-----:R-:W2:Y:S01]  /*27be0*/  LDL.LU R12, [R1+0x100] ;  /* 0x00010000010c7983 */ /* 0x001ea20000300800 */
[----:B------:R-:W2:Y:S02]  /*27bf0*/  LDL.LU R13, [R1+0x104] ;  /* 0x00010400010d7983 */ /* 0x000ea40000300800 */
[----:B------:R-:W2:Y:S02]  /*27c00*/  LDL.LU R14, [R1+0x108] ;  /* 0x00010800010e7983 */ /* 0x000ea40000300800 */
[----:B------:R-:W2:Y:S02]  /*27c10*/  LDL.LU R15, [R1+0x10c] ;  /* 0x00010c00010f7983 */ /* 0x000ea40000300800 */
[----:B--2---:R3:W-:Y:S02]  /*27c20*/  STL.64 [R1+0x1578], R14 ;  /* 0x0015780e01007387 */ /* 0x0047e40000100a00 */
[----:B---3--:R-:W-:-:S02]  /*27c30*/  IMAD.MOV.U32 R14, RZ, RZ, R7 ;  /* 0x000000ffff0e7224 */ /* 0x008fc400078e0007 */
[----:B------:R-:W-:Y:S02]  /*27c40*/  IMAD.MOV.U32 R15, RZ, RZ, R6 ;  /* 0x000000ffff0f7224 */ /* 0x000fe400078e0006 */
[----:B----4-:R-:W-:Y:S01]  /*27c50*/  HMMA.16816.F32.BF16 R4, R20, R4, R24 ;  /* 0x000000041404723c */ /* 0x010fe20000041818 */
[----:B------:R0:W-:Y:S04]  /*27c60*/  STL.64 [R1+0x1570], R12 ;  /* 0x0015700c01007387 */ /* 0x0001e80000100a00 */
[----:B0-----:R-:W2:Y:S01]  /*27c70*/  LDL.LU R12, [R1+0x110] ;  /* 0x00011000010c7983 */ /* 0x001ea20000300800 */
[----:B------:R-:W3:Y:S02]  /*27c80*/  LDL.LU.64 R24, [R1+0x1590] ;  /* 0x0015900001187983 */ /* 0x000ee40000300a00 */
[----:B------:R-:W-:Y:S11]  /*27c90*/  IMAD.MOV.U32 R13, RZ, RZ, R29 ;  /* 0x000000ffff0d7224 */ /* 0x000ff600078e001d */
[----:B------:R-:W-:Y:S04]  /*27ca0*/  @!UPT UIADD3 URZ, URZ, URZ, URZ ;  /* 0x0000003f3f3ff290 */ /* 0x000fe8000fffe03f */
[----:B------:R0:W-:Y:S01]  /*27cb0*/  STL [R1+0x170], R4 ;  /* 0x0001700401007387 */ /* 0x0001e20000100800 */
[----:B------:R-:W-:Y:S02]  /*27cc0*/  IMAD.MOV.U32 R26, RZ, RZ, R6 ;  /* 0x000000ffff1a7224 */ /* 0x000fe400078e0006 */
[----:B------:R-:W-:Y:S02]  /*27cd0*/  IMAD.MOV.U32 R29, RZ, RZ, R7 ;  /* 0x000000ffff1d7224 */ /* 0x000fe400078e0007 */
[----:B------:R-:W-:Y:S01]  /*27ce0*/  IMAD.MOV.U32 R27, RZ, RZ, R5 ;  /* 0x000000ffff1b7224 */ /* 0x000fe200078e0005 */
[----:B------:R-:W2:Y:S04]  /*27cf0*/  LDL.LU.64 R6, [R1+0x1588] ;  /* 0x0015880001067983 */ /* 0x000ea80000300a00 */
[----:B0-----:R-:W2:Y:S01]  /*27d00*/  LDL.LU.64 R4, [R1+0x1580] ;  /* 0x0015800001047983 */ /* 0x001ea20000300a00 */
[----:B------:R-:W-:Y:S02]  /*27d10*/  STL [R1+0x14f8], R29 ;  /* 0x0014f81d01007387 */ /* 0x000fe40000100800 */
[----:B------:R-:W-:-:S02]  /*27d20*/  IMAD.MOV.U32 R28, RZ, RZ, R16 ;  /* 0x000000ffff1c7224 */ /* 0x000fc400078e0010 */
[----:B------:R-:W-:Y:S01]  /*27d30*/  IMAD.MOV.U32 R0, RZ, RZ, R17 ;  /* 0x000000ffff007224 */ /* 0x000fe200078e0011 */
[----:B---3--:R-:W-:Y:S01]  /*27d40*/  HMMA.16816.F32.BF16 R8, R20, R24, R8 ;  /* 0x000000181408723c */ /* 0x008fe20000041808 */
[----:B------:R-:W3:Y:S07]  /*27d50*/  LDL.LU.64 R20, [R1+0x30] ;  /* 0x0000300001147983 */ /* 0x000eee0000300a00 */
[C---:B--2---:R-:W-:Y:S11]  /*27d60*/  HMMA.16816.F32.BF16 R12, R4.reuse, R16, R12 ;  /* 0x00000010040c723c */ /* 0x044ff6000004180c */
[----:B------:R-:W-:Y:S04]  /*27d70*/  @!UPT UIADD3 URZ, URZ, URZ, URZ ;  /* 0x0000003f3f3ff290 */ /* 0x000fe8000fffe03f */
[----:B------:R0:W-:Y:S01]  /*27d80*/  STL.64 [R1+0x160], R8 ;  /* 0x0001600801007387 */ /* 0x0001e20000100a00 */
[----:B------:R1:W-:Y:S03]  /*27d90*/  STL.64 [R1+0x168], R10 ;  /* 0x0001680a01007387 */ /* 0x0003e60000100a00 */
[----:B0-----:R-:W2:Y:S01]  /*27da0*/  LDL.LU R8, [R1+0x320] ;  /* 0x0003200001087983 */ /* 0x001ea20000300800 */
[----:B------:R-:W2:Y:S02]  /*27db0*/  LDL.LU R9, [R1+0x324] ;  /* 0x0003240001097983 */ /* 0x000ea40000300800 */
[----:B-1----:R-:W2:Y:S02]  /*27dc0*/  LDL.LU R10, [R1+0x328] ;  /* 0x00032800010a7983 */ /* 0x002ea40000300800 */
[----:B------:R-:W2:Y:S01]  /*27dd0*/  LDL.LU R11, [R1+0x32c] ;  /* 0x00032c00010b7983 */ /* 0x000ea20000300800 */
[----:B------:R-:W-:Y:S01]  /*27de0*/  STL.64 [R1+0x150], R12 ;  /* 0x0001500c01007387 */ /* 0x000fe20000100a00 */
[----:B------:R0:W-:Y:S03]  /*27df0*/  STL.64 [R1+0x158], R14 ;  /* 0x0001580e01007387 */ /* 0x0001e60000100a00 */
[----:B0-----:R-:W4:Y:S01]  /*27e00*/  LDL.LU.64 R14, [R1+0x1578] ;  /* 0x00157800010e7983 */ /* 0x001f220000300a00 */
[----:B------:R-:W4:Y:S02]  /*27e10*/  LDL.LU.64 R12, [R1+0x1570] ;  /* 0x00157000010c7983 */ /* 0x000f240000300a00 */
[----:B------:R-:W4:Y:S02]  /*27e20*/  LDL.LU.64 R16, [R1+0x1568] ;  /* 0x0015680001107983 */ /* 0x000f240000300a00 */
[----:B------:R-:W-:Y:S01]  /*27e30*/  STL [R1+0x1500], R28 ;  /* 0x0015001c01007387 */ /* 0x000fe20000100800 */
[----:B------:R-:W-:Y:S01]  /*27e40*/  STL [R1+0x14fc], R0 ;  /* 0x0014fc0001007387 */ /* 0x000fe20000100800 */
[C---:B----4-:R-:W-:Y:S01]  /*27e50*/  HMMA.16816.F32.BF16 R12, R4.reuse, R16, R12 ;  /* 0x00000010040c723c */ /* 0x050fe2000004180c */
[----:B------:R-:W-:Y:S11]  /*27e60*/  IMAD.MOV.U32 R29, RZ, RZ, R17 ;  /* 0x000000ffff1d7224 */ /* 0x000ff600078e0011 */
[----:B------:R-:W-:Y:S11]  /*27e70*/  @!UPT UIADD3 URZ, URZ, URZ, URZ ;  /* 0x0000003f3f3ff290 */ /* 0x000ff6000fffe03f */
[----:B------:R-:W-:Y:S01]  /*27e80*/  STL.64 [R1+0x140], R12 ;  /* 0x0001400c01007387 */ /* 0x000fe20000100a00 */
[----:B------:R0:W-:Y:S03]  /*27e90*/  STL.64 [R1+0x148], R14 ;  /* 0x0001480e01007387 */ /* 0x0001e60000100a00 */
[----:B0-----:R-:W4:Y:S01]  /*27ea0*/  LDL.LU.64 R14, [R1+0x1560] ;  /* 0x00156000010e7983 */ /* 0x001f220000300a00 */
[----:B------:R-:W4:Y:S02]  /*27eb0*/  LDL.LU.64 R12, [R1+0x1558] ;  /* 0x00155800010c7983 */ /* 0x000f240000300a00 */
[----:B------:R-:W4:Y:S02]  /*27ec0*/  LDL.LU.64 R16, [R1+0x1550] ;  /* 0x0015500001107983 */ /* 0x000f240000300a00 */
        /* <DEDUP_REMOVED lines=8> */
[----:B------:R-:W3:Y:S02]  /*27f50*/  LDL.LU.64 R18, [R1+0x1538] ;  /* 0x0015380001127983 */ /* 0x000ee40000300a00 */
[----:B------:R-:W3:Y:S01]  /*27f60*/  LDL.LU.64 R16, [R1+0x1530] ;  /* 0x0015300001107983 */ /* 0x000ee20000300a00 */
[----:B------:R0:W-:Y:S04]  /*27f70*/  STL [R1+0x1508], R0 ;  /* 0x0015080001007387 */ /* 0x0001e80000100800 */
[----:B0-----:R-:W2:Y:S01]  /*27f80*/  LDL R0, [R1+0x384] ;  /* 0x0003840001007983 */ /* 0x001ea20000100800 */
[C---:B---3--:R-:W-:Y:S11]  /*27f90*/  HMMA.16816.F32.BF16 R16, R4.reuse, R20, R16 ;  /* 0x000000140410723c */ /* 0x048ff60000041810 */
[----:B------:R-:W-:Y:S11]  /*27fa0*/  @!UPT UIADD3 URZ, URZ, URZ, URZ ;  /* 0x0000003f3f3ff290 */ /* 0x000ff6000fffe03f */
[----:B------:R-:W-:Y:S01]  /*27fb0*/  @!UPT UIADD3 URZ, URZ, URZ, URZ ;  /* 0x0000003f3f3ff290 */ /* 0x000fe2000fffe03f */
[----:B------:R0:W-:Y:S01]  /*27fc0*/  STL.64 [R1+0x120], R16 ;  /* 0x0001201001007387 */ /* 0x0001e20000100a00 */
[----:B------:R-:W-:Y:S03]  /*27fd0*/  STL.64 [R1+0x128], R18 ;  /* 0x0001281201007387 */ /* 0x000fe60000100a00 */
[----:B0-----:R-:W4:Y:S02]  /*27fe0*/  LDL.LU.64 R16, [R1+0x1528] ;  /* 0x0015280001107983 */ /* 0x001f240000300a00 */
[C---:B----4-:R-:W-:Y:S01]  /*27ff0*/  HMMA.16816.F32.BF16 R12, R4.reuse, R16, R12 ;  /* 0x00000010040c723c */ /* 0x050fe2000004180c */
[----:B------:R-:W-:Y:S02]  /*28000*/  IMAD.MOV.U32 R2, RZ, RZ, R16 ;  /* 0x000000ffff027224 */ /* 0x000fe400078e0010 */
[----:B------:R-:W-:Y:S02]  /*28010*/  IMAD.MOV.U32 R3, RZ, RZ, R17 ;  /* 0x000000ffff037224 */ /* 0x000fe400078e0011 */
[----:B--2---:R-:W0:Y:S11]  /*28020*/  LDSM.16.MT88.4 R16, [R0+0xe000] ;  /* 0x00e000000010783b */ /* 0x004e360000004200 */
[----:B------:R-:W-:Y:S07]  /*28030*/  @!UPT UIADD3 URZ, URZ, URZ, URZ ;  /* 0x0000003f3f3ff290 */ /* 0x000fee000fffe03f */
[----:B------:R1:W-:Y:S01]  /*28040*/  STL.64 [R1+0x110], R12 ;  /* 0x0001100c01007387 */ /* 0x0003e20000100a00 */
[----:B------:R-:W-:Y:S03]  /*28050*/  STL.64 [R1+0x118], R14 ;  /* 0x0001180e01007387 */ /* 0x000fe60000100a00 */
[----:B-1----:R-:W2:Y:S04]  /*28060*/  LDL.LU.64 R12, [R1+0x1520] ;  /* 0x00152000010c7983 */ /* 0x002ea80000300a00 */
[----:B0-----:R-:W-:Y:S01]  /*28070*/  STL.64 [R1+0x1468], R18 ;  /* 0x0014681201007387 */ /* 0x001fe20000100a00 */
[----:B------:R0:W-:Y:S03]  /*28080*/  STL.64 [R1+0x1460], R16 ;  /* 0x0014601001007387 */ /* 0x0001e60000100a00 */
[----:B0-----:R-:W2:Y:S01]  /*28090*/  LDL.LU R16, [R1+0x2f0] ;  /* 0x0002f00001107983 */ /* 0x001ea20000300800 */
[----:B------:R-:W2:Y:S02]  /*280a0*/  LDL.LU R17, [R1+0x2f4] ;  /* 0x0002f40001117983 */ /* 0x000ea40000300800 */
[----:B------:R-:W2:Y:S02]  /*280b0*/  LDL.LU R18, [R1+0x2f8] ;  /* 0x0002f80001127983 */ /* 0x000ea40000300800 */
[----:B------:R-:W2:Y:S02]  /*280c0*/  LDL.LU R19, [R1+0x2fc] ;  /* 0x0002fc0001137983 */ /* 0x000ea40000300800 */
[C---:B--2---:R-:W-:Y:S11]  /*280d0*/  HMMA.16816.F32.BF16 R16, R4.reuse, R12, R16 ;  /* 0x0000000c0410723c */ /* 0x044ff60000041810 */
[----:B------:R-:W-:Y:S11]  /*280e0*/  @!UPT UIADD3 URZ, URZ, URZ, URZ ;  /* 0x0000003f3f3ff290 */ /* 0x000ff6000fffe03f */
[----:B------:R-:W-:Y:S01]  /*280f0*/  @!UPT UIADD3 URZ, URZ, URZ, URZ ;  /* 0x0000003f3f3ff290 */ /* 0x000fe2000fffe03f */
[----:B------:R-:W-:Y:S01]  /*28100*/  STL.64 [R1+0x100], R16 ;  /* 0x0001001001007387 */ /* 0x000fe20000100a00 */
[----:B------:R0:W-:Y:S02]  /*28110*/  STL.64 [R1+0x108], R18 ;  /* 0x0001081201007387 */ /* 0x0001e40000100a00 */
[----:B0-----:R-:W-:Y:S02]  /*28120*/  IMAD.MOV.U32 R19, RZ, RZ, R12 ;  /* 0x000000ffff137224 */ /* 0x001fe400078e000c */
[----:B------:R-:W-:Y:S02]  /*28130*/  IMAD.MOV.U32 R18, RZ, RZ, R13 ;  /* 0x000000ffff127224 */ /* 0x000fe400078e000d */
[----:B------:R-:W0:Y:S04]  /*28140*/  LDSM.16.MT88.4 R12, [R0+0xe080] ;  /* 0x00e08000000c783b */ /* 0x000e280000004200 */
[----:B0-----:R-:W-:Y:S01]  /*28150*/  STL.64 [R1+0x13f8], R14 ;  /* 0x0013f80e01007387 */ /* 0x001fe20000100a00 */
[----:B------:R0:W-:Y:S03]  /*28160*/  STL.64 [R1+0x13f0], R12 ;  /* 0x0013f00c01007387 */ /* 0x0001e60000100a00 */
[----:B0-----:R-:W2:Y:S01]  /*28170*/  LDL.LU R12, [R1] ;  /* 0x00000000010c7983 */ /* 0x001ea20000300800 */
[----:B------:R-:W2:Y:S02]  /*28180*/  LDL.LU R13, [R1+0x4] ;  /* 0x00000400010d7983 */ /* 0x000ea40000300800 */
[----:B--2---:R-:W-:Y:S11]  /*28190*/  HMMA.16816.F32.BF16 R8, R4, R12, R8 ;  /* 0x0000000c0408723c */ /* 0x004ff60000041808 */
[----:B------:R-:W-:Y:S11]  /*281a0*/  @!UPT UIADD3 URZ, URZ, URZ, URZ ;  /* 0x0000003f3f3ff290 */ /* 0x000ff6000fffe03f */
[----:B------:R-:W-:Y:S01]  /*281b0*/  @!UPT UIADD3 URZ, URZ, URZ, URZ ;  /* 0x0000003f3f3ff290 */ /* 0x000fe2000fffe03f */
[----:B------:R-:W-:Y:S01]  /*281c0*/  STL.64 [R1+0xf0], R8 ;  /* 0x0000f00801007387 */ /* 0x000fe20000100a00 */
[----:B------:R0:W-:Y:S03]  /*281d0*/  STL.64 [R1+0xf8], R10 ;  /* 0x0000f80a01007387 */ /* 0x0001e60000100a00 */
[----:B0-----:R-:W2:Y:S01]  /*281e0*/  LDL.LU.64 R10, [R1+0x1518] ;  /* 0x00151800010a7983 */ /* 0x001ea20000300a00 */
[----:B------:R-:W3:Y:S02]  /*281f0*/  LDL.LU.64 R8, [R1+0x1510] ;  /* 0x0015100001087983 */ /* 0x000ee40000300a00 */
[----:B------:R2:W-:Y:S02]  /*28200*/  STL.64 [R1+0x1470], R12 ;  /* 0x0014700c01007387 */ /* 0x0005e40000100a00 */
[----:B------:R-:W-:Y:S02]  /*28210*/  IMAD.MOV.U32 R29, RZ, RZ, R20 ;  /* 0x000000ffff1d7224 */ /* 0x000fe400078e0014 */
[----:B------:R-:W-:-:S02]  /*28220*/  IMAD.MOV.U32 R28, RZ, RZ, R21 ;  /* 0x000000ffff1c7224 */ /* 0x000fc400078e0015 */
[----:B------:R-:W-:Y:S01]  /*28230*/  LDSM.16.MT88.4 R20, [R0+0xc180] ;  /* 0x00c180000014783b */ /* 0x000fe20000004200 */
[----:B--2---:R-:W-:Y:S02]  /*28240*/  IMAD.MOV.U32 R12, RZ, RZ, R11 ;  /* 0x000000ffff0c7224 */ /* 0x004fe400078e000b */
[----:B------:R-:W-:Y:S02]  /*28250*/  IMAD.MOV.U32 R13, RZ, RZ, R10 ;  /* 0x000000ffff0d7224 */ /* 0x000fe400078e000a */
[----:B---3--:R-:W-:Y:S02]  /*28260*/  IMAD.MOV.U32 R14, RZ, RZ, R9 ;  /* 0x000000ffff0e7224 */ /* 0x008fe400078e0009 */
[----:B------:R-:W-:Y:S02]  /*28270*/  IMAD.MOV.U32 R15, RZ, RZ, R8 ;  /* 0x000000ffff0f7224 */ /* 0x000fe400078e0008 */
[----:B------:R-:W0:Y:S05]  /*28280*/  LDSM.16.MT88.4 R8, [R0+0xe100] ;  /* 0x00e100000008783b */ /* 0x000e2a0000004200 */
[----:B------:R-:W-:Y:S01]  /*28290*/  HMMA.16816.F32.BF16 R4, R4, R24, R12 ;  /* 0x000000180404723c */ /* 0x000fe2000004180c */
[----:B0-----:R-:W-:Y:S01]  /*282a0*/  STL.64 [R1+0x1388], R10 ;  /* 0x0013880a01007387 */ /* 0x001fe20000100a00 */
[----:B------:R-:W-:Y:S02]  /*282b0*/  STL.64 [R1+0x1380], R8 ;  /* 0x0013800801007387 */ /* 0x000fe40000100a00 */
[----:B------:R-:W-:Y:S02]  /*282c0*/  STL.64 [R1+0x1480], R26 ;  /* 0x0014801a01007387 */ /* 0x000fe40000100a00 */
[----:B------:R-:W-:Y:S11]  /*282d0*/  STL.64 [R1+0x1478], R24 ;  /* 0x0014781801007387 */ /* 0x000ff60000100a00 */
[----:B------:R-:W-:Y:S06]  /*282e0*/  @!UPT UIADD3 URZ, URZ, URZ, URZ ;  /* 0x0000003f3f3ff290 */ /* 0x000fec000fffe03f */
[----:B------:R-:W-:Y:S01]  /*282f0*/  STL.64 [R1+0xe0], R4 ;  /* 0x0000e00401007387 */ /* 0x000fe20000100a00 */
[----:B------:R-:W-:Y:S02]  /*28300*/  STL.64 [R1+0xe8], R6 ;  /* 0x0000e80601007387 */ /* 0x000fe40000100a00 */
[----:B------:R0:W1:Y:S02]  /*28310*/  LDSM.16.MT88.4 R4, [R0+0xe180] ;  /* 0x00e180000004783b */ /* 0x0000640000004200 */
[----:B0-----:R-:W2:Y:S02]  /*28320*/  LDL.LU R0, [R1+0x1508] ;  /* 0x0015080001007983 */ /* 0x001ea40000300800 */
[----:B------:R-:W-:Y:S02]  /*28330*/  IMAD.MOV.U32 R16, RZ, RZ, R29 ;  /* 0x000000ffff107224 */ /* 0x000fe400078e001d */
[----:B------:R-:W-:Y:S01]  /*28340*/  IMAD.MOV.U32 R17, RZ, RZ, R28 ;  /* 0x000000ffff117224 */ /* 0x000fe200078e001c */
[----:B-1----:R-:W-:Y:S01]  /*28350*/  STL.64 [R1+0x12e8], R6 ;  /* 0x0012e80601007387 */ /* 0x002fe20000100a00 */
[----:B------:R0:W-:Y:S03]  /*28360*/  STL.64 [R1+0x12e0], R4 ;  /* 0x0012e00401007387 */ /* 0x0001e60000100a00 */
[----:B0-----:R-:W3:Y:S01]  /*28370*/  LDL.LU R4, [R1+0x280] ;  /* 0x0002800001047983 */ /* 0x001ee20000300800 */
[----:B------:R-:W3:Y:S02]  /*28380*/  LDL.LU R5, [R1+0x284] ;  /* 0x0002840001057983 */ /* 0x000ee40000300800 */
[----:B------:R-:W4:Y:S02]  /*28390*/  LDL.LU R6, [R1+0x288] ;  /* 0x0002880001067983 */ /* 0x000f240000300800 */
[----:B------:R-:W4:Y:S01]  /*283a0*/  LDL.LU R7, [R1+0x28c] ;  /* 0x00028c0001077983 */ /* 0x000f220000300800 */
[----:B------:R-:W3:Y:S01]  /*283b0*/  LDL.LU R29, [R1+0x1504] ;  /* 0x00150400011d7983 */ /* 0x000ee20000300800 */
[----:B------:R-:W3:Y:S02]  /*283c0*/  LDL.LU R28, [R1+0x1500] ;  /* 0x00150000011c7983 */ /* 0x000ee40000300800 */
[----:B------:R2:W-:Y:S02]  /*283d0*/  STL.64 [R1+0x14a0], R16 ;  /* 0x0014a01001007387 */ /* 0x0005e40000100a00 */
[----:B--2---:R-:W-:-:S02]  /*283e0*/  IMAD.MOV.U32 R16, RZ, RZ, R0 ;  /* 0x000000ffff107224 */ /* 0x004fc400078e0000 */
[----:B------:R-:W2:Y:S01]  /*283f0*/  LDL.LU R0, [R1+0x14fc] ;  /* 0x0014fc0001007983 */ /* 0x000ea20000300800 */
[----:B------:R-:W2:Y:S03]  /*28400*/  LDL.LU R17, [R1+0x44] ;  /* 0x0000440001117983 */ /* 0x000ea60000300800 */
[----:B--2---:R0:W-:Y:S04]  /*28410*/  STL.64 [R1+0x14b8], R16 ;  /* 0x0014b81001007387 */ /* 0x0041e80000100a00 */
[----:B0-----:R-:W2:Y:S01]  /*28420*/  LDL.LU R16, [R1+0x50] ;  /* 0x0000500001107983 */ /* 0x001ea20000300800 */
[----:B---3--:R-:W-:Y:S02]  /*28430*/  IMAD.MOV.U32 R17, RZ, RZ, R29 ;  /* 0x000000ffff117224 */ /* 0x008fe400078e001d */
[----:B------:R-:W3:Y:S03]  /*28440*/  LDL.LU R29, [R1+0x14f8] ;  /* 0x0014f800011d7983 */ /* 0x000ee60000300800 */
[----:B--2---:R0:W-:Y:S02]  /*28450*/  STL.64 [R1+0x14d0], R16 ;  /* 0x0014d01001007387 */ /* 0x0041e40000100a00 */
[----:B0-----:R-:W-:-:S02]  /*28460*/  IMAD.MOV.U32 R16, RZ, RZ, R28 ;  /* 0x000000ffff107224 */ /* 0x001fc400078e001c */
[----:B------:R-:W-:Y:S01]  /*28470*/  IMAD.MOV.U32 R17, RZ, RZ, R0 ;  /* 0x000000ffff117224 */ /* 0x000fe200078e0000 */
[----:B------:R-:W2:Y:S01]  /*28480*/  LDL.LU R28, [R1+0x14f4] ;  /* 0x0014f400011c7983 */ /* 0x000ea20000300800 */
[----:B------:R-:W2:Y:S02]  /*28490*/  LDL.LU R0, [R1+0x14f0] ;  /* 0x0014f00001007983 */ /* 0x000ea40000300800 */
[----:B------:R-:W2:Y:S02]  /*284a0*/  LDL.LU R8, [R1+0x2c0] ;  /* 0x0002c00001087983 */ /* 0x000ea40000300800 */
[----:B------:R-:W2:Y:S01]  /*284b0*/  LDL.LU R9, [R1+0x2c4] ;  /* 0x0002c40001097983 */ /* 0x000ea20000300800 */
[----:B------:R-:W2:Y:S01]  /*284c0*/  LDL.LU R10, [R1+0x2c8] ;  /* 0x0002c800010a7983 */ /* 0x000ea20000300800 */
[----:B------:R-:W2:Y:S03]  /*284d0*/  LDL.LU R11, [R1+0x2cc] ;  /* 0x0002cc00010b7983 */ /* 0x000ea60000300800 */
        /* <DEDUP_REMOVED lines=19> */
[----:B------:R-:W-:Y:S01]  /*28610*/  IMAD.MOV.U32 R13, RZ, RZ, R18 ;  /* 0x000000ffff0d7224 */ /* 0x000fe200078e0012 */
[----:B----4-:R-:W-:Y:S01]  /*28620*/  STL.64 [R1+0x1490], R6 ;  /* 0x0014900601007387 */ /* 0x010fe20000100a00 */
[----:B------:R0:W-:Y:S02]  /*28630*/  STL.64 [R1+0x1488], R4 ;  /* 0x0014880401007387 */ /* 0x0001e40000100a00 */
[----:B------:R-:W-:Y:S02]  /*28640*/  IMAD.MOV.U32 R27, RZ, RZ, R0 ;  /* 0x000000ffff1b7224 */ /* 0x000fe400078e0000 */
[----:B0-----:R-:W-:Y:S02]  /*28650*/  IMAD.MOV.U32 R4, RZ, RZ, R2 ;  /* 0x000000ffff047224 */ /* 0x001fe400078e0002 */
[----:B------:R-:W-:Y:S01]  /*28660*/  IMAD.MOV.U32 R5, RZ, RZ, R3 ;  /* 0x000000ffff057224 */ /* 0x000fe200078e0003 */
[----:B------:R-:W4:Y:S01]  /*28670*/  LDL.LU R2, [R1+0x14ec] ;  /* 0x0014ec0001027983 */ /* 0x000f220000300800 */
[----:B------:R-:W3:Y:S02]  /*28680*/  LDL.LU R3, [R1+0x14e8] ;  /* 0x0014e80001037983 */ /* 0x000ee40000300800 */
[----:B------:R0:W-:Y:S02]  /*28690*/  STL.64 [R1+0x1498], R12 ;  /* 0x0014980c01007387 */ /* 0x0001e40000100a00 */
[----:B0-----:R-:W3:Y:S01]  /*286a0*/  LDL.LU R12, [R1+0x2b0] ;  /* 0x0002b000010c7983 */ /* 0x001ee20000300800 */
[----:B------:R-:W3:Y:S02]  /*286b0*/  LDL.LU R13, [R1+0x2b4] ;  /* 0x0002b400010d7983 */ /* 0x000ee40000300800 */
[----:B------:R-:W3:Y:S02]  /*286c0*/  LDL.LU R14, [R1+0x2b8] ;  /* 0x0002b800010e7983 */ /* 0x000ee40000300800 */
[----:B------:R-:W4:Y:S01]  /*286d0*/  LDL.LU R15, [R1+0x2bc] ;  /* 0x0002bc00010f7983 */ /* 0x000f220000300800 */
[----:B------:R-:W4:Y:S01]  /*286e0*/  LDL.LU R24, [R1+0x2a0] ;  /* 0x0002a00001187983 */ /* 0x000f220000300800 */
[----:B--2---:R-:W-:Y:S03]  /*286f0*/  HMMA.16816.F32.BF16 R16, R20, R16, R8 ;  /* 0x000000101410723c */ /* 0x004fe60000041808 */
[----:B------:R-:W2:Y:S01]  /*28700*/  LDL.LU.64 R10, [R1+0x14e0] ;  /* 0x0014e000010a7983 */ /* 0x000ea20000300a00 */
[----:B------:R-:W2:Y:S11]  /*28710*/  LDL.LU.64 R8, [R1+0x14d8] ;  /* 0x0014d80001087983 */ /* 0x000eb60000300a00 */
[----:B------:R-:W-:Y:S08]  /*28720*/  @!UPT UIADD3 URZ, URZ, URZ, URZ ;  /* 0x0000003f3f3ff290 */ /* 0x000ff0000fffe03f */
[----:B------:R0:W-:Y:S01]  /*28730*/  STL [R1+0xd0], R16 ;  /* 0x0000d01001007387 */ /* 0x0001e20000100800 */
[----:B------:R-:W-:-:S03]  /*28740*/  IMAD.MOV.U32 R0, RZ, RZ, R17 ;  /* 0x000000ffff007224 */ /* 0x000fc600078e0011 */
[----:B0-----:R-:W2:Y:S01]  /*28750*/  LDL.LU.64 R16, [R1+0x14d0] ;  /* 0x0014d00001107983 */ /* 0x001ea20000300a00 */
[----:B---3--:R-:W-:Y:S02]  /*28760*/  IMAD.MOV.U32 R25, RZ, RZ, R3 ;  /* 0x000000ffff197224 */ /* 0x008fe400078e0003 */
[----:B----4-:R-:W-:Y:S02]  /*28770*/  IMAD.MOV.U32 R26, RZ, RZ, R2 ;  /* 0x000000ffff1a7224 */ /* 0x010fe400078e0002 */
[----:B------:R-:W-:Y:S02]  /*28780*/  IMAD.MOV.U32 R3, RZ, RZ, R18 ;  /* 0x000000ffff037224 */ /* 0x000fe400078e0012 */
[----:B------:R-:W-:-:S05]  /*28790*/  IMAD.MOV.U32 R2, RZ, RZ, R19 ;  /* 0x000000ffff027224 */ /* 0x000fca00078e0013 */
[----:B------:R-:W-:Y:S01]  /*287a0*/  STL [R1+0x1304], R2 ;  /* 0x0013040201007387 */ /* 0x000fe20000100800 */
[----:B------:R-:W-:Y:S02]  /*287b0*/  STL [R1+0x1300], R3 ;  /* 0x0013000301007387 */ /* 0x000fe40000100800 */
[----:B------:R-:W-:Y:S01]  /*287c0*/  STL [R1+0x12fc], R0 ;  /* 0x0012fc0001007387 */ /* 0x000fe20000100800 */
[C---:B--2---:R-:W-:Y:S01]  /*287d0*/  HMMA.16816.F32.BF16 R16, R20.reuse, R16, R8 ;  /* 0x000000101410723c */ /* 0x044fe20000041808 */
[----:B------:R-:W2:Y:S01]  /*287e0*/  LDL.LU.64 R10, [R1+0x14c8] ;  /* 0x0014c800010a7983 */ /* 0x000ea20000300a00 */
[----:B------:R-:W2:Y:S11]  /*287f0*/  LDL.LU.64 R8, [R1+0x14c0] ;  /* 0x0014c00001087983 */ /* 0x000eb60000300a00 */
[----:B------:R-:W-:Y:S10]  /*28800*/  @!UPT UIADD3 URZ, URZ, URZ, URZ ;  /* 0x0000003f3f3ff290 */ /* 0x000ff4000fffe03f */
[----:B------:R0:W-:Y:S01]  /*28810*/  STL.64 [R1+0xc0], R16 ;  /* 0x0000c01001007387 */ /* 0x0001e20000100a00 */
[----:B------:R2:W-:Y:S03]  /*28820*/  STL.64 [R1+0xc8], R18 ;  /* 0x0000c81201007387 */ /* 0x0005e60000100a00 */
[----:B0-----:R-:W2:Y:S02]  /*28830*/  LDL.LU.64 R16, [R1+0x14b8] ;  /* 0x0014b80001107983 */ /* 0x001ea40000300a00 */
[----:B--2---:R-:W-:Y:S02]  /*28840*/  HMMA.16816.F32.BF16 R16, R20, R16, R8 ;  /* 0x000000101410723c */ /* 0x004fe40000041808 */
[----:B------:R-:W2:Y:S01]  /*28850*/  LDL.LU.64 R10, [R1+0x14b0] ;  /* 0x0014b000010a7983 */ /* 0x000ea20000300a00 */
[----:B------:R-:W2:Y:S11]  /*28860*/  LDL.LU.64 R8, [R1+0x14a8] ;  /* 0x0014a80001087983 */ /* 0x000eb60000300a00 */
[----:B------:R-:W-:Y:S09]  /*28870*/  @!UPT UIADD3 URZ, URZ, URZ, URZ ;  /* 0x0000003f3f3ff290 */ /* 0x000ff2000fffe03f */
[----:B------:R0:W-:Y:S01]  /*28880*/  STL [R1+0xb0], R16 ;  /* 0x0000b01001007387 */ /* 0x0001e20000100800 */
[----:B------:R-:W-:-:S03]  /*28890*/  IMAD.MOV.U32 R2, RZ, RZ, R17 ;  /* 0x000000ffff027224 */ /* 0x000fc600078e0011 */
[----:B0-----:R-:W2:Y:S01]  /*288a0*/  LDL.LU.64 R16, [R1+0x14a0] ;  /* 0x0014a00001107983 */ /* 0x001ea20000300a00 */
[----:B------:R-:W-:Y:S02]  /*288b0*/  IMAD.MOV.U32 R0, RZ, RZ, R19 ;  /* 0x000000ffff007224 */ /* 0x000fe400078e0013 */
[----:B------:R-:W-:-:S03]  /*288c0*/  IMAD.MOV.U32 R3, RZ, RZ, R18 ;  /* 0x000000ffff037224 */ /* 0x000fc600078e0012 */
[----:B------:R-:W-:Y:S02]  /*288d0*/  STL [R1+0x1310], R0 ;  /* 0x0013100001007387 */ /* 0x000fe40000100800 */
[----:B------:R-:W-:Y:S02]  /*288e0*/  STL [R1+0x130c], R3 ;  /* 0x00130c0301007387 */ /* 0x000fe40000100800 */
[----:B------:R-:W-:Y:S01]  /*288f0*/  STL [R1+0x1308], R2 ;  /* 0x0013080201007387 */ /* 0x000fe20000100800 */
[C---:B------:R-:W-:Y:S08]  /*28900*/  HMMA.16816.F32.BF16 R4, R20.reuse, R4, R12 ;  /* 0x000000041404723c */ /* 0x040ff0000004180c */
[----:B--2---:R-:W-:Y:S01]  /*28910*/  HMMA.16816.F32.BF16 R8, R20, R16, R8 ;  /* 0x000000101408723c */ /* 0x004fe20000041808 */
[----:B------:R-:W2:Y:S11]  /*28920*/  LDL.LU R16, [R1+0x270] ;  /* 0x0002700001107983 */ /* 0x000eb60000300800 */
[----:B------:R-:W-:Y:S11]  /*28930*/  @!UPT UIADD3 URZ, URZ, URZ, URZ ;  /* 0x0000003f3f3ff290 */ /* 0x000ff6000fffe03f */
[----:B------:R0:W-:Y:S01]  /*28940*/  STL.64 [R1+0xa0], R8 ;  /* 0x0000a00801007387 */ /* 0x0001e20000100a00 */
[----:B------:R1:W-:Y:S02]  /*28950*/  STL.64 [R1+0xa8], R10 ;  /* 0x0000a80a01007387 */ /* 0x0003e40000100a00 */
[----:B------:R-:W2:Y:S02]  /*28960*/  LDL.LU R17, [R1+0x274] ;  /* 0x0002740001117983 */ /* 0x000ea40000300800 */
[----:B------:R-:W2:Y:S01]  /*28970*/  LDL.LU R18, [R1+0x278] ;  /* 0x0002780001127983 */ /* 0x000ea20000300800 */
[----:B------:R-:W2:Y:S04]  /*28980*/  LDL.LU R19, [R1+0x27c] ;  /* 0x00027c0001137983 */ /* 0x000ea80000300800 */
[----:B0-----:R-:W3:Y:S01]  /*28990*/  LDL.LU R8, [R1+0x260] ;  /* 0x0002600001087983 */ /* 0x001ee20000300800 */
[----:B------:R-:W3:Y:S02]  /*289a0*/  LDL.LU R9, [R1+0x264] ;  /* 0x0002640001097983 */ /* 0x000ee40000300800 */
[----:B-1----:R-:W3:Y:S02]  /*289b0*/  LDL.LU R10, [R1+0x268] ;  /* 0x00026800010a7983 */ /* 0x002ee40000300800 */
[----:B------:R-:W3:Y:S01]  /*289c0*/  LDL.LU R11, [R1+0x26c] ;  /* 0x00026c00010b7983 */ /* 0x000ee20000300800 */
[----:B------:R-:W4:Y:S01]  /*289d0*/  LDL.LU.64 R12, [R1+0x1498] ;  /* 0x00149800010c7983 */ /* 0x000f220000300a00 */
[----:B------:R-:W-:-:S02]  /*289e0*/  IMAD.MOV.U32 R2, RZ, RZ, R7 ;  /* 0x000000ffff027224 */ /* 0x000fc400078e0007 */
[----:B------:R-:W-:Y:S02]  /*289f0*/  IMAD.MOV.U32 R3, RZ, RZ, R6 ;  /* 0x000000ffff037224 */ /* 0x000fe400078e0006 */
[----:B------:R-:W-:Y:S01]  /*28a00*/  IMAD.MOV.U32 R0, RZ, RZ, R5 ;  /* 0x000000ffff007224 */ /* 0x000fe200078e0005 */
[----:B------:R0:W-:Y:S01]  /*28a10*/  STL [R1+0x90], R4 ;  /* 0x0000900401007387 */ /* 0x0001e20000100800 */
[----:B------:R-:W2:Y:S03]  /*28a20*/  LDL.LU.64 R6, [R1+0x1490] ;  /* 0x0014900001067983 */ /* 0x000ea60000300a00 */
[----:B0-----:R-:W2:Y:S01]  /*28a30*/  LDL.LU.64 R4, [R1+0x1488] ;  /* 0x0014880001047983 */ /* 0x001ea20000300a00 */
[----:B------:R-:W-:Y:S02]  /*28a40*/  STL [R1+0x13ec], R2 ;  /* 0x0013ec0201007387 */ /* 0x000fe40000100800 */
[----:B------:R-:W-:Y:S02]  /*28a50*/  STL [R1+0x13e8], R3 ;  /* 0x0013e80301007387 */ /* 0x000fe40000100800 */
[----:B------:R-:W-:Y:S01]  /*28a60*/  STL [R1+0x13d0], R0 ;  /* 0x0013d00001007387 */ /* 0x000fe20000100800 */
[C---:B----4-:R-:W-:Y:S01]  /*28a70*/  HMMA.16816.F32.BF16 R12, R20.reuse, R12, R24 ;  /* 0x0000000c140c723c */ /* 0x050fe20000041818 */
[----:B------:R-:W4:Y:S01]  /*28a80*/  LDL.LU.64 R26, [R1+0x1480] ;  /* 0x00148000011a7983 */ /* 0x000f220000300a00 */
[----:B------:R-:W2:Y:S11]  /*28a90*/  LDL.LU.64 R24, [R1+0x1478] ;  /* 0x0014780001187983 */ /* 0x000eb60000300a00 */
[----:B------:R-:W-:Y:S10]  /*28aa0*/  @!UPT UIADD3 URZ, URZ, URZ, URZ ;  /* 0x0000003f3f3ff290 */ /* 0x000ff4000fffe03f */
[----:B------:R0:W-:Y:S01]  /*28ab0*/  STL.64 [R1+0x80], R12 ;  /* 0x0000800c01007387 */ /* 0x0001e20000100a00 */
[----:B------:R2:W-:Y:S03]  /*28ac0*/  STL.64 [R1+0x88], R14 ;  /* 0x0000880e01007387 */ /* 0x0005e60000100a00 */
[----:B0-----:R-:W2:Y:S02]  /*28ad0*/  LDL.LU.64 R12, [R1+0x1470] ;  /* 0x00147000010c7983 */ /* 0x001ea40000300a00 */
[C---:B--2---:R-:W-:Y:S11]  /*28ae0*/  HMMA.16816.F32.BF16 R12, R20.reuse, R12, R4 ;  /* 0x0000000c140c723c */ /* 0x044ff60000041804 */
[----:B------:R-:W-:Y:S11]  /*28af0*/  @!UPT UIADD3 URZ, URZ, URZ, URZ ;  /* 0x0000003f3f3ff290 */ /* 0x000ff6000fffe03f */
[----:B------:R-:W-:Y:S02]  /*28b00*/  @!UPT UIADD3 URZ, URZ, URZ, URZ ;  /* 0x0000003f3f3ff290 */ /* 0x000fe4000fffe03f */
[----:B------:R-:W-:Y:S02]  /*28b10*/  IMAD.MOV.U32 R7, RZ, RZ, R12 ;  /* 0x000000ffff077224 */ /* 0x000fe400078e000c */
[----:B------:R-:W-:Y:S01]  /*28b20*/  IMAD.MOV.U32 R6, RZ, RZ, R13 ;  /* 0x000000ffff067224 */ /* 0x000fe200078e000d */
[----:B------:R-:W2:Y:S01]  /*28b30*/  LDL.LU R12, [R1+0x240] ;  /* 0x00024000010c7983 */ /* 0x000ea20000300800 */
[----:B------:R-:W-:Y:S02]  /*28b40*/  IMAD.MOV.U32 R5, RZ, RZ, R14 ;  /* 0x000000ffff057224 */ /* 0x000fe400078e000e */
[----:B------:R-:W2:Y:S02]  /*28b50*/  LDL.LU R13, [R1+0x244] ;  /* 0x00024400010d7983 */ /* 0x000ea40000300800 */
[----:B------:R-:W-:Y:S01]  /*28b60*/  IMAD.MOV.U32 R4, RZ, RZ, R15 ;  /* 0x000000ffff047224 */ /* 0x000fe200078e000f */
[----:B------:R-:W2:Y:S01]  /*28b70*/  LDL.LU R14, [R1+0x248] ;  /* 0x00024800010e7983 */ /* 0x000ea20000300800 */
[----:B------:R-:W2:Y:S03]  /*28b80*/  LDL.LU R15, [R1+0x24c] ;  /* 0x00024c00010f7983 */ /* 0x000ea60000300800 */
[----:B--2---:R0:W-:Y:S01]  /*28b90*/  STL.64 [R1+0x1458], R14 ;  /* 0x0014580e01007387 */ /* 0x0041e20000100a00 */
[----:B------:R-:W-:Y:S03]  /*28ba0*/  STL.64 [R1+0x1450], R12 ;  /* 0x0014500c01007387 */ /* 0x000fe60000100a00 */
[----:B0-----:R-:W2:Y:S01]  /*28bb0*/  LDL.64 R14, [R1+0x68] ;  /* 0x00006800010e7983 */ /* 0x001ea20000100a00 */
[----:B------:R0:W-:Y:S02]  /*28bc0*/  STL.64 [R1+0x1398], R6 ;  /* 0x0013980601007387 */ /* 0x0001e40000100a00 */
[----:B------:R1:W-:Y:S01]  /*28bd0*/  STL.64 [R1+0x1390], R4 ;  /* 0x0013900401007387 */ /* 0x0003e20000100a00 */
[----:B0-----:R-:W2:Y:S01]  /*28be0*/  LDL.LU.64 R6, [R1+0x18] ;  /* 0x0000180001067983 */ /* 0x001ea20000300a00 */
[----:B------:R-:W-:Y:S03]  /*28bf0*/  HMMA.16816.F32.BF16 R20, R20, R24, R16 ;  /* 0x000000181414723c */ /* 0x000fe60000041810 */
[----:B--2---:R0:W-:Y:S01]  /*28c00*/  STL.64 [R1+0x1430], R6 ;  /* 0x0014300601007387 */ /* 0x0041e20000100a00 */
[----:B-1----:R-:W2:Y:S02]  /*28c10*/  LDL.LU R4, [R1+0x250] ;  /* 0x0002500001047983 */ /* 0x002ea40000300800 */
[----:B------:R-:W2:Y:S01]  /*28c20*/  LDL.LU R5, [R1+0x254] ;  /* 0x0002540001057983 */ /* 0x000ea20000300800 */
[----:B0-----:R-:W2:Y:S01]  /*28c30*/  LDL.LU R6, [R1+0x258] ;  /* 0x0002580001067983 */ /* 0x001ea20000300800 */
[----:B------:R-:W3:Y:S02]  /*28c40*/  LDL.LU.64 R18, [R1+0x1468] ;  /* 0x0014680001127983 */ /* 0x000ee40000300a00 */
[----:B------:R-:W3:Y:S11]  /*28c50*/  LDL.LU.64 R16, [R1+0x1460] ;  /* 0x0014600001107983 */ /* 0x000ef60000300a00 */
[----:B------:R-:W-:Y:S02]  /*28c60*/  @!UPT UIADD3 URZ, URZ, URZ, URZ ;  /* 0x0000003f3f3ff290 */ /* 0x000fe4000fffe03f */
[----:B------:R0:W-:Y:S01]  /*28c70*/  STL.64 [R1+0x1238], R22 ;  /* 0x0012381601007387 */ /* 0x0001e20000100a00 */
[----:B------:R-:W-:Y:S01]  /*28c80*/  STL.64 [R1+0x1348], R20 ;  /* 0x0013481401007387 */ /* 0x000fe20000100a00 */
[----:B------:R-:W-:Y:S02]  /*28c90*/  IMAD.MOV.U32 R2, RZ, RZ, R14 ;  /* 0x000000ffff027224 */ /* 0x000fe400078e000e */
[----:B------:R-:W-:Y:S01]  /*28ca0*/  IMAD.MOV.U32 R3, RZ, RZ, R15 ;  /* 0x000000ffff037224 */ /* 0x000fe200078e000f */
[----:B0-----:R-:W2:Y:S01]  /*28cb0*/  LDL.LU.64 R22, [R1+0x48] ;  /* 0x0000480001167983 */ /* 0x001ea20000300a00 */
[----:B---3--:R-:W-:Y:S03]  /*28cc0*/  HMMA.16816.F32.BF16 R8, R16, R14, R8 ;  /* 0x0000000e1008723c */ /* 0x008fe60000041808 */
[----:B------:R-:W3:Y:S01]  /*28cd0*/  LDL.LU.64 R14, [R1+0x1458] ;  /* 0x00145800010e7983 */ /* 0x000ee20000300a00 */
[----:B------:R-:W3:Y:S11]  /*28ce0*/  LDL.LU.64 R12, [R1+0x1450] ;  /* 0x00145000010c7983 */ /* 0x000ef60000300a00 */
[----:B------:R-:W-:Y:S08]  /*28cf0*/  @!UPT UIADD3 URZ, URZ, URZ, URZ ;  /* 0x0000003f3f3ff290 */ /* 0x000ff0000fffe03f */
[----:B------:R0:W-:Y:S01]  /*28d00*/  STL.64 [R1+0x2d0], R8 ;  /* 0x0002d00801007387 */ /* 0x0001e20000100a00 */
[----:B------:R4:W-:Y:S02]  /*28d10*/  STL.64 [R1+0x2d8], R10 ;  /* 0x0002d80a01007387 */ /* 0x0009e40000100a00 */
[----:B------:R-:W-:Y:S02]  /*28d20*/  IMAD.MOV.U32 R24, RZ, RZ, R8 ;  /* 0x000000ffff187224 */ /* 0x000fe400078e0008 */
[----:B0-----:R-:W2:Y:S01]  /*28d30*/  LDL.LU R8, [R1+0x170] ;  /* 0x0001700001087983 */ /* 0x001ea20000300800 */
[----:B------:R-:W-:Y:S02]  /*28d40*/  IMAD.MOV.U32 R7, RZ, RZ, R28 ;  /* 0x000000ffff077224 */ /* 0x000fe400078e001c */
[----:B------:R-:W-:Y:S02]  /*28d50*/  IMAD.MOV.U32 R28, RZ, RZ, R9 ;  /* 0x000000ffff1c7224 */ /* 0x000fe400078e0009 */
[----:B----4-:R-:W-:-:S02]  /*28d60*/  IMAD.MOV.U32 R10, RZ, RZ, R26 ;  /* 0x000000ffff0a7224 */ /* 0x010fc400078e001a */
[----:B------:R-:W-:Y:S02]  /*28d70*/  IMAD.MOV.U32 R11, RZ, RZ, R29 ;  /* 0x000000ffff0b7224 */ /* 0x000fe400078e001d */
[----:B------:R-:W-:Y:S02]  /*28d80*/  IMAD.MOV.U32 R9, RZ, RZ, R27 ;  /* 0x000000ffff097224 */ /* 0x000fe400078e001b */
[----:B------:R-:W4:Y:S01]  /*28d90*/  LDL.LU R27, [R1+0x144c] ;  /* 0x00144c00011b7983 */ /* 0x000f220000300800 */
[----:B------:R-:W4:Y:S02]  /*28da0*/  LDL.LU R26, [R1+0x1448] ;  /* 0x00144800011a7983 */ /* 0x000f240000300800 */
[----:B------:R0:W-:Y:S01]  /*28db0*/  STL.64 [R1+0x13a8], R10 ;  /* 0x0013a80a01007387 */ /* 0x0001e20000100a00 */
[----:B--2---:R-:W-:Y:S01]  /*28dc0*/  STL.64 [R1+0x13a0], R8 ;  /* 0x0013a00801007387 */ /* 0x004fe20000100a00 */
[----:B0-----:R-:W2:Y:S03]  /*28dd0*/  LDL.LU.64 R10, [R1+0x28] ;  /* 0x00002800010a7983 */ /* 0x001ea60000300a00 */
[----:B--2---:R0:W-:Y:S04]  /*28de0*/  STL.64 [R1+0x1438], R10 ;  /* 0x0014380a01007387 */ /* 0x0041e80000100a00 */
[----:B0-----:R-:W2:Y:S01]  /*28df0*/  LDL.64 R10, [R1+0x58] ;  /* 0x00005800010a7983 */ /* 0x001ea20000100a00 */
[----:B------:R-:W-:Y:S02]  /*28e00*/  STL [R1+0x10e4], R24 ;  /* 0x0010e41801007387 */ /* 0x000fe40000100800 */
[----:B------:R-:W-:Y:S01]  /*28e10*/  STL [R1+0x10e0], R28 ;  /* 0x0010e01c01007387 */ /* 0x000fe20000100800 */
[C---:B--2---:R-:W-:Y:S11]  /*28e20*/  HMMA.16816.F32.BF16 R4, R16.reuse, R10, R4 ;  /* 0x0000000a1004723c */ /* 0x044ff60000041804 */
[----:B------:R-:W-:Y:S11]  /*28e30*/  @!UPT UIADD3 URZ, URZ, URZ, URZ ;  /* 0x0000003f3f3ff290 */ /* 0x000ff6000fffe03f */
[----:B------:R-:W-:Y:S01]  /*28e40*/  @!UPT UIADD3 URZ, URZ, URZ, URZ ;  /* 0x0000003f3f3ff290 */ /* 0x000fe2000fffe03f */
[----:B------:R-:W-:Y:S01]  /*28e50*/  STL.64 [R1+0x2c0], R4 ;  /* 0x0002c00401007387 */ /* 0x000fe20000100a00 */
[----:B------:R-:W-:Y:S02]  /*28e60*/  IMAD.MOV.U32 R29, RZ, RZ, R5 ;  /* 0x000000ffff1d7224 */ /* 0x000fe400078e0005 */
[----:B------:R3:W-:Y:S02]  /*28e70*/  STL.64 [R1+0x2c8], R6 ;  /* 0x0002c80601007387 */ /* 0x0007e40000100a00 */
[----:B------:R-:W-:Y:S02]  /*28e80*/  IMAD.MOV.U32 R25, RZ, RZ, R4 ;  /* 0x000000ffff197224 */ /* 0x000fe400078e0004 */
[----:B---3--:R-:W-:Y:S03]  /*28e90*/  HMMA.16816.F32.BF16 R4, R16, R22, R12 ;  /* 0x000000161004723c */ /* 0x008fe6000004180c */
[----:B------:R0:W-:Y:S01]  /*28ea0*/  STL [R1+0x10ec], R25 ;  /* 0x0010ec1901007387 */ /* 0x0001e20000100800 */
[----:B----4-:R1:W-:Y:S02]  /*28eb0*/  STL.64 [R1+0x1440], R26 ;  /* 0x0014401a01007387 */ /* 0x0103e40000100a00 */
[----:B------:R-:W-:Y:S02]  /*28ec0*/  STL [R1+0x10e8], R29 ;  /* 0x0010e81d01007387 */ /* 0x000fe40000100800 */
[----:B------:R-:W2:Y:S02]  /*28ed0*/  LDL.LU R24, [R1+0x230] ;  /* 0x0002300001187983 */ /* 0x000ea40000300800 */
[----:B------:R-:W-:-:S02]  /*28ee0*/  IMAD.MOV.U32 R0, RZ, RZ, R10 ;  /* 0x000000ffff007224 */ /* 0x000fc400078e000a */
[----:B------:R-:W-:-:S11]  /*28ef0*/  IMAD.MOV.U32 R28, RZ, RZ, R11 ;  /* 0x000000ffff1c7224 */ /* 0x000fd600078e000b */
[----:B------:R3:W-:Y:S01]  /*28f00*/  STL.64 [R1+0x300], R4 ;  /* 0x0003000401007387 */ /* 0x0007e20000100a00 */
[----:B------:R4:W-:Y:S02]  /*28f10*/  STL.64 [R1+0x308], R6 ;  /* 0x0003080601007387 */ /* 0x0009e40000100a00 */
[----:B0-----:R-:W2:Y:S02]  /*28f20*/  LDL.LU R25, [R1+0x234] ;  /* 0x0002340001197983 */ /* 0x001ea40000300800 */
[----:B-1----:R-:W2:Y:S01]  /*28f30*/  LDL.LU R26, [R1+0x238] ;  /* 0x00023800011a7983 */ /* 0x002ea20000300800 */
[----:B------:R-:W2:Y:S01]  /*28f40*/  LDL.LU R27, [R1+0x23c] ;  /* 0x00023c00011b7983 */ /* 0x000ea20000300800 */
[----:B------:R-:W2:Y:S03]  /*28f50*/  LDL.64 R10, [R1+0x38] ;  /* 0x00003800010a7983 */ /* 0x000ea60000100a00 */
[----:B---3--:R-:W3:Y:S01]  /*28f60*/  LDL.LU R4, [R1+0x220] ;  /* 0x0002200001047983 */ /* 0x008ee20000300800 */
[----:B------:R-:W3:Y:S02]  /*28f70*/  LDL.LU R5, [R1+0x224] ;  /* 0x0002240001057983 */ /* 0x000ee40000300800 */
[----:B----4-:R-:W3:Y:S02]  /*28f80*/  LDL.LU R6, [R1+0x228] ;  /* 0x0002280001067983 */ /* 0x010ee40000300800 */
[----:B------:R-:W3:Y:S01]  /*28f90*/  LDL.LU R7, [R1+0x22c] ;  /* 0x00022c0001077983 */ /* 0x000ee20000300800 */
[----:B------:R-:W4:Y:S01]  /*28fa0*/  LDL.LU R12, [R1+0x1f0] ;  /* 0x0001f000010c7983 */ /* 0x000f220000300800 */
[----:B------:R-:W4:Y:S02]  /*28fb0*/  LDL.LU R13, [R1+0x1f4] ;  /* 0x0001f400010d7983 */ /* 0x000f240000300800 */
[----:B------:R-:W2:Y:S02]  /*28fc0*/  LDL.LU R14, [R1+0x1f8] ;  /* 0x0001f800010e7983 */ /* 0x000ea40000300800 */
[----:B------:R-:W2:Y:S02]  /*28fd0*/  LDL.LU R15, [R1+0x1fc] ;  /* 0x0001fc00010f7983 */ /* 0x000ea40000300800 */
[----:B--2---:R0:W-:Y:S01]  /*28fe0*/  STL.64 [R1+0x1408], R14 ;  /* 0x0014080e01007387 */ /* 0x0041e20000100a00 */
[----:B----4-:R1:W-:Y:S03]  /*28ff0*/  STL.64 [R1+0x1400], R12 ;  /* 0x0014000c01007387 */ /* 0x0103e60000100a00 */
[----:B0-----:R-:W2:Y:S04]  /*29000*/  LDL.LU.64 R14, [R1+0x8] ;  /* 0x00000800010e7983 */ /* 0x001ea80000300a00 */
[----:B--2---:R0:W-:Y:S01]  /*29010*/  STL.64 [R1+0x1428], R14 ;  /* 0x0014280e01007387 */ /* 0x0041e20000100a00 */
[----:B-1----:R-:W2:Y:S02]  /*29020*/  LDL.LU R12, [R1+0x210] ;  /* 0x00021000010c7983 */ /* 0x002ea40000300800 */
[----:B------:R-:W2:Y:S01]  /*29030*/  LDL.LU R13, [R1+0x214] ;  /* 0x00021400010d7983 */ /* 0x000ea20000300800 */
[----:B0-----:R-:W2:Y:S01]  /*29040*/  LDL.LU R14, [R1+0x218] ;  /* 0x00021800010e7983 */ /* 0x001ea20000300800 */
[----:B------:R-:W2:Y:S02]  /*29050*/  LDL.LU R15, [R1+0x21c] ;  /* 0x00021c00010f7983 */ /* 0x000ea40000300800 */
[----:B------:R0:W-:Y:S02]  /*29060*/  STL.64 [R1+0x13c8], R22 ;  /* 0x0013c81601007387 */ /* 0x0001e40000100a00 */
[----:B------:R-:W4:Y:S01]  /*29070*/  LDL.LU R20, [R1+0x1d0] ;  /* 0x0001d00001147983 */ /* 0x000f220000300800 */
[----:B------:R-:W4:Y:S04]  /*29080*/  LDL.LU R21, [R1+0x1d4] ;  /* 0x0001d40001157983 */ /* 0x000f280000300800 */
[----:B0-----:R-:W2:Y:S01]  /*29090*/  LDL.LU R22, [R1+0x1d8] ;  /* 0x0001d80001167983 */ /* 0x001ea20000300800 */
[----:B------:R-:W2:Y:S01]  /*290a0*/  LDL.LU R23, [R1+0x1dc] ;  /* 0x0001dc0001177983 */ /* 0x000ea20000300800 */
[----:B------:R-:W-:Y:S02]  /*290b0*/  HMMA.16816.F32.BF16 R24, R16, R10, R24 ;  /* 0x0000000a1018723c */ /* 0x000fe40000041818 */
        /* <DEDUP_REMOVED lines=10> */
[----:B------:R-:W2:Y:S02]  /*29160*/  LDL.LU R22, [R1+0x208] ;  /* 0x0002080001167983 */ /* 0x000ea40000300800 */
[----:B------:R-:W2:Y:S01]  /*29170*/  LDL.LU R23, [R1+0x20c] ;  /* 0x00020c0001177983 */ /* 0x000ea20000300800 */
[----:B------:R0:W-:Y:S01]  /*29180*/  STL.64 [R1+0x2f0], R24 ;  /* 0x0002f01801007387 */ /* 0x0001e20000100a00 */
[----:B------:R1:W-:Y:S02]  /*29190*/  STL.64 [R1+0x2f8], R26 ;  /* 0x0002f81a01007387 */ /* 0x0003e40000100a00 */
[----:B0-----:R-:W-:Y:S01]  /*291a0*/  IMAD.MOV.U32 R25, RZ, RZ, R10 ;  /* 0x000000ffff197224 */ /* 0x001fe200078e000a */
[----:B-1----:R-:W4:Y:S01]  /*291b0*/  LDL.LU.64 R26, [R1+0x1440] ;  /* 0x00144000011a7983 */ /* 0x002f220000300a00 */
[----:B------:R-:W-:-:S02]  /*291c0*/  IMAD.MOV.U32 R24, RZ, RZ, R11 ;  /* 0x000000ffff187224 */ /* 0x000fc400078e000b */
[----:B------:R-:W3:Y:S02]  /*291d0*/  LDL.LU.64 R10, [R1+0x1438] ;  /* 0x00143800010a7983 */ /* 0x000ee40000300a00 */
[C---:B---3--:R-:W-:Y:S11]  /*291e0*/  HMMA.16816.F32.BF16 R4, R16.reuse, R10, R4 ;  /* 0x0000000a1004723c */ /* 0x048ff60000041804 */
[----:B------:R-:W-:Y:S11]  /*291f0*/  @!UPT UIADD3 URZ, URZ, URZ, URZ ;  /* 0x0000003f3f3ff290 */ /* 0x000ff6000fffe03f */
[----:B------:R-:W-:Y:S01]  /*29200*/  @!UPT UIADD3 URZ, URZ, URZ, URZ ;  /* 0x0000003f3f3ff290 */ /* 0x000fe2000fffe03f */
[----:B------:R-:W-:Y:S01]  /*29210*/  STL.64 [R1+0x240], R4 ;  /* 0x0002400401007387 */ /* 0x000fe20000100a00 */
[----:B------:R0:W-:Y:S03]  /*29220*/  STL.64 [R1+0x248], R6 ;  /* 0x0002480601007387 */ /* 0x0001e60000100a00 */
[----:B0-----:R-:W3:Y:S02]  /*29230*/  LDL.LU.64 R6, [R1+0x1430] ;  /* 0x0014300001067983 */ /* 0x001ee40000300a00 */
[C---:B---3--:R-:W-:Y:S11]  /*29240*/  HMMA.16816.F32.BF16 R12, R16.reuse, R6, R12 ;  /* 0x00000006100c723c */ /* 0x048ff6000004180c */
[----:B------:R-:W-:Y:S11]  /*29250*/  @!UPT UIADD3 URZ, URZ, URZ, URZ ;  /* 0x0000003f3f3ff290 */ /* 0x000ff6000fffe03f */
[----:B------:R-:W-:Y:S01]  /*29260*/  @!UPT UIADD3 URZ, URZ, URZ, URZ ;  /* 0x0000003f3f3ff290 */ /* 0x000fe2000fffe03f */
[----:B------:R-:W-:Y:S01]  /*29270*/  STL.64 [R1+0x230], R12 ;  /* 0x0002300c01007387 */ /* 0x000fe20000100a00 */
[----:B------:R0:W-:Y:S03]  /*29280*/  STL.64 [R1+0x238], R14 ;  /* 0x0002380e01007387 */ /* 0x0001e60000100a00 */
[----:B0-----:R-:W2:Y:S01]  /*29290*/  LDL.LU.64 R14, [R1+0x1428] ;  /* 0x00142800010e7983 */ /* 0x001ea20000300a00 */
[----:B------:R0:W-:Y:S02]  /*292a0*/  STL.64 [R1+0x13b0], R6 ;  /* 0x0013b00601007387 */ /* 0x0001e40000100a00 */
[----:B------:R-:W3:Y:S02]  /*292b0*/  LDL.LU R4, [R1+0x1a0] ;  /* 0x0001a00001047983 */ /* 0x000ee40000300800 */
[----:B------:R-:W3:Y:S01]  /*292c0*/  LDL.LU R5, [R1+0x1a4] ;  /* 0x0001a40001057983 */ /* 0x000ee20000300800 */
[----:B0-----:R-:W3:Y:S01]  /*292d0*/  LDL.LU R6, [R1+0x1a8] ;  /* 0x0001a80001067983 */ /* 0x001ee20000300800 */
[----:B------:R-:W3:Y:S01]  /*292e0*/  LDL.LU R7, [R1+0x1ac] ;  /* 0x0001ac0001077983 */ /* 0x000ee20000300800 */
[----:B--2---:R-:W-:Y:S01]  /*292f0*/  HMMA.16816.F32.BF16 R20, R16, R14, R20 ;  /* 0x0000000e1014723c */ /* 0x004fe20000041814 */
[----:B------:R-:W-:-:S02]  /*29300*/  IMAD.MOV.U32 R9, RZ, RZ, R14 ;  /* 0x000000ffff097224 */ /* 0x000fc400078e000e */
[----:B------:R-:W-:Y:S01]  /*29310*/  IMAD.MOV.U32 R8, RZ, RZ, R15 ;  /* 0x000000ffff087224 */ /* 0x000fe200078e000f */
[----:B---3--:R4:W-:Y:S01]  /*29320*/  STL.64 [R1+0x13c0], R6 ;  /* 0x0013c00601007387 */ /* 0x0089e20000100a00 */
[----:B------:R0:W-:Y:S02]  /*29330*/  STL.64 [R1+0x13b8], R4 ;  /* 0x0013b80401007387 */ /* 0x0001e40000100a00 */
[----:B----4-:R-:W-:Y:S01]  /*29340*/  IMAD.MOV.U32 R6, RZ, RZ, R27 ;  /* 0x000000ffff067224 */ /* 0x010fe200078e001b */
[----:B0-----:R-:W2:Y:S01]  /*29350*/  LDL.LU R4, [R1+0x1b0] ;  /* 0x0001b00001047983 */ /* 0x001ea20000300800 */
[----:B------:R-:W-:Y:S02]  /*29360*/  IMAD.MOV.U32 R5, RZ, RZ, R26 ;  /* 0x000000ffff057224 */ /* 0x000fe400078e001a */
[----:B------:R-:W3:Y:S02]  /*29370*/  LDL.LU R26, [R1+0x1424] ;  /* 0x00142400011a7983 */ /* 0x000ee40000300800 */
[----:B------:R-:W3:Y:S01]  /*29380*/  LDL.LU R27, [R1+0x1420] ;  /* 0x00142000011b7983 */ /* 0x000ee20000300800 */
[----:B------:R-:W2:Y:S09]  /*29390*/  LDL.LU R7, [R1+0x1bc] ;  /* 0x0001bc0001077983 */ /* 0x000eb20000300800 */
[----:B------:R-:W-:Y:S02]  /*293a0*/  STL.64 [R1+0x200], R20 ;  /* 0x0002001401007387 */ /* 0x000fe40000100a00 */
[----:B------:R0:W-:Y:S02]  /*293b0*/  STL.64 [R1+0x208], R22 ;  /* 0x0002081601007387 */ /* 0x0001e40000100a00 */
[----:B0-----:R-:W4:Y:S01]  /*293c0*/  LDL.LU.64 R22, [R1+0x1418] ;  /* 0x0014180001167983 */ /* 0x001f220000300a00 */
[----:B------:R-:W4:Y:S02]  /*293d0*/  LDL.LU.64 R20, [R1+0x1410] ;  /* 0x0014100001147983 */ /* 0x000f240000300a00 */
[----:B------:R-:W3:Y:S02]  /*293e0*/  LDL.LU.64 R14, [R1+0x1408] ;  /* 0x00140800010e7983 */ /* 0x000ee40000300a00 */
[----:B------:R-:W3:Y:S02]  /*293f0*/  LDL.LU.64 R12, [R1+0x1400] ;  /* 0x00140000010c7983 */ /* 0x000ee40000300a00 */
[----:B---3--:R-:W-:Y:S01]  /*29400*/  HMMA.16816.F32.BF16 R16, R16, R26, R12 ;  /* 0x0000001a1010723c */ /* 0x008fe2000004180c */
[----:B------:R-:W4:Y:S01]  /*29410*/  LDL.LU.64 R14, [R1+0x13f8] ;  /* 0x0013f800010e7983 */ /* 0x000f220000300a00 */
[----:B------:R-:W4:Y:S11]  /*29420*/  LDL.LU.64 R12, [R1+0x13f0] ;  /* 0x0013f000010c7983 */ /* 0x000f360000300a00 */
[----:B------:R-:W-:Y:S10]  /*29430*/  @!UPT UIADD3 URZ, URZ, URZ, URZ ;  /* 0x0000003f3f3ff290 */ /* 0x000ff4000fffe03f */
[----:B------:R-:W-:Y:S01]  /*29440*/  STL.64 [R1+0x1f0], R16 ;  /* 0x0001f01001007387 */ /* 0x000fe20000100a00 */
[----:B------:R0:W-:Y:S02]  /*29450*/  STL.64 [R1+0x1f8], R18 ;  /* 0x0001f81201007387 */ /* 0x0001e40000100a00 */
[----:B0-----:R-:W-:Y:S02]  /*29460*/  IMAD.MOV.U32 R18, RZ, RZ, R2 ;  /* 0x000000ffff127224 */ /* 0x001fe400078e0002 */
[----:B------:R-:W-:Y:S01]  /*29470*/  IMAD.MOV.U32 R19, RZ, RZ, R3 ;  /* 0x000000ffff137224 */ /* 0x000fe200078e0003 */
[----:B------:R-:W3:Y:S01]  /*29480*/  LDL.LU R2, [R1+0x13ec] ;  /* 0x0013ec0001027983 */ /* 0x000ee20000300800 */
[----:B------:R-:W2:Y:S05]  /*29490*/  LDL.LU R3, [R1+0x13e8] ;  /* 0x0013e80001037983 */ /* 0x000eaa0000300800 */
[C---:B----4-:R-:W-:Y:S01]  /*294a0*/  HMMA.16816.F32.BF16 R16, R12.reuse, R18, R20 ;  /* 0x000000120c10723c */ /* 0x050fe20000041814 */
[----:B------:R-:W4:Y:S01]  /*294b0*/  LDL.LU.64 R22, [R1+0x13e0] ;  /* 0x0013e00001167983 */ /* 0x000f220000300a00 */
[----:B------:R-:W4:Y:S11]  /*294c0*/  LDL.LU.64 R20, [R1+0x13d8] ;  /* 0x0013d80001147983 */ /* 0x000f360000300a00 */
[----:B------:R-:W-:Y:S10]  /*294d0*/  @!UPT UIADD3 URZ, URZ, URZ, URZ ;  /* 0x0000003f3f3ff290 */ /* 0x000ff4000fffe03f */
[----:B------:R-:W-:Y:S01]  /*294e0*/  STL.64 [R1+0x340], R16 ;  /* 0x0003401001007387 */ /* 0x000fe20000100a00 */
[----:B------:R0:W-:Y:S02]  /*294f0*/  STL.64 [R1+0x348], R18 ;  /* 0x0003481201007387 */ /* 0x0001e40000100a00 */
[----:B------:R4:W-:Y:S02]  /*29500*/  STL [R1+0x10f0], R16 ;  /* 0x0010f01001007387 */ /* 0x0009e40000100800 */
[----:B0-----:R-:W-:Y:S02]  /*29510*/  IMAD.MOV.U32 R18, RZ, RZ, R0 ;  /* 0x000000ffff127224 */ /* 0x001fe400078e0000 */
[----:B------:R-:W-:Y:S01]  /*29520*/  IMAD.MOV.U32 R19, RZ, RZ, R28 ;  /* 0x000000ffff137224 */ /* 0x000fe200078e001c */
[----:B------:R-:W2:Y:S06]  /*29530*/  LDL.LU R0, [R1+0x13d0] ;  /* 0x0013d00001007983 */ /* 0x000eac0000300800 */
[----:B----4-:R-:W-:Y:S01]  /*29540*/  HMMA.16816.F32.BF16 R16, R12, R18, R20 ;  /* 0x000000120c10723c */ /* 0x010fe20000041814 */
[----:B------:R-:W4:Y:S11]  /*29550*/  LDL.LU.64 R22, [R1+0x13c8] ;  /* 0x0013c80001167983 */ /* 0x000f360000300a00 */
[----:B------:R-:W-:Y:S11]  /*29560*/  @!UPT UIADD3 URZ, URZ, URZ, URZ ;  /* 0x0000003f3f3ff290 */ /* 0x000ff6000fffe03f */
[----:B------:R0:W-:Y:S01]  /*29570*/  STL.64 [R1+0x330], R16 ;  /* 0x0003301001007387 */ /* 0x0001e20000100a00 */
[----:B------:R-:W-:Y:S02]  /*29580*/  STL.64 [R1+0x338], R18 ;  /* 0x0003381201007387 */ /* 0x000fe40000100a00 */
[----:B0-----:R-:W-:-:S05]  /*29590*/  IMAD.MOV.U32 R17, RZ, RZ, R16 ;  /* 0x000000ffff117224 */ /* 0x001fca00078e0010 */
[----:B------:R0:W-:Y:S01]  /*295a0*/  STL [R1+0x10f4], R17 ;  /* 0x0010f41101007387 */ /* 0x0001e20000100800 */
[----:B------:R-:W4:Y:S03]  /*295b0*/  LDL.LU R16, [R1+0x1c0] ;  /* 0x0001c00001107983 */ /* 0x000f260000300800 */
[----:B0-----:R-:W4:Y:S01]  /*295c0*/  LDL.LU R17, [R1+0x1c4] ;  /* 0x0001c40001117983 */ /* 0x001f220000300800 */
[----:B------:R-:W4:Y:S02]  /*295d0*/  LDL.LU R18, [R1+0x1c8] ;  /* 0x0001c80001127983 */ /* 0x000f240000300800 */
[----:B------:R-:W4:Y:S02]  /*295e0*/  LDL.LU R19, [R1+0x1cc] ;  /* 0x0001cc0001137983 */ /* 0x000f240000300800 */
[----:B----4-:R-:W-:Y:S11]  /*295f0*/  HMMA.16816.F32.BF16 R16, R12, R22, R16 ;  /* 0x000000160c10723c */ /* 0x010ff60000041810 */
[----:B------:R-:W-:Y:S11]  /*29600*/  @!UPT UIADD3 URZ, URZ, URZ, URZ ;  /* 0x0000003f3f3ff290 */ /* 0x000ff6000fffe03f */
[----:B------:R-:W-:Y:S01]  /*29610*/  @!UPT UIADD3 URZ, URZ, URZ, URZ ;  /* 0x0000003f3f3ff290 */ /* 0x000fe2000fffe03f */
[----:B------:R-:W-:Y:S01]  /*29620*/  STL.64 [R1+0x320], R16 ;  /* 0x0003201001007387 */ /* 0x000fe20000100a00 */
[----:B------:R0:W-:Y:S02]  /*29630*/  STL.64 [R1+0x328], R18 ;  /* 0x0003281201007387 */ /* 0x0001e40000100a00 */
[----:B------:R1:W-:Y:S02]  /*29640*/  STL.64 [R1+0x1350], R22 ;  /* 0x0013501601007387 */ /* 0x0003e40000100a00 */
[----:B------:R-:W4:Y:S01]  /*29650*/  LDL.LU R20, [R1+0x190] ;  /* 0x0001900001147983 */ /* 0x000f220000300800 */
[----:B------:R-:W4:Y:S01]  /*29660*/  LDL.LU R21, [R1+0x194] ;  /* 0x0001940001157983 */ /* 0x000f220000300800 */
[----:B0-----:R-:W-:-:S03]  /*29670*/  IMAD.MOV.U32 R18, RZ, RZ, R16 ;  /* 0x000000ffff127224 */ /* 0x001fc600078e0010 */
[----:B-1----:R-:W4:Y:S01]  /*29680*/  LDL.LU R22, [R1+0x198] ;  /* 0x0001980001167983 */ /* 0x002f220000300800 */
[----:B------:R-:W4:Y:S02]  /*29690*/  LDL.LU R23, [R1+0x19c] ;  /* 0x00019c0001177983 */ /* 0x000f240000300800 */
[----:B------:R-:W-:Y:S01]  /*296a0*/  IMAD.MOV.U32 R19, RZ, RZ, R24 ;  /* 0x000000ffff137224 */ /* 0x000fe200078e0018 */
[----:B------:R0:W-:Y:S02]  /*296b0*/  STL [R1+0x10f8], R18 ;  /* 0x0010f81201007387 */ /* 0x0001e40000100800 */
[----:B0-----:R-:W-:-:S07]  /*296c0*/  IMAD.MOV.U32 R18, RZ, RZ, R25 ;  /* 0x000000ffff127224 */ /* 0x001fce00078e0019 */
[----:B--2---:R-:W-:Y:S01]  /*296d0*/  HMMA.16816.F32.BF16 R16, R12, R18, R4 ;  /* 0x000000120c10723c */ /* 0x004fe20000041804 */
[----:B------:R-:W2:Y:S01]  /*296e0*/  LDL.LU.64 R6, [R1+0x13c0] ;  /* 0x0013c00001067983 */ /* 0x000ea20000300a00 */
[----:B------:R-:W2:Y:S02]  /*296f0*/  LDL.LU.64 R4, [R1+0x13b8] ;  /* 0x0013b80001047983 */ /* 0x000ea40000300a00 */
[----:B------:R-:W-:Y:S02]  /*29700*/  IMAD.MOV.U32 R29, RZ, RZ, R10 ;  /* 0x000000ffff1d7224 */ /* 0x000fe400078e000a */
[----:B------:R-:W-:Y:S11]  /*29710*/  IMAD.MOV.U32 R28, RZ, RZ, R11 ;  /* 0x000000ffff1c7224 */ /* 0x000ff600078e000b */
[----:B------:R-:W-:Y:S06]  /*29720*/  @!UPT UIADD3 URZ, URZ, URZ, URZ ;  /* 0x0000003f3f3ff290 */ /* 0x000fec000fffe03f */
[----:B------:R-:W-:Y:S01]  /*29730*/  STL.64 [R1+0x310], R16 ;  /* 0x0003101001007387 */ /* 0x000fe20000100a00 */
[----:B------:R0:W-:Y:S02]  /*29740*/  STL.64 [R1+0x318], R18 ;  /* 0x0003181201007387 */ /* 0x0001e40000100a00 */
[----:B0-----:R-:W-:-:S05]  /*29750*/  IMAD.MOV.U32 R19, RZ, RZ, R16 ;  /* 0x000000ffff137224 */ /* 0x001fca00078e0010 */
[----:B------:R0:W-:Y:S01]  /*29760*/  STL [R1+0x10fc], R19 ;  /* 0x0010fc1301007387 */ /* 0x0001e20000100800 */
[----:B------:R-:W-:Y:S02]  /*29770*/  IMAD.MOV.U32 R18, RZ, RZ, R9 ;  /* 0x000000ffff127224 */ /* 0x000fe400078e0009 */
[----:B0-----:R-:W-:Y:S01]  /*29780*/  IMAD.MOV.U32 R19, RZ, RZ, R8 ;  /* 0x000000ffff137224 */ /* 0x001fe200078e0008 */
[C---:B--2---:R-:W-:Y:S11]  /*29790*/  HMMA.16816.F32.BF16 R4, R12.reuse, R10, R4 ;  /* 0x0000000a0c04723c */ /* 0x044ff60000041804 */
[----:B------:R-:W-:Y:S11]  /*297a0*/  @!UPT UIADD3 URZ, URZ, URZ, URZ ;  /* 0x0000003f3f3ff290 */ /* 0x000ff6000fffe03f */
[----:B------:R-:W-:Y:S01]  /*297b0*/  @!UPT UIADD3 URZ, URZ, URZ, URZ ;  /* 0x0000003f3f3ff290 */ /* 0x000fe2000fffe03f */
[----:B------:R-:W-:Y:S01]  /*297c0*/  STL.64 [R1+0x1e0], R4 ;  /* 0x0001e00401007387 */ /* 0x000fe20000100a00 */
[----:B------:R0:W-:Y:S03]  /*297d0*/  STL.64 [R1+0x1e8], R6 ;  /* 0x0001e80601007387 */ /* 0x0001e60000100a00 */
[----:B0-----:R-:W4:Y:S01]  /*297e0*/  LDL.LU.64 R6, [R1+0x13b0] ;  /* 0x0013b00001067983 */ /* 0x001f220000300a00 */
[----:B------:R-:W2:Y:S02]  /*297f0*/  LDL.LU.64 R10, [R1+0x13a8] ;  /* 0x0013a800010a7983 */ /* 0x000ea40000300a00 */
[----:B------:R-:W2:Y:S01]  /*29800*/  LDL.LU.64 R8, [R1+0x13a0] ;  /* 0x0013a00001087983 */ /* 0x000ea20000300a00 */
[C---:B----4-:R-:W-:Y:S08]  /*29810*/  HMMA.16816.F32.BF16 R20, R12.reuse, R6, R20 ;  /* 0x000000060c14723c */ /* 0x050ff00000041814 */
[C---:B--2---:R-:W-:Y:S11]  /*29820*/  HMMA.16816.F32.BF16 R8, R12.reuse, R18, R8 ;  /* 0x000000120c08723c */ /* 0x044ff60000041808 */
[----:B------:R-:W-:Y:S04]  /*29830*/  @!UPT UIADD3 URZ, URZ, URZ, URZ ;  /* 0x0000003f3f3ff290 */ /* 0x000fe8000fffe03f */
[----:B------:R0:W-:Y:S01]  /*29840*/  STL.64 [R1+0x1d0], R20 ;  /* 0x0001d01401007387 */ /* 0x0001e20000100a00 */
[----:B------:R-:W-:Y:S02]  /*29850*/  STL.64 [R1+0x1d8], R22 ;  /* 0x0001d81601007387 */ /* 0x000fe40000100a00 */
[----:B0-----:R-:W-:Y:S02]  /*29860*/  IMAD.MOV.U32 R21, RZ, RZ, R6 ;  /* 0x000000ffff157224 */ /* 0x001fe400078e0006 */
[----:B------:R-:W-:Y:S02]  /*29870*/  IMAD.MOV.U32 R20, RZ, RZ, R7 ;  /* 0x000000ffff147224 */ /* 0x000fe400078e0007 */
[----:B------:R-:W2:Y:S01]  /*29880*/  LDL.LU.64 R6, [R1+0x1398] ;  /* 0x0013980001067983 */ /* 0x000ea20000300a00 */
[----:B------:R-:W4:Y:S02]  /*29890*/  LDL.LU.64 R4, [R1+0x1390] ;  /* 0x0013900001047983 */ /* 0x000f240000300a00 */
[----:B------:R-:W-:Y:S02]  /*298a0*/  STL.64 [R1+0x170], R8 ;  /* 0x0001700801007387 */ /* 0x000fe40000100a00 */
[----:B------:R0:W-:Y:S02]  /*298b0*/  STL.64 [R1+0x178], R10 ;  /* 0x0001780a01007387 */ /* 0x0001e40000100a00 */
[----:B0-----:R-:W2:Y:S01]  /*298c0*/  LDL.LU.64 R10, [R1+0x1388] ;  /* 0x00138800010a7983 */ /* 0x001ea20000300a00 */
[----:B------:R-:W2:Y:S02]  /*298d0*/  LDL.LU.64 R8, [R1+0x1380] ;  /* 0x0013800001087983 */ /* 0x000ea40000300a00 */
[----:B------:R0:W-:Y:S02]  /*298e0*/  STL.64 [R1+0x1358], R18 ;  /* 0x0013581201007387 */ /* 0x0001e40000100a00 */
[----:B------:R-:W2:Y:S01]  /*298f0*/  LDL.LU R16, [R1+0x160] ;  /* 0x0001600001107983 */ /* 0x000ea20000300800 */
[----:B------:R-:W2:Y:S04]  /*29900*/  LDL.LU R17, [R1+0x164] ;  /* 0x0001640001117983 */ /* 0x000ea80000300800 */
[----:B0-----:R-:W2:Y:S01]  /*29910*/  LDL.LU R18, [R1+0x168] ;  /* 0x0001680001127983 */ /* 0x001ea20000300800 */
[----:B------:R-:W2:Y:S02]  /*29920*/  LDL.LU R19, [R1+0x16c] ;  /* 0x00016c0001137983 */ /* 0x000ea40000300800 */
[----:B------:R0:W-:Y:S02]  /*29930*/  STL.64 [R1+0x12f0], R26 ;  /* 0x0012f01a01007387 */ /* 0x0001e40000100a00 */
[----:B------:R-:W3:Y:S01]  /*29940*/  LDL.LU R24, [R1+0x130] ;  /* 0x0001300001187983 */ /* 0x000ee20000300800 */
[----:B--2---:R-:W-:Y:S11]  /*29950*/  HMMA.16816.F32.BF16 R12, R12, R26, R16 ;  /* 0x0000001a0c0c723c */ /* 0x004ff60000041810 */
[----:B------:R-:W-:Y:S11]  /*29960*/  @!UPT UIADD3 URZ, URZ, URZ, URZ ;  /* 0x0000003f3f3ff290 */ /* 0x000ff6000fffe03f */
[----:B------:R-:W-:Y:S01]  /*29970*/  @!UPT UIADD3 URZ, URZ, URZ, URZ ;  /* 0x0000003f3f3ff290 */ /* 0x000fe2000fffe03f */
[----:B------:R-:W-:Y:S01]  /*29980*/  STL.64 [R1+0x1c0], R12 ;  /* 0x0001c00c01007387 */ /* 0x000fe20000100a00 */
[----:B------:R-:W-:Y:S02]  /*29990*/  STL.64 [R1+0x1c8], R14 ;  /* 0x0001c80e01007387 */ /* 0x000fe40000100a00 */
[----:B------:R-:W3:Y:S02]  /*299a0*/  LDL.LU R25, [R1+0x134] ;  /* 0x0001340001197983 */ /* 0x000ee40000300800 */
[----:B0-----:R-:W2:Y:S01]  /*299b0*/  LDL.LU R26, [R1+0x138] ;  /* 0x00013800011a7983 */ /* 0x001ea20000300800 */
[----:B------:R-:W2:Y:S04]  /*299c0*/  LDL.LU R27, [R1+0x13c] ;  /* 0x00013c00011b7983 */ /* 0x000ea80000300800 */
[----:B--2---:R0:W-:Y:S01]  /*299d0*/  STL.64 [R1+0x1368], R26 ;  /* 0x0013681a01007387 */ /* 0x0041e20000100a00 */
[----:B---3--:R-:W-:Y:S03]  /*299e0*/  STL.64 [R1+0x1360], R24 ;  /* 0x0013601801007387 */ /* 0x008fe60000100a00 */
[----:B0-----:R-:W2:Y:S01]  /*299f0*/  LDL.LU.64 R26, [R1+0x68] ;  /* 0x00006800011a7983 */ /* 0x001ea20000300a00 */
[----:B------:R-:W3:Y:S02]  /*29a00*/  LDL.LU R16, [R1+0x140] ;  /* 0x0001400001107983 */ /* 0x000ee40000300800 */
[----:B------:R-:W3:Y:S02]  /*29a10*/  LDL.LU R17, [R1+0x144] ;  /* 0x0001440001117983 */ /* 0x000ee40000300800 */
[----:B------:R-:W2:Y:S01]  /*29a20*/  LDL.LU R18, [R1+0x148] ;  /* 0x0001480001127983 */ /* 0x000ea20000300800 */
[----:B------:R-:W2:Y:S01]  /*29a30*/  LDL.LU R19, [R1+0x14c] ;  /* 0x00014c0001137983 */ /* 0x000ea20000300800 */
[----:B----4-:R-:W-:-:S02]  /*29a40*/  IMAD.MOV.U32 R15, RZ, RZ, R4 ;  /* 0x000000ffff0f7224 */ /* 0x010fc400078e0004 */
[----:B------:R-:W-:Y:S02]  /*29a50*/  IMAD.MOV.U32 R14, RZ, RZ, R5 ;  /* 0x000000ffff0e7224 */ /* 0x000fe400078e0005 */
[----:B------:R-:W-:Y:S02]  /*29a60*/  IMAD.MOV.U32 R13, RZ, RZ, R6 ;  /* 0x000000ffff0d7224 */ /* 0x000fe400078e0006 */
[----:B------:R-:W-:Y:S01]  /*29a70*/  IMAD.MOV.U32 R12, RZ, RZ, R7 ;  /* 0x000000ffff0c7224 */ /* 0x000fe200078e0007 */
[----:B--2---:R-:W-:Y:S01]  /*29a80*/  STL.64 [R1+0x1378], R18 ;  /* 0x0013781201007387 */ /* 0x004fe20000100a00 */
[----:B---3--:R0:W-:Y:S03]  /*29a90*/  STL.64 [R1+0x1370], R16 ;  /* 0x0013701001007387 */ /* 0x0081e60000100a00 */
[----:B0-----:R-:W2:Y:S01]  /*29aa0*/  LDL.LU R16, [R1+0x150] ;  /* 0x0001500001107983 */ /* 0x001ea20000300800 */
[----:B------:R-:W2:Y:S02]  /*29ab0*/  LDL.LU R17, [R1+0x154] ;  /* 0x0001540001117983 */ /* 0x000ea40000300800 */
[----:B------:R-:W2:Y:S02]  /*29ac0*/  LDL.LU R18, [R1+0x158] ;  /* 0x0001580001127983 */ /* 0x000ea40000300800 */
[----:B------:R-:W2:Y:S01]  /*29ad0*/  LDL.LU R19, [R1+0x15c] ;  /* 0x00015c0001137983 */ /* 0x000ea20000300800 */
[----:B------:R-:W3:Y:S01]  /*29ae0*/  LDL.LU.64 R22, [R1+0x58] ;  /* 0x0000580001167983 */ /* 0x000ee20000300a00 */
[----:B------:R-:W4:Y:S02]  /*29af0*/  LDL.LU R4, [R1+0x100] ;  /* 0x0001000001047983 */ /* 0x000f240000300800 */
[----:B------:R-:W4:Y:S02]  /*29b00*/  LDL.LU R5, [R1+0x104] ;  /* 0x0001040001057983 */ /* 0x000f240000300800 */
[----:B------:R-:W2:Y:S01]  /*29b10*/  LDL.LU R6, [R1+0x108] ;  /* 0x0001080001067983 */ /* 0x000ea20000300800 */
[----:B------:R-:W2:Y:S04]  /*29b20*/  LDL.LU R7, [R1+0x10c] ;  /* 0x00010c0001077983 */ /* 0x000ea80000300800 */
[----:B--2---:R-:W-:Y:S01]  /*29b30*/  STL.64 [R1+0x1320], R6 ;  /* 0x0013200601007387 */ /* 0x004fe20000100a00 */
[----:B----4-:R0:W-:Y:S03]  /*29b40*/  STL.64 [R1+0x1318], R4 ;  /* 0x0013180401007387 */ /* 0x0101e60000100a00 */
[----:B0-----:R-:W2:Y:S01]  /*29b50*/  LDL.LU R4, [R1+0x110] ;  /* 0x0001100001047983 */ /* 0x001ea20000300800 */
[----:B------:R-:W2:Y:S02]  /*29b60*/  LDL.LU R5, [R1+0x114] ;  /* 0x0001140001057983 */ /* 0x000ea40000300800 */
[----:B------:R-:W4:Y:S02]  /*29b70*/  LDL.LU R6, [R1+0x118] ;  /* 0x0001180001067983 */ /* 0x000f240000300800 */
[----:B------:R-:W4:Y:S01]  /*29b80*/  LDL.LU R7, [R1+0x11c] ;  /* 0x00011c0001077983 */ /* 0x000f220000300800 */
[----:B------:R-:W-:Y:S01]  /*29b90*/  HMMA.16816.F32.BF16 R16, R8, R26, R16 ;  /* 0x0000001a0810723c */ /* 0x000fe20000041810 */
[----:B----4-:R0:W-:Y:S01]  /*29ba0*/  STL.64 [R1+0x1330], R6 ;  /* 0x0013300601007387 */ /* 0x0101e20000100a00 */
[----:B--2---:R-:W-:Y:S03]  /*29bb0*/  STL.64 [R1+0x1328], R4 ;  /* 0x0013280401007387 */ /* 0x004fe60000100a00 */
[----:B0-----:R-:W2:Y:S01]  /*29bc0*/  LDL.LU.64 R6, [R1+0x38] ;  /* 0x0000380001067983 */ /* 0x001ea20000300a00 */
[----:B------:R-:W-:Y:S02]  /*29bd0*/  STL.64 [R1+0x1250], R14 ;  /* 0x0012500e01007387 */ /* 0x000fe40000100a00 */
[----:B------:R-:W-:Y:S11]  /*29be0*/  STL.64 [R1+0x1248], R12 ;  /* 0x0012480c01007387 */ /* 0x000ff60000100a00 */
[----:B------:R-:W-:Y:S04]  /*29bf0*/  @!UPT UIADD3 URZ, URZ, URZ, URZ ;  /* 0x0000003f3f3ff290 */ /* 0x000fe8000fffe03f */
[----:B------:R-:W-:Y:S01]  /*29c00*/  STL.64 [R1+0x2e0], R16 ;  /* 0x0002e01001007387 */ /* 0x000fe20000100a00 */
[----:B------:R0:W-:Y:S04]  /*29c10*/  STL.64 [R1+0x2e8], R18 ;  /* 0x0002e81201007387 */ /* 0x0001e80000100a00 */
[----:B0-----:R-:W3:Y:S01]  /*29c20*/  LDL.LU.64 R18, [R1+0x1378] ;  /* 0x0013780001127983 */ /* 0x001ee20000300a00 */
[----:B------:R-:W3:Y:S02]  /*29c30*/  LDL.LU.64 R16, [R1+0x1370] ;  /* 0x0013700001107983 */ /* 0x000ee40000300a00 */
[----:B------:R-:W-:Y:S02]  /*29c40*/  IMAD.MOV.U32 R14, RZ, RZ, R21 ;  /* 0x000000ffff0e7224 */ /* 0x000fe400078e0015 */
[----:B------:R-:W-:-:S02]  /*29c50*/  IMAD.MOV.U32 R15, RZ, RZ, R20 ;  /* 0x000000ffff0f7224 */ /* 0x000fc400078e0014 */
[----:B------:R-:W-:Y:S02]  /*29c60*/  IMAD.MOV.U32 R13, RZ, RZ, R26 ;  /* 0x000000ffff0d7224 */ /* 0x000fe400078e001a */
[----:B------:R-:W-:Y:S02]  /*29c70*/  IMAD.MOV.U32 R12, RZ, RZ, R27 ;  /* 0x000000ffff0c7224 */ /* 0x000fe400078e001b */
[----:B------:R-:W4:Y:S01]  /*29c80*/  LDL.LU.64 R26, [R1+0x1368] ;  /* 0x00136800011a7983 */ /* 0x000f220000300a00 */
[----:B------:R-:W4:Y:S02]  /*29c90*/  LDL.LU.64 R24, [R1+0x1360] ;  /* 0x0013600001187983 */ /* 0x000f240000300a00 */
[----:B------:R-:W-:Y:S02]  /*29ca0*/  STL.64 [R1+0x1340], R14 ;  /* 0x0013400e01007387 */ /* 0x000fe40000100a00 */
[----:B------:R0:W-:Y:S02]  /*29cb0*/  STL.64 [R1+0x1338], R12 ;  /* 0x0013380c01007387 */ /* 0x0001e40000100a00 */
[----:B0-----:R-:W2:Y:S01]  /*29cc0*/  LDL.LU R12, [R1+0x120] ;  /* 0x00012000010c7983 */ /* 0x001ea20000300800 */
[----:B------:R-:W2:Y:S02]  /*29cd0*/  LDL.LU R13, [R1+0x124] ;  /* 0x00012400010d7983 */ /* 0x000ea40000300800 */
[----:B------:R-:W2:Y:S02]  /*29ce0*/  LDL.LU R14, [R1+0x128] ;  /* 0x00012800010e7983 */ /* 0x000ea40000300800 */
[----:B------:R-:W2:Y:S01]  /*29cf0*/  LDL.LU R15, [R1+0x12c] ;  /* 0x00012c00010f7983 */ /* 0x000ea20000300800 */
[C---:B---3--:R-:W-:Y:S11]  /*29d00*/  HMMA.16816.F32.BF16 R16, R8.reuse, R22, R16 ;  /* 0x000000160810723c */ /* 0x048ff60000041810 */
[----:B------:R-:W-:Y:S11]  /*29d10*/  @!UPT UIADD3 URZ, URZ, URZ, URZ ;  /* 0x0000003f3f3ff290 */ /* 0x000ff6000fffe03f */
[----:B------:R-:W-:Y:S01]  /*29d20*/  @!UPT UIADD3 URZ, URZ, URZ, URZ ;  /* 0x0000003f3f3ff290 */ /* 0x000fe2000fffe03f */
[----:B------:R0:W-:Y:S01]  /*29d30*/  STL.64 [R1+0x2b0], R16 ;  /* 0x0002b01001007387 */ /* 0x0001e20000100a00 */
[----:B------:R1:W-:Y:S02]  /*29d40*/  STL.64 [R1+0x2b8], R18 ;  /* 0x0002b81201007387 */ /* 0x0003e40000100a00 */
[----:B0-----:R-:W-:Y:S01]  /*29d50*/  IMAD.MOV.U32 R17, RZ, RZ, R22 ;  /* 0x000000ffff117224 */ /* 0x001fe200078e0016 */
[----:B-1----:R-:W3:Y:S01]  /*29d60*/  LDL.LU.64 R18, [R1+0x1358] ;  /* 0x0013580001127983 */ /* 0x002ee20000300a00 */
[----:B------:R-:W-:Y:S02]  /*29d70*/  IMAD.MOV.U32 R16, RZ, RZ, R23 ;  /* 0x000000ffff107224 */ /* 0x000fe400078e0017 */
[----:B------:R-:W4:Y:S02]  /*29d80*/  LDL.LU.64 R22, [R1+0x1350] ;  /* 0x0013500001167983 */ /* 0x000f240000300a00 */
[C---:B----4-:R-:W-:Y:S11]  /*29d90*/  HMMA.16816.F32.BF16 R24, R8.reuse, R22, R24 ;  /* 0x000000160818723c */ /* 0x050ff60000041818 */
[----:B------:R-:W-:Y:S11]  /*29da0*/  @!UPT UIADD3 URZ, URZ, URZ, URZ ;  /* 0x0000003f3f3ff290 */ /* 0x000ff6000fffe03f */
[----:B------:R-:W-:Y:S01]  /*29db0*/  @!UPT UIADD3 URZ, URZ, URZ, URZ ;  /* 0x0000003f3f3ff290 */ /* 0x000fe2000fffe03f */
[----:B------:R0:W-:Y:S01]  /*29dc0*/  STL.64 [R1+0x270], R24 ;  /* 0x0002701801007387 */ /* 0x0001e20000100a00 */
[----:B------:R-:W-:Y:S02]  /*29dd0*/  STL.64 [R1+0x278], R26 ;  /* 0x0002781a01007387 */ /* 0x000fe40000100a00 */
[----:B------:R-:W4:Y:S02]  /*29de0*/  LDL.LU.64 R20, [R1+0x1348] ;  /* 0x0013480001147983 */ /* 0x000f240000300a00 */
[----:B0-----:R-:W-:Y:S02]  /*29df0*/  IMAD.MOV.U32 R25, RZ, RZ, R22 ;  /* 0x000000ffff197224 */ /* 0x001fe400078e0016 */
[----:B------:R-:W-:Y:S02]  /*29e00*/  IMAD.MOV.U32 R24, RZ, RZ, R23 ;  /* 0x000000ffff187224 */ /* 0x000fe400078e0017 */
[----:B------:R-:W3:Y:S01]  /*29e10*/  LDL.LU.64 R22, [R1+0x390] ;  /* 0x0003900001167983 */ /* 0x000ee20000300a00 */
[----:B--2---:R-:W-:Y:S03]  /*29e20*/  HMMA.16816.F32.BF16 R12, R8, R6, R12 ;  /* 0x00000006080c723c */ /* 0x004fe6000004180c */
[----:B---3--:R-:W-:Y:S01]  /*29e30*/  STL.64 [R1+0x1260], R22 ;  /* 0x0012601601007387 */ /* 0x008fe20000100a00 */
[----:B----4-:R0:W-:Y:S03]  /*29e40*/  STL.64 [R1+0x1258], R20 ;  /* 0x0012581401007387 */ /* 0x0101e60000100a00 */
[----:B0-----:R-:W2:Y:S01]  /*29e50*/  LDL.LU R20, [R1+0x80] ;  /* 0x0000800001147983 */ /* 0x001ea20000300800 */
[----:B------:R-:W2:Y:S02]  /*29e60*/  LDL.LU R21, [R1+0x84] ;  /* 0x0000840001157983 */ /* 0x000ea40000300800 */
[----:B------:R-:W3:Y:S02]  /*29e70*/  LDL.LU R22, [R1+0x88] ;  /* 0x0000880001167983 */ /* 0x000ee40000300800 */
[----:B------:R-:W3:Y:S02]  /*29e80*/  LDL.LU R23, [R1+0x8c] ;  /* 0x00008c0001177983 */ /* 0x000ee40000300800 */
[----:B---3--:R-:W-:Y:S01]  /*29e90*/  STL.64 [R1+0x1270], R22 ;  /* 0x0012701601007387 */ /* 0x008fe20000100a00 */
[----:B--2---:R0:W-:Y:S08]  /*29ea0*/  STL.64 [R1+0x1268], R20 ;  /* 0x0012681401007387 */ /* 0x0041f00000100a00 */
[----:B------:R-:W-:Y:S02]  /*29eb0*/  STL.64 [R1+0x250], R12 ;  /* 0x0002500c01007387 */ /* 0x000fe40000100a00 */
[----:B------:R1:W-:Y:S02]  /*29ec0*/  STL.64 [R1+0x258], R14 ;  /* 0x0002580e01007387 */ /* 0x0003e40000100a00 */
[----:B0-----:R-:W-:-:S02]  /*29ed0*/  IMAD.MOV.U32 R21, RZ, RZ, R6 ;  /* 0x000000ffff157224 */ /* 0x001fc400078e0006 */
[----:B------:R-:W-:Y:S01]  /*29ee0*/  IMAD.MOV.U32 R20, RZ, RZ, R7 ;  /* 0x000000ffff147224 */ /* 0x000fe200078e0007 */
[----:B-1----:R-:W2:Y:S01]  /*29ef0*/  LDL.LU.64 R14, [R1+0x1340] ;  /* 0x00134000010e7983 */ /* 0x002ea20000300a00 */
[----:B------:R-:W3:Y:S02]  /*29f00*/  LDL.LU.64 R12, [R1+0x1338] ;  /* 0x00133800010c7983 */ /* 0x000ee40000300a00 */
[----:B------:R-:W4:Y:S02]  /*29f10*/  LDL.LU.64 R6, [R1+0x1330] ;  /* 0x0013300001067983 */ /* 0x000f240000300a00 */
[----:B------:R-:W4:Y:S02]  /*29f20*/  LDL.LU.64 R4, [R1+0x1328] ;  /* 0x0013280001047983 */ /* 0x000f240000300a00 */
[----:B------:R-:W-:Y:S02]  /*29f30*/  IMAD.MOV.U32 R22, RZ, RZ, R29 ;  /* 0x000000ffff167224 */ /* 0x000fe400078e001d */
[----:B------:R-:W-:-:S07]  /*29f40*/  IMAD.MOV.U32 R23, RZ, RZ, R28 ;  /* 0x000000ffff177224 */ /* 0x000fce00078e001c */
[----:B----4-:R-:W-:Y:S11]  /*29f50*/  HMMA.16816.F32.BF16 R4, R8, R22, R4 ;  /* 0x000000160804723c */ /* 0x010ff60000041804 */
[----:B------:R-:W-:Y:S11]  /*29f60*/  @!UPT UIADD3 URZ, URZ, URZ, URZ ;  /* 0x0000003f3f3ff290 */ /* 0x000ff6000fffe03f */
[----:B------:R-:W-:Y:S01]  /*29f70*/  @!UPT UIADD3 URZ, URZ, URZ, URZ ;  /* 0x0000003f3f3ff290 */ /* 0x000fe2000fffe03f */
[----:B------:R-:W-:Y:S01]  /*29f80*/  STL.64 [R1+0x210], R4 ;  /* 0x0002100401007387 */ /* 0x000fe20000100a00 */
[----:B------:R0:W-:Y:S03]  /*29f90*/  STL.64 [R1+0x218], R6 ;  /* 0x0002180601007387 */ /* 0x0001e60000100a00 */
[----:B0-----:R-:W2:Y:S01]  /*29fa0*/  LDL.LU.64 R6, [R1+0x1320] ;  /* 0x0013200001067983 */ /* 0x001ea20000300a00 */
[----:B------:R-:W2:Y:S02]  /*29fb0*/  LDL.LU.64 R4, [R1+0x1318] ;  /* 0x0013180001047983 */ /* 0x000ea40000300a00 */
[----:B------:R0:W-:Y:S02]  /*29fc0*/  STL.64 [R1+0x1280], R22 ;  /* 0x0012801601007387 */ /* 0x0001e40000100a00 */
[----:B0-----:R-:W-:Y:S02]  /*29fd0*/  IMAD.MOV.U32 R22, RZ, RZ, R21 ;  /* 0x000000ffff167224 */ /* 0x001fe400078e0015 */
[----:B------:R-:W-:-:S05]  /*29fe0*/  IMAD.MOV.U32 R23, RZ, RZ, R20 ;  /* 0x000000ffff177224 */ /* 0x000fca00078e0014 */
[----:B------:R0:W-:Y:S02]  /*29ff0*/  STL.64 [R1+0x1298], R22 ;  /* 0x0012981601007387 */ /* 0x0001e40000100a00 */
[----:B0-----:R-:W-:Y:S02]  /*2a000*/  IMAD.MOV.U32 R22, RZ, RZ, R25 ;  /* 0x000000ffff167224 */ /* 0x001fe400078e0019 */
[----:B------:R-:W-:-:S05]  /*2a010*/  IMAD.MOV.U32 R23, RZ, RZ, R24 ;  /* 0x000000ffff177224 */ /* 0x000fca00078e0018 */
[----:B------:R0:W-:Y:S02]  /*2a020*/  STL.64 [R1+0x12b0], R22 ;  /* 0x0012b01601007387 */ /* 0x0001e40000100a00 */
[----:B0-----:R-:W-:Y:S02]  /*2a030*/  IMAD.MOV.U32 R22, RZ, RZ, R17 ;  /* 0x000000ffff167224 */ /* 0x001fe400078e0011 */
[----:B------:R-:W-:-:S05]  /*2a040*/  IMAD.MOV.U32 R23, RZ, RZ, R16 ;  /* 0x000000ffff177224 */ /* 0x000fca00078e0010 */
[----:B------:R3:W-:Y:S01]  /*2a050*/  STL.64 [R1+0x12c8], R22 ;  /* 0x0012c81601007387 */ /* 0x0007e20000100a00 */
[----:B------:R-:W4:Y:S02]  /*2a060*/  LDL.LU R24, [R1+0xf0] ;  /* 0x0000f00001187983 */ /* 0x000f240000300800 */
[----:B---3--:R-:W-:Y:S01]  /*2a070*/  IMAD.MOV.U32 R23, RZ, RZ, R12 ;  /* 0x000000ffff177224 */ /* 0x008fe200078e000c */
[----:B--2---:R-:W-:Y:S11]  /*2a080*/  HMMA.16816.F32.BF16 R4, R8, R14, R4 ;  /* 0x0000000e0804723c */ /* 0x004ff60000041804 */
[----:B------:R-:W-:Y:S11]  /*2a090*/  @!UPT UIADD3 URZ, URZ, URZ, URZ ;  /* 0x0000003f3f3ff290 */ /* 0x000ff6000fffe03f */
[----:B------:R-:W-:Y:S01]  /*2a0a0*/  @!UPT UIADD3 URZ, URZ, URZ, URZ ;  /* 0x0000003f3f3ff290 */ /* 0x000fe2000fffe03f */
[----:B------:R0:W-:Y:S01]  /*2a0b0*/  STL.64 [R1+0x220], R4 ;  /* 0x0002200401007387 */ /* 0x0001e20000100a00 */
[----:B------:R1:W-:Y:S02]  /*2a0c0*/  STL.64 [R1+0x228], R6 ;  /* 0x0002280601007387 */ /* 0x0003e40000100a00 */
[----:B------:R-:W4:Y:S02]  /*2a0d0*/  LDL.LU R25, [R1+0xf4] ;  /* 0x0000f40001197983 */ /* 0x000f240000300800 */
[----:B------:R-:W4:Y:S01]  /*2a0e0*/  LDL.LU R26, [R1+0xf8] ;  /* 0x0000f800011a7983 */ /* 0x000f220000300800 */
[----:B------:R-:W4:Y:S04]  /*2a0f0*/  LDL.LU R27, [R1+0xfc] ;  /* 0x0000fc00011b7983 */ /* 0x000f280000300800 */
[----:B0-----:R-:W2:Y:S01]  /*2a100*/  LDL.LU R4, [R1+0xe0] ;  /* 0x0000e00001047983 */ /* 0x001ea20000300800 */
[----:B------:R-:W2:Y:S02]  /*2a110*/  LDL.LU R5, [R1+0xe4] ;  /* 0x0000e40001057983 */ /* 0x000ea40000300800 */
[----:B-1----:R-:W2:Y:S02]  /*2a120*/  LDL.LU R6, [R1+0xe8] ;  /* 0x0000e80001067983 */ /* 0x002ea40000300800 */
[----:B------:R-:W2:Y:S01]  /*2a130*/  LDL.LU R7, [R1+0xec] ;  /* 0x0000ec0001077983 */ /* 0x000ea20000300800 */
[----:B------:R0:W-:Y:S01]  /*2a140*/  STL.64 [R1+0x1278], R14 ;  /* 0x0012780e01007387 */ /* 0x0001e20000100a00 */
[----:B------:R-:W3:Y:S02]  /*2a150*/  LDL.LU R12, [R1+0x90] ;  /* 0x00009000010c7983 */ /* 0x000ee40000300800 */
[----:B------:R-:W-:-:S02]  /*2a160*/  IMAD.MOV.U32 R22, RZ, RZ, R13 ;  /* 0x000000ffff167224 */ /* 0x000fc400078e000d */
[----:B------:R-:W-:Y:S02]  /*2a170*/  IMAD.MOV.U32 R13, RZ, RZ, R0 ;  /* 0x000000ffff0d7224 */ /* 0x000fe400078e0000 */
[----:B------:R-:W2:Y:S01]  /*2a180*/  LDL.LU R0, [R1+0x1310] ;  /* 0x0013100001007983 */ /* 0x000ea20000300800 */
[----:B0-----:R-:W-:Y:S02]  /*2a190*/  IMAD.MOV.U32 R14, RZ, RZ, R3 ;  /* 0x000000ffff0e7224 */ /* 0x001fe400078e0003 */
[----:B------:R-:W-:Y:S01]  /*2a1a0*/  IMAD.MOV.U32 R15, RZ, RZ, R2 ;  /* 0x000000ffff0f7224 */ /* 0x000fe200078e0002 */
[----:B------:R-:W2:Y:S01]  /*2a1b0*/  LDL.LU R3, [R1+0x130c] ;  /* 0x00130c0001037983 */ /* 0x000ea20000300800 */
[----:B------:R-:W2:Y:S03]  /*2a1c0*/  LDL.LU R2, [R1+0x1308] ;  /* 0x0013080001027983 */ /* 0x000ea60000300800 */
[----:B------:R-:W-:Y:S04]  /*2a1d0*/  STL.64 [R1+0x1290], R14 ;  /* 0x0012900e01007387 */ /* 0x000fe80000100a00 */
[----:B---3--:R0:W-:Y:S04]  /*2a1e0*/  STL.64 [R1+0x1288], R12 ;  /* 0x0012880c01007387 */ /* 0x0081e80000100a00 */
[----:B0-----:R-:W3:Y:S01]  /*2a1f0*/  LDL.LU R12, [R1+0xa0] ;  /* 0x0000a000010c7983 */ /* 0x001ee20000300800 */
[----:B------:R-:W3:Y:S02]  /*2a200*/  LDL.LU R13, [R1+0xa4] ;  /* 0x0000a400010d7983 */ /* 0x000ee40000300800 */
[----:B------:R-:W2:Y:S02]  /*2a210*/  LDL.LU R14, [R1+0xa8] ;  /* 0x0000a800010e7983 */ /* 0x000ea40000300800 */
[----:B------:R-:W2:Y:S02]  /*2a220*/  LDL.LU R15, [R1+0xac] ;  /* 0x0000ac00010f7983 */ /* 0x000ea40000300800 */
[----:B--2---:R-:W-:Y:S01]  /*2a230*/  STL.64 [R1+0x12a8], R14 ;  /* 0x0012a80e01007387 */ /* 0x004fe20000100a00 */
[----:B---3--:R0:W-:Y:S03]  /*2a240*/  STL.64 [R1+0x12a0], R12 ;  /* 0x0012a00c01007387 */ /* 0x0081e60000100a00 */
[----:B0-----:R-:W2:Y:S01]  /*2a250*/  LDL.LU R12, [R1+0xb0] ;  /* 0x0000b000010c7983 */ /* 0x001ea20000300800 */
[----:B------:R-:W-:-:S02]  /*2a260*/  IMAD.MOV.U32 R14, RZ, RZ, R3 ;  /* 0x000000ffff0e7224 */ /* 0x000fc400078e0003 */
[----:B------:R-:W-:Y:S02]  /*2a270*/  IMAD.MOV.U32 R15, RZ, RZ, R0 ;  /* 0x000000ffff0f7224 */ /* 0x000fe400078e0000 */
[----:B------:R-:W-:Y:S02]  /*2a280*/  IMAD.MOV.U32 R13, RZ, RZ, R2 ;  /* 0x000000ffff0d7224 */ /* 0x000fe400078e0002 */
[----:B------:R-:W3:Y:S01]  /*2a290*/  LDL.LU R2, [R1+0x1304] ;  /* 0x0013040001027983 */ /* 0x000ee20000300800 */
[----:B------:R-:W3:Y:S02]  /*2a2a0*/  LDL.LU R3, [R1+0x1300] ;  /* 0x0013000001037983 */ /* 0x000ee40000300800 */
[----:B------:R-:W3:Y:S02]  /*2a2b0*/  LDL.LU R0, [R1+0x12fc] ;  /* 0x0012fc0001007983 */ /* 0x000ee40000300800 */
[----:B------:R-:W-:Y:S01]  /*2a2c0*/  STL.64 [R1+0x12c0], R14 ;  /* 0x0012c00e01007387 */ /* 0x000fe20000100a00 */
[----:B----4-:R-:W-:Y:S01]  /*2a2d0*/  HMMA.16816.F32.BF16 R24, R8, R18, R24 ;  /* 0x000000120818723c */ /* 0x010fe20000041818 */
[----:B--2---:R0:W-:Y:S04]  /*2a2e0*/  STL.64 [R1+0x12b8], R12 ;  /* 0x0012b80c01007387 */ /* 0x0041e80000100a00 */
[----:B0-----:R-:W2:Y:S01]  /*2a2f0*/  LDL.LU R12, [R1+0xc0] ;  /* 0x0000c000010c7983 */ /* 0x001ea20000300800 */
[----:B------:R-:W2:Y:S02]  /*2a300*/  LDL.LU R13, [R1+0xc4] ;  /* 0x0000c400010d7983 */ /* 0x000ea40000300800 */
[----:B------:R-:W4:Y:S02]  /*2a310*/  LDL.LU R14, [R1+0xc8] ;  /* 0x0000c800010e7983 */ /* 0x000f240000300800 */
[----:B------:R-:W4:Y:S02]  /*2a320*/  LDL.LU R15, [R1+0xcc] ;  /* 0x0000cc00010f7983 */ /* 0x000f240000300800 */
[----:B----4-:R-:W-:Y:S01]  /*2a330*/  STL.64 [R1+0x12d8], R14 ;  /* 0x0012d80e01007387 */ /* 0x010fe20000100a00 */
[----:B--2---:R0:W-:Y:S03]  /*2a340*/  STL.64 [R1+0x12d0], R12 ;  /* 0x0012d00c01007387 */ /* 0x0041e60000100a00 */
[----:B0-----:R-:W2:Y:S01]  /*2a350*/  LDL.LU R12, [R1+0xd0] ;  /* 0x0000d000010c7983 */ /* 0x001ea20000300800 */
[----:B---3--:R-:W-:-:S02]  /*2a360*/  IMAD.MOV.U32 R13, RZ, RZ, R0 ;  /* 0x000000ffff0d7224 */ /* 0x008fc400078e0000 */
[----:B------:R-:W3:Y:S04]  /*2a370*/  LDL.LU R0, [R1+0x12f8] ;  /* 0x0012f80001007983 */ /* 0x000ee80000300800 */
[----:B------:R-:W-:Y:S01]  /*2a380*/  STL.64 [R1+0x1b0], R24 ;  /* 0x0001b01801007387 */ /* 0x000fe20000100a00 */
[----:B------:R0:W-:Y:S04]  /*2a390*/  STL.64 [R1+0x1b8], R26 ;  /* 0x0001b81a01007387 */ /* 0x0001e80000100a00 */
[----:B0-----:R-:W4:Y:S01]  /*2a3a0*/  LDL.LU.64 R26, [R1+0x12f0] ;  /* 0x0012f000011a7983 */ /* 0x001f220000300a00 */
[----:B------:R-:W-:-:S02]  /*2a3b0*/  IMAD.MOV.U32 R14, RZ, RZ, R3 ;  /* 0x000000ffff0e7224 */ /* 0x000fc400078e0003 */
[----:B------:R-:W-:Y:S01]  /*2a3c0*/  IMAD.MOV.U32 R15, RZ, RZ, R2 ;  /* 0x000000ffff0f7224 */ /* 0x000fe200078e0002 */
[----:B----4-:R-:W-:Y:S01]  /*2a3d0*/  HMMA.16816.F32.BF16 R8, R8, R26, R4 ;  /* 0x0000001a0808723c */ /* 0x010fe20000041804 */
[----:B------:R-:W2:Y:S01]  /*2a3e0*/  LDL.LU.64 R6, [R1+0x12e8] ;  /* 0x0012e80001067983 */ /* 0x000ea20000300a00 */
[----:B------:R-:W2:Y:S11]  /*2a3f0*/  LDL.LU.64 R4, [R1+0x12e0] ;  /* 0x0012e00001047983 */ /* 0x000eb60000300a00 */
[----:B------:R-:W-:Y:S10]  /*2a400*/  @!UPT UIADD3 URZ, URZ, URZ, URZ ;  /* 0x0000003f3f3ff290 */ /* 0x000ff4000fffe03f */
[----:B------:R0:W-:Y:S01]  /*2a410*/  STL.64 [R1+0x1a0], R8 ;  /* 0x0001a00801007387 */ /* 0x0001e20000100a00 */
[----:B------:R-:W-:Y:S03]  /*2a420*/  STL.64 [R1+0x1a8], R10 ;  /* 0x0001a80a01007387 */ /* 0x000fe60000100a00 */
[----:B0-----:R-:W4:Y:S01]  /*2a430*/  LDL.LU.64 R8, [R1+0x398] ;  /* 0x0003980001087983 */ /* 0x001f220000300a00 */
        /* <DEDUP_REMOVED lines=35> */
[----:B--2---:R-:W-:Y:S01]  /*2a670*/  HMMA.16816.F32.BF16 R12, R4, R14, R20 ;  /* 0x0000000e040c723c */ /* 0x004fe20000041814 */
[----:B------:R-:W2:Y:S01]  /*2a680*/  LDL.LU.64 R22, [R1+0x1260] ;  /* 0x0012600001167983 */ /* 0x000ea20000300a00 */
[----:B------:R-:W2:Y:S11]  /*2a690*/  LDL.LU.64 R20, [R1+0x1258] ;  /* 0x0012580001147983 */ /* 0x000eb60000300a00 */
[----:B------:R-:W-:Y:S10]  /*2a6a0*/  @!UPT UIADD3 URZ, URZ, URZ, URZ ;  /* 0x0000003f3f3ff290 */ /* 0x000ff4000fffe03f */
[----:B------:R-:W-:Y:S01]  /*2a6b0*/  STL.64 [R1+0x180], R12 ;  /* 0x0001800c01007387 */ /* 0x000fe20000100a00 */
[----:B------:R0:W-:Y:S03]  /*2a6c0*/  STL.64 [R1+0x188], R14 ;  /* 0x0001880e01007387 */ /* 0x0001e60000100a00 */
[----:B0-----:R-:W2:Y:S01]  /*2a6d0*/  LDL.LU.64 R14, [R1+0x1250] ;  /* 0x00125000010e7983 */ /* 0x001ea20000300a00 */
[----:B------:R-:W2:Y:S02]  /*2a6e0*/  LDL.LU.64 R12, [R1+0x1248] ;  /* 0x00124800010c7983 */ /* 0x000ea40000300a00 */
[----:B------:R-:W-:Y:S02]  /*2a6f0*/  IMAD.MOV.U32 R3, RZ, RZ, c[0x0][0x188] ;  /* 0x00006200ff037624 */ /* 0x000fe400078e00ff */
[----:B------:R-:W2:Y:S02]  /*2a700*/  LDL.LU R10, [R1+0xd0c] ;  /* 0x000d0c00010a7983 */ /* 0x000ea40000300800 */
[----:B------:R-:W-:-:S04]  /*2a710*/  IMAD.SHL.U32 R11, R3, 0x80, RZ ;  /* 0x00000080030b7824 */ /* 0x000fc800078e00ff */
[----:B------:R-:W-:Y:S01]  /*2a720*/  IMAD.SHL.U32 R11, R11, 0x2, RZ ;  /* 0x000000020b0b7824 */ /* 0x000fe200078e00ff */
[----:B---3--:R-:W-:-:S04]  /*2a730*/  IADD3 R0, R0, 0x1, RZ ;  /* 0x0000000100007810 */ /* 0x008fc80007ffe0ff */
[-C--:B----4-:R-:W-:Y:S02]  /*2a740*/  IADD3 R2, P0, R8, R11.reuse, RZ ;  /* 0x0000000b08027210 */ /* 0x090fe40007f1e0ff */
[----:B--2---:R-:W-:Y:S01]  /*2a750*/  IADD3 R3, P1, R22, R11, RZ ;  /* 0x0000000b16037210 */ /* 0x004fe20007f3e0ff */
[----:B------:R-:W-:Y:S01]  /*2a760*/  HMMA.16816.F32.BF16 R16, R4, R18, R12 ;  /* 0x000000120410723c */ /* 0x000fe2000004180c */
[----:B------:R-:W2:Y:S11]  /*2a770*/  LDL.LU R12, [R1+0xd04] ;  /* 0x000d0400010c7983 */ /* 0x000eb60000300800 */
[----:B------:R-:W-:Y:S11]  /*2a780*/  @!UPT UIADD3 URZ, URZ, URZ, URZ ;  /* 0x0000003f3f3ff290 */ /* 0x000ff6000fffe03f */
[----:B------:R-:W-:Y:S01]  /*2a790*/  STL.64 [R1+0x150], R16 ;  /* 0x0001501001007387 */ /* 0x000fe20000100a00 */
[----:B------:R0:W-:Y:S02]  /*2a7a0*/  STL.64 [R1+0x158], R18 ;  /* 0x0001581201007387 */ /* 0x0001e40000100a00 */
[----:B------:R-:W3:Y:S02]  /*2a7b0*/  LDL.LU R13, [R1+0xd28] ;  /* 0x000d2800010d7983 */ /* 0x000ee40000300800 */
[----:B------:R-:W4:Y:S01]  /*2a7c0*/  LDL.LU R14, [R1+0xcfc] ;  /* 0x000cfc00010e7983 */ /* 0x000f220000300800 */
[----:B------:R-:W2:Y:S04]  /*2a7d0*/  LDL.LU R15, [R1+0xd20] ;  /* 0x000d2000010f7983 */ /* 0x000ea80000300800 */
[----:B0-----:R-:W2:Y:S01]  /*2a7e0*/  LDL.LU R19, [R1+0xcf4] ;  /* 0x000cf40001137983 */ /* 0x001ea20000300800 */
[----:B------:R-:W2:Y:S02]  /*2a7f0*/  LDL.LU R18, [R1+0xd18] ;  /* 0x000d180001127983 */ /* 0x000ea40000300800 */
[----:B------:R-:W2:Y:S02]  /*2a800*/  LDL.LU R17, [R1+0xcec] ;  /* 0x000cec0001117983 */ /* 0x000ea40000300800 */
[----:B------:R-:W2:Y:S01]  /*2a810*/  LDL.LU R16, [R1+0xd10] ;  /* 0x000d100001107983 */ /* 0x000ea20000300800 */
[----:B------:R-:W2:Y:S01]  /*2a820*/  LDL.LU R29, [R1+0xce4] ;  /* 0x000ce400011d7983 */ /* 0x000ea20000300800 */
[----:B------:R-:W2:Y:S02]  /*2a830*/  LDL.LU R25, [R1+0xd08] ;  /* 0x000d080001197983 */ /* 0x000ea40000300800 */
[----:B------:R-:W2:Y:S02]  /*2a840*/  LDL.LU R28, [R1+0xcdc] ;  /* 0x000cdc00011c7983 */ /* 0x000ea40000300800 */
[----:B------:R-:W2:Y:S01]  /*2a850*/  LDL.LU R24, [R1+0xd00] ;  /* 0x000d000001187983 */ /* 0x000ea20000300800 */
[----:B------:R0:W-:Y:S04]  /*2a860*/  STL [R1+0x1100], R2 ;  /* 0x0011000201007387 */ /* 0x0001e80000100800 */
[----:B0-----:R-:W2:Y:S01]  /*2a870*/  LDL.LU R2, [R1+0xd14] ;  /* 0x000d140001027983 */ /* 0x001ea20000300800 */
[----:B------:R0:W-:Y:S03]  /*2a880*/  STL [R1+0x1104], R3 ;  /* 0x0011040301007387 */ /* 0x0001e60000100800 */
[----:B0-----:R-:W2:Y:S01]  /*2a890*/  LDL.LU R3, [R1+0xd1c] ;  /* 0x000d1c0001037983 */ /* 0x001ea20000300800 */
[----:B------:R0:W-:Y:S03]  /*2a8a0*/  STL [R1+0x5bc], R0 ;  /* 0x0005bc0001007387 */ /* 0x0001e60000100800 */
[----:B0-----:R-:W2:Y:S02]  /*2a8b0*/  LDL.LU R0, [R1+0x1240] ;  /* 0x0012400001007983 */ /* 0x001ea40000300800 */
[----:B--2---:R-:W-:-:S02]  /*2a8c0*/  IMAD.X R8, R9, 0x1, R0, P0 ;  /* 0x0000000109087824 */ /* 0x004fc400000e0600 */
[----:B------:R-:W-:-:S03]  /*2a8d0*/  IMAD.X R9, R23, 0x1, R0, P1 ;  /* 0x0000000117097824 */ /* 0x000fc600008e0600 */
[----:B------:R0:W-:Y:S04]  /*2a8e0*/  STL [R1+0x1108], R8 ;  /* 0x0011080801007387 */ /* 0x0001e80000100800 */
[----:B0-----:R-:W2:Y:S01]  /*2a8f0*/  LDL.LU R8, [R1+0xd24] ;  /* 0x000d240001087983 */ /* 0x001ea20000300800 */
[----:B------:R-:W2:Y:S02]  /*2a900*/  LDL.LU.64 R22, [R1+0x1238] ;  /* 0x0012380001167983 */ /* 0x000ea40000300a00 */
[----:B------:R0:W-:Y:S02]  /*2a910*/  STL [R1+0x110c], R9 ;  /* 0x00110c0901007387 */ /* 0x0001e40000100800 */
[----:B0-----:R-:W3:Y:S01]  /*2a920*/  LDL.LU R9, [R1+0xd2c] ;  /* 0x000d2c0001097983 */ /* 0x001ee20000300800 */
[----:B------:R-:W-:-:S02]  /*2a930*/  IADD3 R3, P3, R3, R11, RZ ;  /* 0x0000000b03037210 */ /* 0x000fc40007f7e0ff */
[-C--:B------:R-:W-:Y:S02]  /*2a940*/  IADD3 R2, P4, R2, R11.reuse, RZ ;  /* 0x0000000b02027210 */ /* 0x080fe40007f9e0ff */
[-C--:B------:R-:W-:Y:S02]  /*2a950*/  IADD3 R10, P5, R10, R11.reuse, RZ ;  /* 0x0000000b0a0a7210 */ /* 0x080fe40007fbe0ff */
[-C--:B------:R-:W-:Y:S01]  /*2a960*/  IADD3 R12, P6, R12, R11.reuse, RZ ;  /* 0x0000000b0c0c7210 */ /* 0x080fe20007fde0ff */
[--C-:B------:R-:W-:Y:S01]  /*2a970*/  IMAD.X R18, R18, 0x1, R0.reuse, P3 ;  /* 0x0000000112127824 */ /* 0x100fe200018e0600 */
[-C--:B------:R-:W-:Y:S01]  /*2a980*/  IADD3 R17, P3, R17, R11.reuse, RZ ;  /* 0x0000000b11117210 */ /* 0x080fe20007f7e0ff */
[--C-:B------:R-:W-:Y:S01]  /*2a990*/  IMAD.X R16, R16, 0x1, R0.reuse, P4 ;  /* 0x0000000110107824 */ /* 0x100fe200020e0600 */
[-C--:B------:R-:W-:Y:S01]  /*2a9a0*/  IADD3 R29, P4, R29, R11.reuse, RZ ;  /* 0x0000000b1d1d7210 */ /* 0x080fe20007f9e0ff */
[--C-:B------:R-:W-:Y:S01]  /*2a9b0*/  IMAD.X R25, R25, 0x1, R0.reuse, P5 ;  /* 0x0000000119197824 */ /* 0x100fe200028e0600 */
[-C--:B------:R-:W-:Y:S01]  /*2a9c0*/  IADD3 R28, P5, R28, R11.reuse, RZ ;  /* 0x0000000b1c1c7210 */ /* 0x080fe20007fbe0ff */
[----:B------:R-:W-:Y:S01]  /*2a9d0*/  IMAD.X R24, R24, 0x1, R0, P6 ;  /* 0x0000000118187824 */ /* 0x000fe200030e0600 */
[----:B--2---:R-:W-:Y:S01]  /*2a9e0*/  HMMA.16816.F32.BF16 R20, R4, R26, R20 ;  /* 0x0000001a0414723c */ /* 0x004fe20000041814 */
[----:B------:R-:W-:-:S02]  /*2a9f0*/  IADD3 R8, P2, R8, R11, RZ ;  /* 0x0000000b08087210 */ /* 0x000fc40007f5e0ff */
[----:B---3--:R-:W-:-:S03]  /*2aa00*/  IADD3 R9, P1, R9, R11, RZ ;  /* 0x0000000b09097210 */ /* 0x008fc60007f3e0ff */
[--C-:B------:R-:W-:Y:S01]  /*2aa10*/  IMAD.X R15, R15, 0x1, R0.reuse, P2 ;  /* 0x000000010f0f7824 */ /* 0x100fe200010e0600 */
[-C--:B------:R-:W-:Y:S01]  /*2aa20*/  IADD3 R19, P2, R19, R11.reuse, RZ ;  /* 0x0000000b13137210 */ /* 0x080fe20007f5e0ff */
[----:B------:R-:W-:Y:S11]  /*2aa30*/  IMAD.X R13, R13, 0x1, R0, P1 ;  /* 0x000000010d0d7824 */ /* 0x000ff600008e0600 */
[----:B------:R-:W-:Y:S05]  /*2aa40*/  @!UPT UIADD3 URZ, URZ, URZ, URZ ;  /* 0x0000003f3f3ff290 */ /* 0x000fea000fffe03f */
[----:B------:R-:W-:Y:S02]  /*2aa50*/  IMAD.MOV.U32 R4, RZ, RZ, R23 ;  /* 0x000000ffff047224 */ /* 0x000fe400078e0017 */
[----:B------:R-:W-:Y:S01]  /*2aa60*/  IMAD.MOV.U32 R5, RZ, RZ, R22 ;  /* 0x000000ffff057224 */ /* 0x000fe200078e0016 */
[----:B------:R-:W-:Y:S01]  /*2aa70*/  STL.64 [R1+0x140], R20 ;  /* 0x0001401401007387 */ /* 0x000fe20000100a00 */
[----:B------:R0:W-:Y:S01]  /*2aa80*/  STL.64 [R1+0x148], R22 ;  /* 0x0001481601007387 */ /* 0x0001e20000100a00 */
[----:B----4-:R-:W-:Y:S02]  /*2aa90*/  IADD3 R14, P1, R14, R11, RZ ;  /* 0x0000000b0e0e7210 */ /* 0x010fe40007f3e0ff */
[----:B0-----:R-:W2:Y:S04]  /*2aaa0*/  LDL R22, [R1+0xfd8] ;  /* 0x000fd80001167983 */ /* 0x001ea80000100800 */
[----:B------:R-:W2:Y:S01]  /*2aab0*/  LDL R23, [R1+0x5bc] ;  /* 0x0005bc0001177983 */ /* 0x000ea20000100800 */
        /* <DEDUP_REMOVED lines=16> */
[----:B------:R0:W-:Y:S02]  /*2abc0*/  STL [R1+0x1234], R0 ;  /* 0x0012340001007387 */ /* 0x0001e40000100800 */
[----:B------:R-:W-:Y:S01]  /*2abd0*/  STL [R1+0xd08], R25 ;  /* 0x000d081901007387 */ /* 0x000fe20000100800 */
[----:B0-----:R-:W3:Y:S01]  /*2abe0*/  LDL.LU R0, [R1+0xcd4] ;  /* 0x000cd40001007983 */ /* 0x001ee20000300800 */
[----:B------:R-:W-:Y:S02]  /*2abf0*/  STL [R1+0xcdc], R28 ;  /* 0x000cdc1c01007387 */ /* 0x000fe40000100800 */
[----:B------:R-:W4:Y:S02]  /*2ac00*/  LDL.LU R5, [R1+0xcc4] ;  /* 0x000cc40001057983 */ /* 0x000f240000300800 */
[----:B------:R-:W-:Y:S01]  /*2ac10*/  STL [R1+0xd00], R24 ;  /* 0x000d001801007387 */ /* 0x000fe20000100800 */
[----:B----4-:R0:W-:Y:S04]  /*2ac20*/  STL [R1+0x1228], R5 ;  /* 0x0012280501007387 */ /* 0x0101e80000100800 */
[----:B0-----:R-:W4:Y:S04]  /*2ac30*/  LDL.LU R5, [R1+0xcf0] ;  /* 0x000cf00001057983 */ /* 0x001f280000300800 */
[----:B----4-:R0:W-:Y:S04]  /*2ac40*/  STL [R1+0x122c], R5 ;  /* 0x00122c0501007387 */ /* 0x0101e80000100800 */
[----:B0-----:R-:W4:Y:S01]  /*2ac50*/  LDL.LU R5, [R1+0xccc] ;  /* 0x000ccc0001057983 */ /* 0x001f220000300800 */
[----:B--2---:R-:W-:-:S02]  /*2ac60*/  ISETP.NE.U32.AND P0, PT, R23, R22, PT ;  /* 0x000000161700720c */ /* 0x004fc40003f05070 */
[----:B---3--:R-:W-:Y:S01]  /*2ac70*/  IADD3 R0, P6, R0, R11, RZ ;  /* 0x0000000b00007210 */ /* 0x008fe20007fde0ff */
[----:B----4-:R0:W-:Y:S04]  /*2ac80*/  STL [R1+0x1230], R5 ;  /* 0x0012300501007387 */ /* 0x0101e80000100800 */
[----:B0-----:R-:W2:Y:S01]  /*2ac90*/  LDL.LU R5, [R1+0xcf8] ;  /* 0x000cf80001057983 */ /* 0x001ea20000300800 */
[----:B------:R-:W3:Y:S02]  /*2aca0*/  LDL.LU R4, [R1+0xce8] ;  /* 0x000ce80001047983 */ /* 0x000ee40000300800 */
[----:B------:R-:W4:Y:S02]  /*2acb0*/  LDL.LU R6, [R1+0xcbc] ;  /* 0x000cbc0001067983 */ /* 0x000f240000300800 */
        /* <DEDUP_REMOVED lines=24> */
[----:B------:R0:W-:Y:S02]  /*2ae40*/  STL [R1+0xcd4], R0 ;  /* 0x000cd40001007387 */ /* 0x0001e40000100800 */
[----:B0-----:R-:W2:Y:S02]  /*2ae50*/  LDL.LU R0, [R1+0x1234] ;  /* 0x0012340001007983 */ /* 0x001ea40000300800 */
[----:B--2---:R-:W-:-:S05]  /*2ae60*/  IMAD.X R5, R5, 0x1, R0, P1 ;  /* 0x0000000105057824 */ /* 0x004fca00008e0600 */
[----:B------:R0:W-:Y:S04]  /*2ae70*/  STL [R1+0xcf8], R5 ;  /* 0x000cf80501007387 */ /* 0x0001e80000100800 */
[----:B0-----:R-:W2:Y:S02]  /*2ae80*/  LDL.LU R5, [R1+0x1230] ;  /* 0x0012300001057983 */ /* 0x001ea40000300800 */
[----:B--2---:R-:W-:-:S05]  /*2ae90*/  IADD3 R5, P1, R5, R11, RZ ;  /* 0x0000000b05057210 */ /* 0x004fca0007f3e0ff */
[----:B------:R0:W-:Y:S04]  /*2aea0*/  STL [R1+0xccc], R5 ;  /* 0x000ccc0501007387 */ /* 0x0001e80000100800 */
[----:B0-----:R-:W2:Y:S02]  /*2aeb0*/  LDL.LU R5, [R1+0x122c] ;  /* 0x00122c0001057983 */ /* 0x001ea40000300800 */
[----:B--2---:R-:W-:-:S05]  /*2aec0*/  IMAD.X R5, R5, 0x1, R0, P2 ;  /* 0x0000000105057824 */ /* 0x004fca00010e0600 */
[----:B------:R0:W-:Y:S04]  /*2aed0*/  STL [R1+0xcf0], R5 ;  /* 0x000cf00501007387 */ /* 0x0001e80000100800 */
[----:B0-----:R-:W2:Y:S01]  /*2aee0*/  LDL.LU R5, [R1+0x1228] ;  /* 0x0012280001057983 */ /* 0x001ea20000300800 */
[--C-:B---3--:R-:W-:Y:S01]  /*2aef0*/  IMAD.X R4, R4, 0x1, R0.reuse, P3 ;  /* 0x0000000104047824 */ /* 0x108fe200018e0600 */
[-C--:B----4-:R-:W-:Y:S01]  /*2af00*/  IADD3 R6, P3, R6, R11.reuse, RZ ;  /* 0x0000000b06067210 */ /* 0x090fe20007f7e0ff */
[--C-:B------:R-:W-:Y:S01]  /*2af10*/  IMAD.X R7, R7, 0x1, R0.reuse, P4 ;  /* 0x0000000107077824 */ /* 0x100fe200020e0600 */
[-C--:B------:R-:W-:Y:S01]  /*2af20*/  IADD3 R26, P4, R26, R11.reuse, RZ ;  /* 0x0000000b1a1a7210 */ /* 0x080fe20007f9e0ff */
        /* <DEDUP_REMOVED lines=17> */
[----:B------:R-:W-:-:S02]  /*2b040*/  IADD3 R24, P3, R24, R11, RZ ;  /* 0x0000000b18187210 */ /* 0x000fc40007f7e0ff */
[----:B--2---:R-:W-:-:S05]  /*2b050*/  IADD3 R5, P2, R5, R11, RZ ;  /* 0x0000000b05057210 */ /* 0x004fca0007f5e0ff */
[----:B------:R-:W-:Y:S01]  /*2b060*/  STL [R1+0xcc4], R5 ;  /* 0x000cc40501007387 */ /* 0x000fe20000100800 */
[----:B------:R-:W-:Y:S02]  /*2b070*/  STL [R1+0xce8], R4 ;  /* 0x000ce80401007387 */ /* 0x000fe40000100800 */
[----:B------:R-:W-:Y:S02]  /*2b080*/  STL [R1+0xcbc], R6 ;  /* 0x000cbc0601007387 */ /* 0x000fe40000100800 */
[----:B------:R-:W-:Y:S01]  /*2b090*/  STL [R1+0xce0], R7 ;  /* 0x000ce00701007387 */ /* 0x000fe20000100800 */
[----:B------:R-:W-:Y:S01]  /*2b0a0*/  STL [R1+0xcb4], R26 ;  /* 0x000cb41a01007387 */ /* 0x000fe20000100800 */
[----:B------:R-:W-:Y:S02]  /*2b0b0*/  STL [R1+0xcd8], R27 ;  /* 0x000cd81b01007387 */ /* 0x000fe40000100800 */
[----:B------:R-:W-:Y:S02]  /*2b0c0*/  STL [R1+0xcac], R20 ;  /* 0x000cac1401007387 */ /* 0x000fe40000100800 */
[--C-:B------:R-:W-:Y:S01]  /*2b0d0*/  IMAD.X R8, R8, 0x1, R0.reuse, P2 ;  /* 0x0000000108087824 */ /* 0x100fe200010e0600 */
[----:B------:R-:W-:Y:S01]  /*2b0e0*/  STL [R1+0xcd0], R21 ;  /* 0x000cd01501007387 */ /* 0x000fe20000100800 */
[----:B------:R-:W-:Y:S01]  /*2b0f0*/  IADD3 R3, P2, R3, R11, RZ ;  /* 0x0000000b03037210 */ /* 0x000fe20007f5e0ff */
        /* <DEDUP_REMOVED lines=11> */
[----:B------:R-:W-:-:S02]  /*2b1b0*/  IMAD.X R29, R29, 0x1, R0, P2 ;  /* 0x000000011d1d7824 */ /* 0x000fc400010e0600 */
[----:B------:R-:W-:Y:S02]  /*2b1c0*/  STL [R1+0xca0], R19 ;  /* 0x000ca01301007387 */ /* 0x000fe40000100800 */
[----:B------:R-:W-:Y:S01]  /*2b1d0*/  STL [R1+0xc74], R18 ;  /* 0x000c741201007387 */ /* 0x000fe20000100800 */
[----:B------:R-:W-:Y:S01]  /*2b1e0*/  IADD3 R25, P2, R25, R11, RZ ;  /* 0x0000000b19197210 */ /* 0x000fe20007f5e0ff */
[----:B------:R-:W-:Y:S01]  /*2b1f0*/  STL [R1+0xc98], R17 ;  /* 0x000c981101007387 */ /* 0x000fe20000100800 */
[----:B------:R-:W-:Y:S02]  /*2b200*/  STL [R1+0xc6c], R16 ;  /* 0x000c6c1001007387 */ /* 0x000fe40000100800 */
[----:B------:R-:W-:Y:S02]  /*2b210*/  STL [R1+0xc90], R29 ;  /* 0x000c901d01007387 */ /* 0x000fe40000100800 */
[----:B------:R0:W-:Y:S01]  /*2b220*/  STL [R1+0x1224], R11 ;  /* 0x0012240b01007387 */ /* 0x0001e20000100800 */
[----:B------:R-:W-:Y:S04]  /*2b230*/  STL [R1+0xc64], R25 ;  /* 0x000c641901007387 */ /* 0x000fe80000100800 */
[----:B0-----:R-:W2:Y:S01]  /*2b240*/  LDL.LU R11, [R1+0xc80] ;  /* 0x000c8000010b7983 */ /* 0x001ea20000300800 */
[----:B------:R-:W-:Y:S02]  /*2b250*/  STL [R1+0xc88], R28 ;  /* 0x000c881c01007387 */ /* 0x000fe40000100800 */
[----:B------:R-:W3:Y:S02]  /*2b260*/  LDL.LU R5, [R1+0xc70] ;  /* 0x000c700001057983 */ /* 0x000ee40000300800 */
[----:B------:R-:W-:Y:S01]  /*2b270*/  STL [R1+0xc5c], R24 ;  /* 0x000c5c1801007387 */ /* 0x000fe20000100800 */
[----:B---3--:R0:W-:Y:S04]  /*2b280*/  STL [R1+0x1218], R5 ;  /* 0x0012180501007387 */ /* 0x0081e80000100800 */
[----:B0-----:R-:W3:Y:S04]  /*2b290*/  LDL.LU R5, [R1+0xc4c] ;  /* 0x000c4c0001057983 */ /* 0x001ee80000300800 */
[----:B---3--:R0:W-:Y:S04]  /*2b2a0*/  STL [R1+0x121c], R5 ;  /* 0x00121c0501007387 */ /* 0x0081e80000100800 */
[----:B0-----:R-:W3:Y:S01]  /*2b2b0*/  LDL.LU R5, [R1+0xc78] ;  /* 0x000c780001057983 */ /* 0x001ee20000300800 */
[----:B--2---:R-:W-:-:S03]  /*2b2c0*/  IMAD.X R11, R11, 0x1, R0, P4 ;  /* 0x000000010b0b7824 */ /* 0x004fc600020e0600 */
[----:B---3--:R0:W-:Y:S04]  /*2b2d0*/  STL [R1+0x1220], R5 ;  /* 0x0012200501007387 */ /* 0x0081e80000100800 */
        /* <DEDUP_REMOVED lines=29> */
[----:B--2---:R-:W-:-:S05]  /*2b4b0*/  IADD3 R5, P4, R5, R11, RZ ;  /* 0x0000000b05057210 */ /* 0x004fca0007f9e0ff */
[----:B------:R0:W-:Y:S04]  /*2b4c0*/  STL [R1+0xc54], R5 ;  /* 0x000c540501007387 */ /* 0x0001e80000100800 */
[----:B0-----:R-:W2:Y:S02]  /*2b4d0*/  LDL.LU R5, [R1+0x1220] ;  /* 0x0012200001057983 */ /* 0x001ea40000300800 */
[----:B--2---:R-:W-:-:S05]  /*2b4e0*/  IMAD.X R5, R5, 0x1, R0, P5 ;  /* 0x0000000105057824 */ /* 0x004fca00028e0600 */
[----:B------:R0:W-:Y:S04]  /*2b4f0*/  STL [R1+0xc78], R5 ;  /* 0x000c780501007387 */ /* 0x0001e80000100800 */
[----:B0-----:R-:W2:Y:S02]  /*2b500*/  LDL.LU R5, [R1+0x121c] ;  /* 0x00121c0001057983 */ /* 0x001ea40000300800 */
[----:B--2---:R-:W-:-:S05]  /*2b510*/  IADD3 R5, P5, R5, R11, RZ ;  /* 0x0000000b05057210 */ /* 0x004fca0007fbe0ff */
[----:B------:R0:W-:Y:S04]  /*2b520*/  STL [R1+0xc4c], R5 ;  /* 0x000c4c0501007387 */ /* 0x0001e80000100800 */
[----:B0-----:R-:W2:Y:S01]  /*2b530*/  LDL.LU R5, [R1+0x1218] ;  /* 0x0012180001057983 */ /* 0x001ea20000300800 */
[--C-:B----4-:R-:W-:Y:S01]  /*2b540*/  IMAD.X R6, R6, 0x1, R0.reuse, P1 ;  /* 0x0000000106067824 */ /* 0x110fe200008e0600 */
        /* <DEDUP_REMOVED lines=18> */
[----:B------:R-:W-:Y:S01]  /*2b670*/  IADD3 R29, P5, R29, R11, RZ ;  /* 0x0000000b1d1d7210 */ /* 0x000fe20007fbe0ff */
[----:B------:R-:W-:-:S02]  /*2b680*/  IMAD.X R24, R24, 0x1, R0, P1 ;  /* 0x0000000118187824 */ /* 0x000fc400008e0600 */
[----:B--2---:R-:W-:Y:S01]  /*2b690*/  IMAD.X R5, R5, 0x1, R0, P6 ;  /* 0x0000000105057824 */ /* 0x004fe200030e0600 */
[----:B---3--:R-:W-:-:S04]  /*2b6a0*/  IADD3 R4, P6, R4, R11, RZ ;  /* 0x0000000b04047210 */ /* 0x008fc80007fde0ff */
[----:B------:R-:W-:Y:S01]  /*2b6b0*/  STL [R1+0xc70], R5 ;  /* 0x000c700501007387 */ /* 0x000fe20000100800 */
[----:B------:R-:W-:Y:S02]  /*2b6c0*/  STL [R1+0xc44], R4 ;  /* 0x000c440401007387 */ /* 0x000fe40000100800 */
[----:B------:R-:W-:Y:S02]  /*2b6d0*/  STL [R1+0xc68], R6 ;  /* 0x000c680601007387 */ /* 0x000fe40000100800 */
[----:B------:R-:W-:Y:S01]  /*2b6e0*/  STL [R1+0xc3c], R7 ;  /* 0x000c3c0701007387 */ /* 0x000fe20000100800 */
[----:B------:R-:W-:Y:S01]  /*2b6f0*/  STL [R1+0xc60], R26 ;  /* 0x000c601a01007387 */ /* 0x000fe20000100800 */
[----:B------:R-:W-:Y:S02]  /*2b700*/  STL [R1+0xc34], R27 ;  /* 0x000c341b01007387 */ /* 0x000fe40000100800 */
        /* <DEDUP_REMOVED lines=17> */
[----:B------:R-:W-:-:S02]  /*2b820*/  IMAD.X R25, R25, 0x1, R0, P6 ;  /* 0x0000000119197824 */ /* 0x000fc400030e0600 */
[----:B------:R-:W-:Y:S01]  /*2b830*/  STL [R1+0xbf4], R17 ;  /* 0x000bf41101007387 */ /* 0x000fe20000100800 */
[-C--:B------:R-:W-:Y:S01]  /*2b840*/  IADD3 R28, P6, R28, R11.reuse, RZ ;  /* 0x0000000b1c1c7210 */ /* 0x080fe20007fde0ff */
[----:B------:R-:W-:Y:S01]  /*2b850*/  STL [R1+0xc18], R16 ;  /* 0x000c181001007387 */ /* 0x000fe20000100800 */
[----:B------:R-:W-:Y:S02]  /*2b860*/  STL [R1+0xbec], R29 ;  /* 0x000bec1d01007387 */ /* 0x000fe40000100800 */
[----:B------:R0:W-:Y:S02]  /*2b870*/  STL [R1+0x1214], R0 ;  /* 0x0012140001007387 */ /* 0x0001e40000100800 */
[----:B------:R-:W-:Y:S01]  /*2b880*/  STL [R1+0xc10], R25 ;  /* 0x000c101901007387 */ /* 0x000fe20000100800 */
        /* <DEDUP_REMOVED lines=8> */
[----:B--2---:R-:W-:-:S03]  /*2b910*/  IADD3 R0, P1, R0, R11, RZ ;  /* 0x0000000b00007210 */ /* 0x004fc60007f3e0ff */
        /* <DEDUP_REMOVED lines=1365> */
[----:B------:R-:W-:Y:S01]  /*30e70*/  IADD3 R14, P3, R14, UR8, RZ ;  /* 0x000000080e0e7c10 */ /* 0x000fe2000ff7e0ff */
[--C-:B------:R-:W-:Y:S01]  /*30e80*/  IMAD.X R15, R15, 0x1, R0.reuse, P4 ;  /* 0x000000010f0f7824 */ /* 0x100fe200020e0600 */
[----:B------:R-:W-:Y:S01]  /*30e90*/  IADD3 R19, P4, R19, UR8, RZ ;  /* 0x0000000813137c10 */ /* 0x000fe2000ff9e0ff */
[--C-:B------:R-:W-:Y:S01]  /*30ea0*/  IMAD.X R18, R18, 0x1, R0.reuse, P5 ;  /* 0x0000000112127824 */ /* 0x100fe200028e0600 */
[----:B------:R-:W-:Y:S01]  /*30eb0*/  IADD3 R17, P5, R17, UR8, RZ ;  /* 0x0000000811117c10 */ /* 0x000fe2000ffbe0ff */
[--C-:B------:R-:W-:Y:S01]  /*30ec0*/  IMAD.X R16, R16, 0x1, R0.reuse, P6 ;  /* 0x0000000110107824 */ /* 0x100fe200030e0600 */
[----:B------:R-:W-:Y:S01]  /*30ed0*/  IADD3 R29, P6, R29, UR8, RZ ;  /* 0x000000081d1d7c10 */ /* 0x000fe2000ffde0ff */
[----:B--2---:R-:W-:Y:S01]  /*30ee0*/  IMAD.X R5, R5, 0x1, R0, P1 ;  /* 0x0000000105057824 */ /* 0x004fe200008e0600 */
[----:B---3--:R-:W-:-:S04]  /*30ef0*/  IADD3 R4, P1, R4, R11, RZ ;  /* 0x0000000b04047210 */ /* 0x008fc80007f3e0ff */
[----:B------:R0:W-:Y:S01]  /*30f00*/  STL [R1+0xd5c], R5 ;  /* 0x000d5c0501007387 */ /* 0x0001e20000100800 */
        /* <DEDUP_REMOVED lines=25> */
[----:B0-----:R-:W2:Y:S02]  /*310a0*/  LDL.LU R5, [R1+0xf48] ;  /* 0x000f480001057983 */ /* 0x001ea40000300800 */
[----:B------:R-:W-:Y:S01]  /*310b0*/  IMAD.X R25, R25, 0x1, R0, P1 ;  /* 0x0000000119197824 */ /* 0x000fe200008e0600 */
[----:B------:R-:W-:-:S04]  /*310c0*/  IADD3 R28, P1, R28, UR8, RZ ;  /* 0x000000081c1c7c10 */ /* 0x000fc8000ff3e0ff */
[----:B------:R-:W-:Y:S01]  /*310d0*/  STL [R1+0x5d4], R25 ;  /* 0x0005d41901007387 */ /* 0x000fe20000100800 */
[----:B------:R-:W-:-:S03]  /*310e0*/  IMAD.X R24, R24, 0x1, R0, P2 ;  /* 0x0000000118187824 */ /* 0x000fc600010e0600 */
[----:B--2---:R0:W-:Y:S01]  /*310f0*/  STL [R1+0x1134], R5 ;  /* 0x0011340501007387 */ /* 0x0041e20000100800 */
[----:B------:R1:W-:Y:S03]  /*31100*/  STL [R1+0xf50], R28 ;  /* 0x000f501c01007387 */ /* 0x0003e60000100800 */
[----:B0-----:R-:W2:Y:S01]  /*31110*/  LDL.LU R5, [R1+0xf4c] ;  /* 0x000f4c0001057983 */ /* 0x001ea20000300800 */
[----:B------:R0:W-:Y:S02]  /*31120*/  STL [R1+0x5cc], R24 ;  /* 0x0005cc1801007387 */ /* 0x0001e40000100800 */
[----:B------:R-:W3:Y:S02]  /*31130*/  LDL.LU R4, [R1+0xdd0] ;  /* 0x000dd00001047983 */ /* 0x000ee40000300800 */
[----:B------:R-:W4:Y:S01]  /*31140*/  LDL.LU R6, [R1+0xf40] ;  /* 0x000f400001067983 */ /* 0x000f220000300800 */
[----:B------:R-:W3:Y:S01]  /*31150*/  LDL.LU R7, [R1+0xdcc] ;  /* 0x000dcc0001077983 */ /* 0x000ee20000300800 */
[----:B------:R-:W3:Y:S02]  /*31160*/  LDL.LU R26, [R1+0xf38] ;  /* 0x000f3800011a7983 */ /* 0x000ee40000300800 */
[----:B------:R-:W3:Y:S02]  /*31170*/  LDL.LU R27, [R1+0xdc8] ;  /* 0x000dc800011b7983 */ /* 0x000ee40000300800 */
[----:B------:R-:W3:Y:S01]  /*31180*/  LDL.LU R20, [R1+0xf30] ;  /* 0x000f300001147983 */ /* 0x000ee20000300800 */
        /* <DEDUP_REMOVED lines=19> */
[----:B-1----:R-:W4:Y:S01]  /*312c0*/  LDL.LU R28, [R1+0xee0] ;  /* 0x000ee000011c7983 */ /* 0x002f220000300800 */
[----:B0-----:R-:W4:Y:S01]  /*312d0*/  LDL.LU R24, [R1+0xf04] ;  /* 0x000f040001187983 */ /* 0x001f220000300800 */
[----:B------:R0:W-:Y:S03]  /*312e0*/  STL [R1+0x1118], R0 ;  /* 0x0011180001007387 */ /* 0x0001e60000100800 */
[----:B0-----:R-:W4:Y:S01]  /*312f0*/  LDL.LU R0, [R1+0x5c8] ;  /* 0x0005c80001007983 */ /* 0x001f220000300800 */
[----:B--2---:R-:W-:-:S05]  /*31300*/  IADD3 R5, P2, R5, UR8, RZ ;  /* 0x0000000805057c10 */ /* 0x004fca000ff5e0ff */
[----:B------:R0:W-:Y:S04]  /*31310*/  STL [R1+0xf4c], R5 ;  /* 0x000f4c0501007387 */ /* 0x0001e80000100800 */
[----:B0-----:R-:W2:Y:S01]  /*31320*/  LDL.LU R5, [R1+0x1134] ;  /* 0x0011340001057983 */ /* 0x001ea20000300800 */
[----:B---3--:R-:W-:Y:S01]  /*31330*/  IADD3.X R4, R4, UR5, RZ, P4, !PT ;  /* 0x0000000504047c10 */ /* 0x008fe2000a7fe4ff */
[----:B----4-:R-:W-:Y:S01]  /*31340*/  IADD3 R6, P4, R6, UR8, RZ ;  /* 0x0000000806067c10 */ /* 0x010fe2000ff9e0ff */
[----:B------:R-:W-:Y:S01]  /*31350*/  IADD3.X R7, R7, UR5, RZ, P5, !PT ;  /* 0x0000000507077c10 */ /* 0x000fe2000affe4ff */
[----:B------:R-:W-:Y:S01]  /*31360*/  IADD3 R26, P5, R26, UR8, RZ ;  /* 0x000000081a1a7c10 */ /* 0x000fe2000ffbe0ff */
[----:B------:R-:W-:Y:S01]  /*31370*/  IADD3.X R27, R27, UR5, RZ, P6, !PT ;  /* 0x000000051b1b7c10 */ /* 0x000fe2000b7fe4ff */
[----:B------:R-:W-:Y:S01]  /*31380*/  IADD3 R20, P6, R20, UR8, RZ ;  /* 0x0000000814147c10 */ /* 0x000fe2000ffde0ff */
[----:B------:R-:W-:Y:S01]  /*31390*/  IADD3.X R21, R21, UR5, RZ, P1, !PT ;  /* 0x0000000515157c10 */ /* 0x000fe20008ffe4ff */
[----:B------:R-:W-:Y:S01]  /*313a0*/  IADD3 R22, P1, R22, UR8, RZ ;  /* 0x0000000816167c10 */ /* 0x000fe2000ff3e0ff */
[----:B------:R-:W-:Y:S01]  /*313b0*/  IADD3.X R23, R23, UR5, RZ, P2, !PT ;  /* 0x0000000517177c10 */ /* 0x000fe200097fe4ff */
[----:B------:R-:W-:Y:S01]  /*313c0*/  IADD3 R9, P2, R9, UR8, RZ ;  /* 0x0000000809097c10 */ /* 0x000fe2000ff5e0ff */
[----:B------:R-:W-:-:S05]  /*313d0*/  IADD3.X R0, R0, UR5, RZ, P3, !PT ;  /* 0x0000000500007c10 */ /* 0x000fca0009ffe4ff */
[----:B------:R0:W-:Y:S01]  /*313e0*/  STL [R1+0x5c8], R0 ;  /* 0x0005c80001007387 */ /* 0x0001e20000100800 */
        /* <DEDUP_REMOVED lines=10> */
[----:B--2---:R-:W-:-:S05]  /*31490*/  IADD3 R5, P3, R5, UR8, RZ ;  /* 0x0000000805057c10 */ /* 0x004fca000ff7e0ff */
[----:B------:R-:W-:Y:S01]  /*314a0*/  STL [R1+0xf48], R5 ;  /* 0x000f480501007387 */ /* 0x000fe20000100800 */
[----:B------:R-:W-:Y:S02]  /*314b0*/  STL [R1+0xdd0], R4 ;  /* 0x000dd00401007387 */ /* 0x000fe40000100800 */
[----:B------:R-:W-:Y:S02]  /*314c0*/  STL [R1+0xf40], R6 ;  /* 0x000f400601007387 */ /* 0x000fe40000100800 */
[----:B------:R-:W-:Y:S01]  /*314d0*/  STL [R1+0xdcc], R7 ;  /* 0x000dcc0701007387 */ /* 0x000fe20000100800 */
[----:B------:R-:W-:Y:S01]  /*314e0*/  STL [R1+0xf38], R26 ;  /* 0x000f381a01007387 */ /* 0x000fe20000100800 */
[----:B------:R-:W-:Y:S02]  /*314f0*/  STL [R1+0xdc8], R27 ;  /* 0x000dc81b01007387 */ /* 0x000fe40000100800 */
[----:B------:R-:W-:Y:S01]  /*31500*/  STL [R1+0xf30], R20 ;  /* 0x000f301401007387 */ /* 0x000fe20000100800 */
[----:B------:R-:W-:Y:S01]  /*31510*/  IADD3.X R8, R8, UR5, RZ, P3, !PT ;  /* 0x0000000508087c10 */ /* 0x000fe20009ffe4ff */
[----:B------:R-:W-:Y:S01]  /*31520*/  STL [R1+0xdc4], R21 ;  /* 0x000dc41501007387 */ /* 0x000fe20000100800 */
[----:B------:R-:W-:Y:S01]  /*31530*/  IADD3 R3, P3, R3, UR8, RZ ;  /* 0x0000000803037c10 */ /* 0x000fe2000ff7e0ff */
        /* <DEDUP_REMOVED lines=11> */
[----:B------:R-:W-:Y:S01]  /*315f0*/  IADD3.X R16, R16, UR5, RZ, P3, !PT ;  /* 0x0000000510107c10 */ /* 0x000fe20009ffe4ff */
[----:B------:R-:W-:Y:S01]  /*31600*/  STL [R1+0xf24], R15 ;  /* 0x000f240f01007387 */ /* 0x000fe20000100800 */
[----:B------:R-:W-:Y:S01]  /*31610*/  IADD3 R29, P3, R29, UR8, RZ ;  /* 0x000000081d1d7c10 */ /* 0x000fe2000ff7e0ff */
[----:B------:R-:W-:Y:S01]  /*31620*/  STL [R1+0xef8], R19 ;  /* 0x000ef81301007387 */ /* 0x000fe20000100800 */
[----:B------:R-:W-:Y:S02]  /*31630*/  STL [R1+0xf1c], R18 ;  /* 0x000f1c1201007387 */ /* 0x000fe40000100800 */
[----:B------:R-:W-:Y:S02]  /*31640*/  STL [R1+0xef0], R17 ;  /* 0x000ef01101007387 */ /* 0x000fe40000100800 */
[----:B------:R-:W-:Y:S01]  /*31650*/  STL [R1+0xf14], R16 ;  /* 0x000f141001007387 */ /* 0x000fe20000100800 */
[----:B------:R-:W-:Y:S01]  /*31660*/  STL [R1+0xee8], R29 ;  /* 0x000ee81d01007387 */ /* 0x000fe20000100800 */
[----:B0-----:R-:W2:Y:S01]  /*31670*/  LDL.LU R0, [R1+0xed0] ;  /* 0x000ed00001007983 */ /* 0x001ea20000300800 */
[----:B------:R-:W-:Y:S01]  /*31680*/  IADD3.X R25, R25, UR5, RZ, P4, !PT ;  /* 0x0000000519197c10 */ /* 0x000fe2000a7fe4ff */
[----:B------:R-:W-:-:S04]  /*31690*/  IADD3 R28, P4, R28, UR8, RZ ;  /* 0x000000081c1c7c10 */ /* 0x000fc8000ff9e0ff */
[----:B------:R-:W-:Y:S04]  /*316a0*/  STL [R1+0xf0c], R25 ;  /* 0x000f0c1901007387 */ /* 0x000fe80000100800 */
[----:B--2---:R0:W-:Y:S01]  /*316b0*/  STL [R1+0x112c], R0 ;  /* 0x00112c0001007387 */ /* 0x0041e20000100800 */
[----:B------:R-:W-:Y:S03]  /*316c0*/  STL [R1+0xee0], R28 ;  /* 0x000ee01c01007387 */ /* 0x000fe60000100800 */
[----:B0-----:R-:W2:Y:S01]  /*316d0*/  LDL.LU R0, [R1+0xefc] ;  /* 0x000efc0001007983 */ /* 0x001ea20000300800 */
[----:B------:R-:W-:-:S05]  /*316e0*/  IADD3.X R24, R24, UR5, RZ, P5, !PT ;  /* 0x0000000518187c10 */ /* 0x000fca000affe4ff */
[----:B------:R-:W-:Y:S04]  /*316f0*/  STL [R1+0xf04], R24 ;  /* 0x000f041801007387 */ /* 0x000fe80000100800 */
[----:B--2---:R0:W-:Y:S04]  /*31700*/  STL [R1+0x1130], R0 ;  /* 0x0011300001007387 */ /* 0x0041e80000100800 */
[----:B0-----:R-:W2:Y:S01]  /*31710*/  LDL.LU R0, [R1+0xed8] ;  /* 0x000ed80001007983 */ /* 0x001ea20000300800 */
[----:B------:R-:W3:Y:S02]  /*31720*/  LDL.LU R5, [R1+0xef4] ;  /* 0x000ef40001057983 */ /* 0x000ee40000300800 */
[----:B------:R-:W4:Y:S02]  /*31730*/  LDL.LU R4, [R1+0xec8] ;  /* 0x000ec80001047983 */ /* 0x000f240000300800 */
        /* <DEDUP_REMOVED lines=26> */
[----:B--2---:R-:W-:-:S05]  /*318e0*/  IADD3 R0, P5, R0, UR8, RZ ;  /* 0x0000000800007c10 */ /* 0x004fca000ffbe0ff */
[----:B------:R0:W-:Y:S04]  /*318f0*/  STL [R1+0xed8], R0 ;  /* 0x000ed80001007387 */ /* 0x0001e80000100800 */
[----:B0-----:R-:W2:Y:S02]  /*31900*/  LDL.LU R0, [R1+0x1130] ;  /* 0x0011300001007983 */ /* 0x001ea40000300800 */
[----:B--2---:R-:W-:-:S05]  /*31910*/  IADD3.X R0, R0, UR5, RZ, P6, !PT ;  /* 0x0000000500007c10 */ /* 0x004fca000b7fe4ff */
        /* <DEDUP_REMOVED lines=22> */
[----:B------:R-:W-:-:S02]  /*31a80*/  IADD3.X R29, R29, UR5, RZ, P1, !PT ;  /* 0x000000051d1d7c10 */ /* 0x000fc40008ffe4ff */
[----:B--2---:R-:W-:-:S05]  /*31a90*/  IADD3 R0, P6, R0, UR8, RZ ;  /* 0x0000000800007c10 */ /* 0x004fca000ffde0ff */
[----:B------:R0:W-:Y:S01]  /*31aa0*/  STL [R1+0xed0], R0 ;  /* 0x000ed00001007387 */ /* 0x0001e20000100800 */
        /* <DEDUP_REMOVED lines=28> */
[----:B------:R-:W-:Y:S02]  /*31c70*/  STL [R1+0xe94], R29 ;  /* 0x000e941d01007387 */ /* 0x000fe40000100800 */
[----:B0-----:R-:W2:Y:S01]  /*31c80*/  LDL.LU R0, [R1+0xe7c] ;  /* 0x000e7c0001007983 */ /* 0x001ea20000300800 */
[----:B------:R-:W-:-:S02]  /*31c90*/  IADD3 R25, P1, R25, UR8, RZ ;  /* 0x0000000819197c10 */ /* 0x000fc4000ff3e0ff */
[----:B------:R-:W-:-:S03]  /*31ca0*/  IADD3.X R28, R28, UR5, RZ, P2, !PT ;  /* 0x000000051c1c7c10 */ /* 0x000fc600097fe4ff */
[----:B------:R-:W-:Y:S04]  /*31cb0*/  STL [R1+0xe68], R25 ;  /* 0x000e681901007387 */ /* 0x000fe80000100800 */
[----:B--2---:R0:W-:Y:S01]  /*31cc0*/  STL [R1+0x1124], R0 ;  /* 0x0011240001007387 */ /* 0x0041e20000100800 */
[----:B------:R-:W-:Y:S03]  /*31cd0*/  STL [R1+0xe8c], R28 ;  /* 0x000e8c1c01007387 */ /* 0x000fe60000100800 */
[----:B0-----:R-:W2:Y:S01]  /*31ce0*/  LDL.LU R0, [R1+0xe58] ;  /* 0x000e580001007983 */ /* 0x001ea20000300800 */
[----:B------:R-:W-:-:S05]  /*31cf0*/  IADD3 R24, P2, R24, UR8, RZ ;  /* 0x0000000818187c10 */ /* 0x000fca000ff5e0ff */
        /* <DEDUP_REMOVED lines=31> */
[----:B--2---:R-:W-:-:S05]  /*31ef0*/  IADD3.X R0, R0, UR5, RZ, P3, !PT ;  /* 0x0000000500007c10 */ /* 0x004fca0009ffe4ff */
[----:B------:R0:W-:Y:S04]  /*31f00*/  STL [R1+0xe84], R0 ;  /* 0x000e840001007387 */ /* 0x0001e80000100800 */
[----:B0-----:R-:W2:Y:S02]  /*31f10*/  LDL.LU R0, [R1+0x1128] ;  /* 0x0011280001007983 */ /* 0x001ea40000300800 */
[----:B--2---:R-:W-:-:S05]  /*31f20*/  IADD3 R0, P3, R0, UR8, RZ ;  /* 0x0000000800007c10 */ /* 0x004fca000ff7e0ff */
[----:B------:R0:W-:Y:S04]  /*31f30*/  STL [R1+0xe58], R0 ;  /* 0x000e580001007387 */ /* 0x0001e80000100800 */
[----:B0-----:R-:W2:Y:S01]  /*31f40*/  LDL.LU R0, [R1+0x1124] ;  /* 0x0011240001007983 */ /* 0x001ea20000300800 */
[----:B----4-:R-:W-:Y:S01]  /*31f50*/  IADD3.X R4, R4, UR5, RZ, P5, !PT ;  /* 0x0000000504047c10 */ /* 0x010fe2000affe4ff */
[----:B---3--:R-:W-:Y:S01]  /*31f60*/  IADD3 R6, P5, R6, UR8, RZ ;  /* 0x0000000806067c10 */ /* 0x008fe2000ffbe0ff */
        /* <DEDUP_REMOVED lines=18> */
[----:B--2---:R-:W-:Y:S01]  /*32090*/  IADD3.X R0, R0, UR5, RZ, P4, !PT ;  /* 0x0000000500007c10 */ /* 0x004fe2000a7fe4ff */
[----:B------:R-:W-:-:S04]  /*320a0*/  IADD3 R5, P4, R5, UR8, RZ ;  /* 0x0000000805057c10 */ /* 0x000fc8000ff9e0ff */
[----:B------:R0:W-:Y:S01]  /*320b0*/  STL [R1+0xe7c], R0 ;  /* 0x000e7c0001007387 */ /* 0x0001e20000100800 */
[----:B------:R-:W-:Y:S02]  /*320c0*/  STL [R1+0xe50], R5 ;  /* 0x000e500501007387 */ /* 0x000fe40000100800 */
[----:B------:R-:W-:Y:S02]  /*320d0*/  STL [R1+0xe74], R4 ;  /* 0x000e740401007387 */ /* 0x000fe40000100800 */
[----:B------:R-:W-:Y:S01]  /*320e0*/  STL [R1+0xe48], R6 ;  /* 0x000e480601007387 */ /* 0x000fe20000100800 */
[----:B------:R-:W-:Y:S01]  /*320f0*/  STL [R1+0xe6c], R7 ;  /* 0x000e6c0701007387 */ /* 0x000fe20000100800 */
[----:B------:R-:W-:Y:S02]  /*32100*/  STL [R1+0xe40], R26 ;  /* 0x000e401a01007387 */ /* 0x000fe40000100800 */
        /* <DEDUP_REMOVED lines=75> */
[----:B------:R-:W-:-:S02]  /*325c0*/  IADD3.X R19, R19, UR5, RZ, P5, !PT ;  /* 0x0000000513137c10 */ /* 0x000fc4000affe4ff */
[----:B--2---:R-:W-:-:S05]  /*325d0*/  IADD3 R0, P1, R0, UR8, RZ ;  /* 0x0000000800007c10 */ /* 0x004fca000ff3e0ff */
[----:B------:R0:W-:Y:S04]  /*325e0*/  STL [R1+0xf7c], R0 ;  /* 0x000f7c0001007387 */ /* 0x0001e80000100800 */
[----:B0-----:R0:W5:Y:S01]  /*325f0*/  LDL.LU R0, [R1+0x1118] ;  /* 0x0011180001007983 */ /* 0x0011620000300800 */
[----:B------:R1:W-:Y:S03]  /*32600*/  STL [R1+0xdfc], R4 ;  /* 0x000dfc0401007387 */ /* 0x0003e60000100800 */
[----:B-1----:R0:W5:Y:S01]  /*32610*/  LDL.LU R4, [R1+0x1114] ;  /* 0x0011140001047983 */ /* 0x0021620000300800 */
[----:B------:R1:W-:Y:S03]  /*32620*/  STL [R1+0xf84], R5 ;  /* 0x000f840501007387 */ /* 0x0003e60000100800 */
[----:B-1----:R0:W5:Y:S01]  /*32630*/  LDL.LU R5, [R1+0x1110] ;  /* 0x0011100001057983 */ /* 0x0021620000300800 */
[----:B------:R1:W-:Y:S03]  /*32640*/  STL [R1+0xdf4], R9 ;  /* 0x000df40901007387 */ /* 0x0003e60000100800 */
[----:B-1----:R-:W2:Y:S01]  /*32650*/  LDL.LU R9, [R1+0x110c] ;  /* 0x00110c0001097983 */ /* 0x002ea20000300800 */
[----:B------:R1:W-:Y:S03]  /*32660*/  STL [R1+0xf8c], R8 ;  /* 0x000f8c0801007387 */ /* 0x0003e60000100800 */
[----:B-1----:R-:W3:Y:S01]  /*32670*/  LDL.LU R8, [R1+0x1108] ;  /* 0x0011080001087983 */ /* 0x002ee20000300800 */
[----:B------:R1:W-:Y:S03]  /*32680*/  STL [R1+0xdf0], R3 ;  /* 0x000df00301007387 */ /* 0x0003e60000100800 */
[----:B-1----:R-:W4:Y:S01]  /*32690*/  LDL.LU R3, [R1+0x1104] ;  /* 0x0011040001037983 */ /* 0x002f220000300800 */
[----:B------:R1:W-:Y:S03]  /*326a0*/  STL [R1+0xf94], R2 ;  /* 0x000f940201007387 */ /* 0x0003e60000100800 */
[----:B-1----:R-:W2:Y:S01]  /*326b0*/  LDL.LU R2, [R1+0x1100] ;  /* 0x0011000001027983 */ /* 0x002ea20000300800 */
[----:B------:R-:W-:-:S02]  /*326c0*/  IADD3 R18, P5, R18, UR8, RZ ;  /* 0x0000000812127c10 */ /* 0x000fc4000ffbe0ff */
[----:B------:R-:W-:Y:S01]  /*326d0*/  IADD3.X R17, R17, UR5, RZ, P6, !PT ;  /* 0x0000000511117c10 */ /* 0x000fe2000b7fe4ff */
[----:B------:R1:W-:Y:S01]  /*326e0*/  STL [R1+0xdec], R19 ;  /* 0x000dec1301007387 */ /* 0x0003e20000100800 */
[----:B------:R-:W-:Y:S02]  /*326f0*/  IADD3 R16, P6, R16, UR8, RZ ;  /* 0x0000000810107c10 */ /* 0x000fe4000ffde0ff */
[----:B------:R-:W-:Y:S01]  /*32700*/  IADD3.X R25, R25, UR5, RZ, P1, !PT ;  /* 0x0000000519197c10 */ /* 0x000fe20008ffe4ff */
[----:B------:R-:W-:Y:S01]  /*32710*/  IADD3 R29, P1, R29, UR8, RZ ;  /* 0x000000081d1d7c10 */ /* 0x000fe2000ff3e0ff */
[----:B------:R-:W-:Y:S01]  /*32720*/  IADD3.X R24, R24, UR5, RZ, P2, !PT ;  /* 0x0000000518187c10 */ /* 0x000fe200097fe4ff */
[----:B-1----:R0:W5:Y:S01]  /*32730*/  LDL.LU R19, [R1+0x10fc] ;  /* 0x0010fc0001137983 */ /* 0x0021620000300800 */
[----:B------:R1:W-:Y:S01]  /*32740*/  STL [R1+0xf9c], R18 ;  /* 0x000f9c1201007387 */ /* 0x0003e20000100800 */
[----:B------:R-:W-:Y:S02]  /*32750*/  IADD3 R28, P2, R28, UR8, RZ ;  /* 0x000000081c1c7c10 */ /* 0x000fe4000ff5e0ff */
[----:B------:R-:W-:Y:S01]  /*32760*/  IADD3.X R6, R6, UR5, RZ, P3, !PT ;  /* 0x0000000506067c10 */ /* 0x000fe20009ffe4ff */
[----:B-1----:R0:W5:Y:S01]  /*32770*/  LDL.LU R18, [R1+0x10f8] ;  /* 0x0010f80001127983 */ /* 0x0021620000300800 */
[----:B------:R1:W-:Y:S01]  /*32780*/  STL [R1+0xde8], R17 ;  /* 0x000de81101007387 */ /* 0x0003e20000100800 */
[----:B------:R-:W-:-:S02]  /*32790*/  IADD3 R7, P3, R7, UR8, RZ ;  /* 0x0000000807077c10 */ /* 0x000fc4000ff7e0ff */
[----:B------:R-:W-:Y:S01]  /*327a0*/  IADD3.X R26, R26, UR5, RZ, P4, !PT ;  /* 0x000000051a1a7c10 */ /* 0x000fe2000a7fe4ff */
[----:B-1----:R0:W5:Y:S01]  /*327b0*/  LDL.LU R17, [R1+0x10f4] ;  /* 0x0010f40001117983 */ /* 0x0021620000300800 */
[----:B------:R1:W-:Y:S01]  /*327c0*/  STL [R1+0xfb8], R16 ;  /* 0x000fb81001007387 */ /* 0x0003e20000100800 */
[----:B------:R-:W-:Y:S02]  /*327d0*/  IADD3 R27, P4, R27, UR8, RZ ;  /* 0x000000081b1b7c10 */ /* 0x000fe4000ff9e0ff */
        /* <DEDUP_REMOVED lines=11> */
[----:B------:R-:W-:Y:S02]  /*32890*/  IADD3.X R11, R11, UR5, RZ, P2, !PT ;  /* 0x000000050b0b7c10 */ /* 0x000fe400097fe4ff */
[----:B------:R-:W-:Y:S01]  /*328a0*/  IADD3.X R12, R12, UR5, RZ, P3, !PT ;  /* 0x000000050c0c7c10 */ /* 0x000fe20009ffe4ff */
[----:B-1----:R0:W5:Y:S01]  /*328b0*/  LDL.LU R24, [R1+0x10e4] ;  /* 0x0010e40001187983 */ /* 0x0021620000300800 */
[----:B------:R1:W-:Y:S01]  /*328c0*/  STL [R1+0xfb0], R28 ;  /* 0x000fb01c01007387 */ /* 0x0003e20000100800 */
[----:B------:R-:W-:Y:S02]  /*328d0*/  IADD3.X R13, R13, UR5, RZ, P4, !PT ;  /* 0x000000050d0d7c10 */ /* 0x000fe4000a7fe4ff */
[----:B------:R-:W-:Y:S01]  /*328e0*/  IADD3.X R14, R14, UR5, RZ, P5, !PT ;  /* 0x000000050e0e7c10 */ /* 0x000fe2000affe4ff */
[----:B-1----:R0:W5:Y:S01]  /*328f0*/  LDL.LU R28, [R1+0x10e0] ;  /* 0x0010e000011c7983 */ /* 0x0021620000300800 */
[----:B------:R-:W-:Y:S02]  /*32900*/  STL [R1+0xddc], R6 ;  /* 0x000ddc0601007387 */ /* 0x000fe40000100800 */
[----:B------:R3:W-:Y:S02]  /*32910*/  STL [R1+0xfac], R7 ;  /* 0x000fac0701007387 */ /* 0x0007e40000100800 */
[----:B------:R0:W-:Y:S01]  /*32920*/  STL [R1+0xdd8], R26 ;  /* 0x000dd81a01007387 */ /* 0x0001e20000100800 */
[----:B------:R0:W-:Y:S01]  /*32930*/  STL [R1+0xfa8], R27 ;  /* 0x000fa81b01007387 */ /* 0x0001e20000100800 */
[----:B------:R0:W-:Y:S02]  /*32940*/  STL [R1+0xf60], R20 ;  /* 0x000f601401007387 */ /* 0x0001e40000100800 */
[----:B------:R0:W-:Y:S02]  /*32950*/  STL [R1+0xfa4], R21 ;  /* 0x000fa41501007387 */ /* 0x0001e40000100800 */
[----:B------:R0:W-:Y:S01]  /*32960*/  STL [R1+0xf68], R22 ;  /* 0x000f681601007387 */ /* 0x0001e20000100800 */
[----:B------:R0:W-:Y:S01]  /*32970*/  STL [R1+0xfa0], R23 ;  /* 0x000fa01701007387 */ /* 0x0001e20000100800 */
[----:B------:R0:W-:Y:S02]  /*32980*/  STL [R1+0xf70], R10 ;  /* 0x000f700a01007387 */ /* 0x0001e40000100800 */
[----:B------:R0:W-:Y:S01]  /*32990*/  STL [R1+0xf78], R11 ;  /* 0x000f780b01007387 */ /* 0x0001e20000100800 */
[----:B------:R-:W-:Y:S01]  /*329a0*/  IADD3.X R15, R15, UR5, RZ, P6, !PT ;  /* 0x000000050f0f7c10 */ /* 0x000fe2000b7fe4ff */
[----:B------:R0:W-:Y:S01]  /*329b0*/  STL [R1+0xf80], R12 ;  /* 0x000f800c01007387 */ /* 0x0001e20000100800 */
[----:B------:R0:W-:Y:S02]  /*329c0*/  STL [R1+0xf88], R13 ;  /* 0x000f880d01007387 */ /* 0x0001e40000100800 */
[----:B------:R0:W-:Y:S02]  /*329d0*/  STL [R1+0xf90], R14 ;  /* 0x000f900e01007387 */ /* 0x0001e40000100800 */
[----:B---3--:R-:W-:-:S02]  /*329e0*/  IMAD.MOV.U32 R7, RZ, RZ, R8 ;  /* 0x000000ffff077224 */ /* 0x008fc400078e0008 */
[----:B--2---:R-:W-:Y:S02]  /*329f0*/  IMAD.MOV.U32 R6, RZ, RZ, R2 ;  /* 0x000000ffff067224 */ /* 0x004fe400078e0002 */
[----:B----4-:R-:W-:Y:S02]  /*32a00*/  IMAD.MOV.U32 R2, RZ, RZ, R3 ;  /* 0x000000ffff027224 */ /* 0x010fe400078e0003 */
[----:B------:R-:W-:-:S05]  /*32a10*/  IMAD.MOV.U32 R3, RZ, RZ, R9 ;  /* 0x000000ffff037224 */ /* 0x000fca00078e0009 */
[----:B------:R0:W-:Y:S01]  /*32a20*/  STL.64 [R1+0x390], R2 ;  /* 0x0003900201007387 */ /* 0x0001e20000100a00 */
[----:B------:R0:W-:Y:S02]  /*32a30*/  STL [R1+0xf98], R15 ;  /* 0x000f980f01007387 */ /* 0x0001e40000100800 */
[----:B------:R0:W-:Y:S01]  /*32a40*/  STL.64 [R1+0x398], R6 ;  /* 0x0003980601007387 */ /* 0x0001e20000100a00 */
[----:B------:R-:W-:Y:S01]  /*32a50*/  @!P0 CALL.REL.NOINC `(.L_x_2) ;  /* 0x0000001000008944 */ /* 0x000fe20003c00000 */
[----:B------:R-:W-:Y:S05]  /*32a60*/  BRA `(.L_x_3) ;  /* 0xfffd9e2000007947 */ /* 0x000fea000383ffff */
.L_x_2:
[----:B-----5:R-:W2:Y:S04]  /*32a70*/  LDL.LU R0, [R1+0x1c0] ;  /* 0x0001c00001007983 */ /* 0x020ea80000300800 */
[----:B--2---:R1:W-:Y:S04]  /*32a80*/  STL [R1+0x1174], R0 ;  /* 0x0011740001007387 */ /* 0x0043e80000100800 */
[----:B-1----:R-:W2:Y:S04]  /*32a90*/  LDL.LU R0, [R1+0x1cc] ;  /* 0x0001cc0001007983 */ /* 0x002ea80000300800 */
        /* <DEDUP_REMOVED lines=31> */
[----:B0-----:R-:W2:Y:S01]  /*32c90*/  LDL.LU R3, [R1+0x174] ;  /* 0x0001740001037983 */ /* 0x001ea20000300800 */
[----:B-1----:R-:W-:-:S03]  /*32ca0*/  IMAD.MOV.U32 R0, RZ, RZ, R5 ;  /* 0x000000ffff007224 */ /* 0x002fc600078e0005 */
[----:B--2---:R0:W-:Y:S04]  /*32cb0*/  STL [R1+0x117c], R3 ;  /* 0x00117c0301007387 */ /* 0x0041e80000100800 */
[----:B0-----:R-:W2:Y:S04]  /*32cc0*/  LDL.LU R3, [R1+0x214] ;  /* 0x0002140001037983 */ /* 0x001ea80000300800 */
        /* <DEDUP_REMOVED lines=29> */
[----:B------:R-:W2:Y:S04]  /*32ea0*/  LDL.LU R9, [R1+0x170] ;  /* 0x0001700001097983 */ /* 0x000ea80000300800 */
[----:B------:R-:W3:Y:S01]  /*32eb0*/  LDL.LU R2, [R1+0x1d4] ;  /* 0x0001d40001027983 */ /* 0x000ee20000300800 */
[----:B0-----:R-:W-:-:S03]  /*32ec0*/  IMAD.MOV.U32 R3, RZ, RZ, R4 ;  /* 0x000000ffff037224 */ /* 0x001fc600078e0004 */
[----:B------:R-:W3:Y:S04]  /*32ed0*/  LDL.LU R8, [R1+0x1d0] ;  /* 0x0001d00001087983 */ /* 0x000ee80000300800 */
[----:B------:R-:W4:Y:S04]  /*32ee0*/  LDL.LU R4, [R1+0x1e4] ;  /* 0x0001e40001047983 */ /* 0x000f280000300800 */
[----:B------:R-:W4:Y:S04]  /*32ef0*/  LDL.LU R5, [R1+0x1e0] ;  /* 0x0001e00001057983 */ /* 0x000f280000300800 */
[----:B------:R-:W2:Y:S04]  /*32f00*/  LDL.LU R6, [R1+0x1fc] ;  /* 0x0001fc0001067983 */ /* 0x000ea80000300800 */
        /* <DEDUP_REMOVED lines=13> */
[----:B------:R0:W-:Y:S04]  /*32fe0*/  STL [R1+0x10fc], R19 ;  /* 0x0010fc1301007387 */ /* 0x0001e80000100800 */
[----:B0-----:R-:W2:Y:S04]  /*32ff0*/  LDL.LU R19, [R1+0x1c4] ;  /* 0x0001c40001137983 */ /* 0x001ea80000300800 */
[----:B------:R0:W-:Y:S01]  /*33000*/  STL [R1+0x10f8], R18 ;  /* 0x0010f81201007387 */ /* 0x0001e20000100800 */
[----:B------:R-:W-:-:S03]  /*33010*/  F2FP.BF16.PACK_AB R0, R3, R0 ;  /* 0x000000000300723e */ /* 0x000fc600000010ff */
        /* <DEDUP_REMOVED lines=13> */
[----:B------:R-:W2:Y:S04]  /*330f0*/  LDL.LU R3, [R1+0x11f4] ;  /* 0x0011f40001037983 */ /* 0x000ea80000300800 */
[----:B------:R0:W-:Y:S04]  /*33100*/  STL [R1+0x9c], R0 ;  /* 0x00009c0001007387 */ /* 0x0001e80000100800 */
[----:B0-----:R-:W2:Y:S02]  /*33110*/  LDL.LU R0, [R1+0x11f0] ;  /* 0x0011f00001007983 */ /* 0x001ea40000300800 */
[----:B--2---:R-:W-:-:S02]  /*33120*/  F2FP.BF16.PACK_AB R0, R3, R0 ;  /* 0x000000000300723e */ /* 0x004fc400000010ff */
        /* <DEDUP_REMOVED lines=60> */
[----:B------:R-:W2:Y:S01]  /*334f0*/  LDL.LU R0, [R1+0x1174] ;  /* 0x0011740001007983 */ /* 0x000ea20000300800 */
[----:B------:R-:W-:-:S03]  /*33500*/  F2FP.BF16.PACK_AB R17, R17, R18 ;  /* 0x000000121111723e */ /* 0x000fc600000010ff */
[----:B------:R0:W-:Y:S02]  /*33510*/  STL [R1+0x5c], R28 ;  /* 0x00005c1c01007387 */ /* 0x0001e40000100800 */
[----:B0-----:R-:W-:Y:S02]  /*33520*/  F2FP.BF16.PACK_AB R28, R24, R29 ;  /* 0x0000001d181c723e */ /* 0x001fe400000010ff */
[----:B------:R-:W-:-:S03]  /*33530*/  F2FP.BF16.PACK_AB R24, R25, R16 ;  /* 0x000000101918723e */ /* 0x000fc600000010ff */
[----:B------:R-:W-:Y:S04]  /*33540*/  STL [R1+0x58], R28 ;  /* 0x0000581c01007387 */ /* 0x000fe80000100800 */
[----:B------:R-:W-:Y:S04]  /*33550*/  STL [R1+0x54], R24 ;  /* 0x0000541801007387 */ /* 0x000fe80000100800 */
[----:B------:R-:W-:Y:S01]  /*33560*/  STL [R1+0x50], R17 ;  /* 0x0000501101007387 */ /* 0x000fe20000100800 */
[----:B--2---:R-:W-:Y:S02]  /*33570*/  F2FP.BF16.PACK_AB R16, R19, R0 ;  /* 0x000000001310723e */ /* 0x004fe400000010ff */
[----:B------:R-:W-:-:S02]  /*33580*/  F2FP.BF16.PACK_AB R0, R3, R9 ;  /* 0x000000090300723e */ /* 0x000fc400000010ff */
[----:B---3--:R-:W-:Y:S01]  /*33590*/  F2FP.BF16.PACK_AB R3, R2, R8 ;  /* 0x000000080203723e */ /* 0x008fe200000010ff */
[----:B------:R-:W-:Y:S01]  /*335a0*/  STL [R1+0x4c], R16 ;  /* 0x00004c1001007387 */ /* 0x000fe20000100800 */
[----:B----4-:R-:W-:-:S03]  /*335b0*/  F2FP.BF16.PACK_AB R2, R4, R5 ;  /* 0x000000050402723e */ /* 0x010fc600000010ff */
[----:B------:R0:W-:Y:S04]  /*335c0*/  STL [R1+0x48], R0 ;  /* 0x0000480001007387 */ /* 0x0001e80000100800 */
[----:B------:R1:W-:Y:S01]  /*335d0*/  STL [R1+0x44], R3 ;  /* 0x0000440301007387 */ /* 0x0003e20000100800 */
[----:B0-----:R-:W-:-:S03]  /*335e0*/  F2FP.BF16.PACK_AB R0, R6, R7 ;  /* 0x000000070600723e */ /* 0x001fc600000010ff */
[----:B------:R0:W-:Y:S01]  /*335f0*/  STL [R1+0x40], R2 ;  /* 0x0000400201007387 */ /* 0x0001e20000100800 */
[----:B-1----:R-:W-:-:S03]  /*33600*/  F2FP.BF16.PACK_AB R3, R26, R27 ;  /* 0x0000001b1a03723e */ /* 0x002fc600000010ff */
[----:B------:R1:W-:Y:S04]  /*33610*/  STL [R1+0x3c], R0 ;  /* 0x00003c0001007387 */ /* 0x0003e80000100800 */
[----:B------:R2:W-:Y:S01]  /*33620*/  STL [R1+0x38], R3 ;  /* 0x0000380301007387 */ /* 0x0005e20000100800 */
[----:B0-----:R-:W-:Y:S02]  /*33630*/  F2FP.BF16.PACK_AB R2, R20, R21 ;  /* 0x000000151402723e */ /* 0x001fe400000010ff */
[----:B-1----:R-:W-:-:S03]  /*33640*/  F2FP.BF16.PACK_AB R0, R22, R23 ;  /* 0x000000171600723e */ /* 0x002fc600000010ff */
[----:B------:R0:W-:Y:S01]  /*33650*/  STL [R1+0x34], R2 ;  /* 0x0000340201007387 */ /* 0x0001e20000100800 */
[----:B--2---:R-:W-:-:S03]  /*33660*/  F2FP.BF16.PACK_AB R3, R10, R11 ;  /* 0x0000000b0a03723e */ /* 0x004fc600000010ff */
[----:B------:R1:W-:Y:S04]  /*33670*/  STL [R1+0x30], R0 ;  /* 0x0000300001007387 */ /* 0x0003e80000100800 */
[----:B------:R-:W-:Y:S04]  /*33680*/  STL [R1+0x2c], R3 ;  /* 0x00002c0301007387 */ /* 0x000fe80000100800 */
[----:B------:R-:W2:Y:S01]  /*33690*/  LDL.LU R7, [R1+0x258] ;  /* 0x0002580001077983 */ /* 0x000ea20000300800 */
[----:B0-----:R-:W-:Y:S02]  /*336a0*/  F2FP.BF16.PACK_AB R2, R12, R13 ;  /* 0x0000000d0c02723e */ /* 0x001fe400000010ff */
[----:B-1----:R-:W-:-:S03]  /*336b0*/  F2FP.BF16.PACK_AB R0, R14, R15 ;  /* 0x0000000f0e00723e */ /* 0x002fc600000010ff */
        /* <DEDUP_REMOVED lines=20> */
[----:B------:R-:W3:Y:S04]  /*33800*/  LDL.LU R6, [R1+0x278] ;  /* 0x0002780001067983 */ /* 0x000ee80000300800 */
[----:B---3--:R0:W-:Y:S04]  /*33810*/  STL [R1+0x1128], R6 ;  /* 0x0011280601007387 */ /* 0x0081e80000100800 */
[----:B0-----:R-:W3:Y:S04]  /*33820*/  LDL.LU R6, [R1+0x25c] ;  /* 0x00025c0001067983 */ /* 0x001ee80000300800 */
        /* <DEDUP_REMOVED lines=17> */
[----:B0-----:R-:W2:Y:S04]  /*33940*/  LDL.LU R6, [R1+0x244] ;  /* 0x0002440001067983 */ /* 0x001ea80000300800 */
[----:B------:R-:W3:Y:S04]  /*33950*/  LDL.LU R5, [R1+0x2b8] ;  /* 0x0002b80001057983 */ /* 0x000ee80000300800 */
[----:B---3--:R0:W-:Y:S04]  /*33960*/  STL [R1+0x1124], R5 ;  /* 0x0011240501007387 */ /* 0x0081e80000100800 */
[----:B0-----:R-:W3:Y:S04]  /*33970*/  LDL.LU R5, [R1+0x27c] ;  /* 0x00027c0001057983 */ /* 0x001ee80000300800 */
[----:B------:R-:W4:Y:S04]  /*33980*/  LDL.LU R4, [R1+0x2e8] ;  /* 0x0002e80001047983 */ /* 0x000f280000300800 */
[----:B----4-:R0:W-:Y:S04]  /*33990*/  STL [R1+0x1120], R4 ;  /* 0x0011200401007387 */ /* 0x0101e80000100800 */
[----:B0-----:R-:W4:Y:S04]  /*339a0*/  LDL.LU R4, [R1+0x2bc] ;  /* 0x0002bc0001047983 */ /* 0x001f280000300800 */
[----:B------:R-:W2:Y:S04]  /*339b0*/  LDL.LU R11, [R1+0x250] ;  /* 0x00025000010b7983 */ /* 0x000ea80000300800 */
[----:B--2---:R0:W-:Y:S04]  /*339c0*/  STL [R1+0x111c], R11 ;  /* 0x00111c0b01007387 */ /* 0x0041e80000100800 */
[----:B0-----:R-:W2:Y:S04]  /*339d0*/  LDL.LU R11, [R1+0x2ec] ;  /* 0x0002ec00010b7983 */ /* 0x001ea80000300800 */
        /* <DEDUP_REMOVED lines=18> */
[----:B------:R-:W2:Y:S01]  /*33b00*/  LDL.LU R19, [R1+0x34c] ;  /* 0x00034c0001137983 */ /* 0x000ea20000300800 */
[----:B------:R-:W-:-:S03]  /*33b10*/  F2FP.BF16.PACK_AB R7, R6, R7 ;  /* 0x000000070607723e */ /* 0x000fc600000010ff */
[----:B--2---:R0:W-:Y:S04]  /*33b20*/  STL [R1+0x1100], R19 ;  /* 0x0011001301007387 */ /* 0x0041e80000100800 */
[----:B0-----:R-:W2:Y:S04]  /*33b30*/  LDL.LU R19, [R1+0x33c] ;  /* 0x00033c0001137983 */ /* 0x001ea80000300800 */
        /* <DEDUP_REMOVED lines=50> */
[----:B------:R0:W-:Y:S04]  /*33e60*/  STL [R1], R7 ;  /* 0x0000000701007387 */ /* 0x0001e80000100800 */
[----:B0-----:R-:W2:Y:S02]  /*33e70*/  LDL.LU R7, [R1+0x112c] ;  /* 0x00112c0001077983 */ /* 0x001ea40000300800 */
[----:B--2---:R-:W-:-:S02]  /*33e80*/  F2FP.BF16.PACK_AB R7, R6, R7 ;  /* 0x000000070607723e */ /* 0x004fc400000010ff */
[----:B------:R-:W3:Y:S02]  /*33e90*/  LDL.LU R6, [R1+0x1128] ;  /* 0x0011280001067983 */ /* 0x000ee40000300800 */
[----:B---3--:R-:W-:Y:S02]  /*33ea0*/  F2FP.BF16.PACK_AB R6, R5, R6 ;  /* 0x000000060506723e */ /* 0x008fe400000010ff */
[----:B------:R-:W4:Y:S02]  /*33eb0*/  LDL.LU R5, [R1+0x1124] ;  /* 0x0011240001057983 */ /* 0x000f240000300800 */
[----:B----4-:R-:W-:Y:S02]  /*33ec0*/  F2FP.BF16.PACK_AB R5, R4, R5 ;  /* 0x000000050405723e */ /* 0x010fe400000010ff */
[----:B------:R-:W2:Y:S02]  /*33ed0*/  LDL.LU R4, [R1+0x1120] ;  /* 0x0011200001047983 */ /* 0x000ea40000300800 */
[----:B--2---:R-:W-:-:S02]  /*33ee0*/  F2FP.BF16.PACK_AB R4, R11, R4 ;  /* 0x000000040b04723e */ /* 0x004fc400000010ff */
[----:B------:R-:W2:Y:S02]  /*33ef0*/  LDL.LU R11, [R1+0x111c] ;  /* 0x00111c00010b7983 */ /* 0x000ea40000300800 */
[----:B--2---:R-:W-:Y:S02]  /*33f00*/  F2FP.BF16.PACK_AB R11, R10, R11 ;  /* 0x0000000b0a0b723e */ /* 0x004fe400000010ff */
[----:B------:R-:W2:Y:S02]  /*33f10*/  LDL.LU R10, [R1+0x1118] ;  /* 0x00111800010a7983 */ /* 0x000ea40000300800 */
[----:B--2---:R-:W-:Y:S02]  /*33f20*/  F2FP.BF16.PACK_AB R10, R9, R10 ;  /* 0x0000000a090a723e */ /* 0x004fe400000010ff */
        /* <DEDUP_REMOVED lines=18> */
[----:B------:R-:W2:Y:S01]  /*34050*/  LDL.LU R16, [R1+0x10f0] ;  /* 0x0010f00001107983 */ /* 0x000ea20000300800 */
[----:B------:R-:W-:Y:S02]  /*34060*/  F2FP.BF16.PACK_AB R23, R29, R23 ;  /* 0x000000171d17723e */ /* 0x000fe400000010ff */
[----:B------:R-:W-:-:S02]  /*34070*/  F2FP.BF16.PACK_AB R22, R24, R22 ;  /* 0x000000161816723e */ /* 0x000fc400000010ff */
[----:B------:R-:W-:Y:S02]  /*34080*/  F2FP.BF16.PACK_AB R21, R28, R21 ;  /* 0x000000151c15723e */ /* 0x000fe400000010ff */
[----:B--2---:R-:W-:Y:S02]  /*34090*/  F2FP.BF16.PACK_AB R16, R25, R16 ;  /* 0x000000101910723e */ /* 0x004fe400000010ff */
[----:B------:R-:W2:Y:S04]  /*340a0*/  LDL.LU R25, [R1+0x10ec] ;  /* 0x0010ec0001197983 */ /* 0x000ea80000300800 */
[----:B------:R-:W2:Y:S04]  /*340b0*/  LDL.LU R29, [R1+0x10e8] ;  /* 0x0010e800011d7983 */ /* 0x000ea80000300800 */
[----:B------:R-:W3:Y:S04]  /*340c0*/  LDL.LU R24, [R1+0x10e4] ;  /* 0x0010e40001187983 */ /* 0x000ee80000300800 */
[----:B------:R-:W3:Y:S01]  /*340d0*/  LDL.LU R28, [R1+0x10e0] ;  /* 0x0010e000011c7983 */ /* 0x000ee20000300800 */
[----:B------:R-:W-:-:S02]  /*340e0*/  F2FP.BF16.PACK_AB R20, R0, R20 ;  /* 0x000000140014723e */ /* 0x000fc400000010ff */
[----:B------:R-:W-:Y:S02]  /*340f0*/  F2FP.BF16.PACK_AB R27, R3, R27 ;  /* 0x0000001b031b723e */ /* 0x000fe400000010ff */
[----:B------:R-:W-:Y:S02]  /*34100*/  F2FP.BF16.PACK_AB R26, R2, R26 ;  /* 0x0000001a021a723e */ /* 0x000fe400000010ff */
[----:B--2---:R-:W-:Y:S02]  /*34110*/  F2FP.BF16.PACK_AB R25, R29, R25 ;  /* 0x000000191d19723e */ /* 0x004fe400000010ff */
[----:B---3--:R-:W-:Y:S02]  /*34120*/  F2FP.BF16.PACK_AB R24, R28, R24 ;  /* 0x000000181c18723e */ /* 0x008fe400000010ff */
.L_x_1:
[----:B0-----:R-:W2:Y:S04]  /*34130*/  LDL.LU R0, [R1+0xfe0] ;  /* 0x000fe00001007983 */ /* 0x001ea80000300800 */
[----:B------:R-:W0:Y:S02]  /*34140*/  S2R R28, SR_TID.X ;  /* 0x00000000001c7919 */ /* 0x000e240000002100 */
[----:B0-----:R-:W-:-:S02]  /*34150*/  IMAD.SHL.U32 R3, R28, 0x8, RZ ;  /* 0x000000081c037824 */ /* 0x001fc400078e00ff */
[C---:B------:R-:W-:Y:S02]  /*34160*/  IMAD.SHL.U32 R2, R28.reuse, 0x20, RZ ;  /* 0x000000201c027824 */ /* 0x040fe400078e00ff */
[C---:B------:R-:W-:Y:S01]  /*34170*/  IMAD.SHL.U32 R29, R28.reuse, 0x4, RZ ;  /* 0x000000041c1d7824 */ /* 0x040fe200078e00ff */
[----:B------:R-:W-:Y:S01]  /*34180*/  LOP3.LUT R3, R3, 0x300, RZ, 0xc0, !PT ;  /* 0x0000030003037812 */ /* 0x000fe200078ec0ff */
[----:B------:R-:W-:Y:S01]  /*34190*/  IMAD.SHL.U32 R28, R28, 0x400, RZ ;  /* 0x000004001c1c7824 */ /* 0x000fe200078e00ff */
[----:B------:R-:W-:Y:S01]  /*341a0*/  BAR.SYNC.DEFER_BLOCKING 0x0 ;  /* 0x0000000000007b1d */ /* 0x000fe20000010000 */
[----:B--2---:R-:W-:-:S04]  /*341b0*/  LOP3.LUT R0, R0, 0x1800, RZ, 0xc0, !PT ;  /* 0x0000180000007812 */ /* 0x004fc800078ec0ff */
[----:B------:R-:W-:Y:S02]  /*341c0*/  LOP3.LUT R2, R0, 0x60, R2, 0xf8, !PT ;  /* 0x0000006000027812 */ /* 0x000fe400078ef802 */
[----:B------:R-:W-:Y:S02]  /*341d0*/  LOP3.LUT R0, R3, 0x70, R29, 0xf8, !PT ;  /* 0x0000007003007812 */ /* 0x000fe400078ef81d */
[----:B------:R-:W2:Y:S04]  /*341e0*/  LDL.LU R29, [R1+0xfe8] ;  /* 0x000fe800011d7983 */ /* 0x000ea80000300800 */
[----:B------:R-:W3:Y:S01]  /*341f0*/  LDL.LU R3, [R1+0xfe4] ;  /* 0x000fe40001037983 */ /* 0x000ee20000300800 */
[----:B------:R-:W-:-:S05]  /*34200*/  LOP3.LUT R0, R2, R0, RZ, 0x3c, !PT ;  /* 0x0000000002007212 */ /* 0x000fca00078e3cff */
[----:B------:R0:W-:Y:S04]  /*34210*/  STS.128 [R0+0x80], R20 ;  /* 0x0000801400007388 */ /* 0x0001e80000000c00 */
[----:B------:R-:W-:Y:S04]  /*34220*/  STS.128 [R0], R24 ;  /* 0x0000001800007388 */ /* 0x000fe80000000c00 */
[----:B------:R1:W-:Y:S04]  /*34230*/  STS.128 [R0+0x400], R16 ;  /* 0x0004001000007388 */ /* 0x0003e80000000c00 */
[----:B------:R-:W-:Y:S04]  /*34240*/  STS.128 [R0+0x480], R12 ;  /* 0x0004800c00007388 */ /* 0x000fe80000000c00 */
[----:B------:R-:W-:Y:S01]  /*34250*/  BAR.SYNC.DEFER_BLOCKING 0x0 ;  /* 0x0000000000007b1d */ /* 0x000fe20000010000 */
[----:B--2---:R-:W-:-:S05]  /*34260*/  ISETP.GE.AND P6, PT, R29, c[0x0][0x17c], PT ;  /* 0x00005f001d007a0c */ /* 0x004fca0003fc6270 */
[----:B------:R-:W2:Y:S01]  /*34270*/  S2R R29, SR_TID.X ;  /* 0x00000000001d7919 */ /* 0x000ea20000002100 */
[----:B---3--:R-:W-:Y:S02]  /*34280*/  ISETP.GE.AND P4, PT, R3, c[0x0][0x17c], PT ;  /* 0x00005f0003007a0c */ /* 0x008fe40003f86270 */
[----:B------:R-:W-:Y:S02]  /*34290*/  LOP3.LUT R3, R28, 0x1800, RZ, 0xc0, !PT ;  /* 0x000018001c037812 */ /* 0x000fe400078ec0ff */
[----:B------:R-:W3:Y:S04]  /*342a0*/  LDL.LU R28, [R1+0xfec] ;  /* 0x000fec00011c7983 */ /* 0x000ee80000300800 */
[----:B------:R-:W4:Y:S04]  /*342b0*/  LDL.LU R2, [R1+0xff0] ;  /* 0x000ff00001027983 */ /* 0x000f280000300800 */
[----:B0-----:R-:W5:Y:S04]  /*342c0*/  LDL.LU R20, [R1+0x10] ;  /* 0x0000100001147983 */ /* 0x001f680000300800 */
[----:B------:R-:W5:Y:S04]  /*342d0*/  LDL.LU R21, [R1+0x14] ;  /* 0x0000140001157983 */ /* 0x000f680000300800 */
[----:B------:R-:W5:Y:S01]  /*342e0*/  LDL.LU R22, [R1+0x18] ;  /* 0x0000180001167983 */ /* 0x000f620000300800 */
[----:B--2---:R-:W-:-:S03]  /*342f0*/  LOP3.LUT R29, R29, 0x7f, RZ, 0xc0, !PT ;  /* 0x0000007f1d1d7812 */ /* 0x004fc600078ec0ff */
[----:B------:R-:W5:Y:S02]  /*34300*/  LDL.LU R23, [R1+0x1c] ;  /* 0x00001c0001177983 */ /* 0x000f640000300800 */
[----:B------:R-:W-:Y:S02]  /*34310*/  IMAD R3, R29, 0x10, R3 ;  /* 0x000000101d037824 */ /* 0x000fe400078e0203 */
[----:B-1----:R-:W2:Y:S03]  /*34320*/  LDL.LU R16, [R1] ;  /* 0x0000000001107983 */ /* 0x002ea60000300800 */
[----:B------:R-:W-:Y:S01]  /*34330*/  LOP3.LUT R29, R3, 0x20, RZ, 0x3c, !PT ;  /* 0x00000020031d7812 */ /* 0x000fe200078e3cff */
[----:B------:R-:W0:Y:S04]  /*34340*/  LDS.128 R12, [R3] ;  /* 0x00000000030c7984 */ /* 0x000e280000000c00 */
[----:B------:R-:W1:Y:S04]  /*34350*/  LDS.128 R24, [R29] ;  /* 0x000000001d187984 */ /* 0x000e680000000c00 */
[----:B------:R-:W2:Y:S04]  /*34360*/  LDL.LU R17, [R1+0x4] ;  /* 0x0000040001117983 */ /* 0x000ea80000300800 */
[----:B------:R-:W2:Y:S04]  /*34370*/  LDL.LU R18, [R1+0x8] ;  /* 0x0000080001127983 */ /* 0x000ea80000300800 */
[----:B------:R-:W2:Y:S04]  /*34380*/  LDL.LU R19, [R1+0xc] ;  /* 0x00000c0001137983 */ /* 0x000ea80000300800 */
[----:B0-----:R-:W-:Y:S04]  /*34390*/  STL.64 [R1+0xb0], R12 ;  /* 0x0000b00c01007387 */ /* 0x001fe80000100a00 */
[----:B------:R-:W-:Y:S04]  /*343a0*/  STL.64 [R1+0xb8], R14 ;  /* 0x0000b80e01007387 */ /* 0x000fe80000100a00 */
[----:B-1----:R-:W-:Y:S04]  /*343b0*/  STL.64 [R1+0xa0], R24 ;  /* 0x0000a01801007387 */ /* 0x002fe80000100a00 */
[----:B------:R-:W-:Y:S01]  /*343c0*/  STL.64 [R1+0xa8], R26 ;  /* 0x0000a81a01007387 */ /* 0x000fe20000100a00 */
[----:B---3--:R-:W-:-:S02]  /*343d0*/  ISETP.GE.AND P1, PT, R28, c[0x0][0x17c], PT ;  /* 0x00005f001c007a0c */ /* 0x008fc40003f26270 */
[C---:B------:R-:W-:Y:S02]  /*343e0*/  LOP3.LUT R28, R3.reuse, 0x40, RZ, 0x3c, !PT ;  /* 0x00000040031c7812 */ /* 0x040fe400078e3cff */
[----:B----4-:R-:W-:Y:S02]  /*343f0*/  ISETP.GE.AND P5, PT, R2, c[0x0][0x17c], PT ;  /* 0x00005f0002007a0c */ /* 0x010fe40003fa6270 */
[----:B------:R-:W-:Y:S01]  /*34400*/  LOP3.LUT R2, R3, 0x60, RZ, 0x3c, !PT ;  /* 0x0000006003027812 */ /* 0x000fe200078e3cff */
[----:B------:R-:W-:Y:S04]  /*34410*/  LDS.128 R12, [R28] ;  /* 0x000000001c0c7984 */ /* 0x000fe80000000c00 */
[----:B------:R-:W0:Y:S04]  /*34420*/  LDS.128 R24, [R2] ;  /* 0x0000000002187984 */ /* 0x000e280000000c00 */
[----:B------:R-:W-:Y:S06]  /*34430*/  BAR.SYNC.DEFER_BLOCKING 0x0 ;  /* 0x0000000000007b1d */ /* 0x000fec0000010000 */
[----:B-----5:R-:W-:Y:S04]  /*34440*/  STS.128 [R0+0x480], R20 ;  /* 0x0004801400007388 */ /* 0x020fe80000000c00 */
[----:B0-----:R-:W-:Y:S04]  /*34450*/  STL [R1+0x1104], R24 ;  /* 0x0011041801007387 */ /* 0x001fe80000100800 */
[----:B------:R-:W-:Y:S04]  /*34460*/  STL.64 [R1+0xc0], R12 ;  /* 0x0000c00c01007387 */ /* 0x000fe80000100a00 */
[----:B------:R-:W-:Y:S04]  /*34470*/  STL.64 [R1+0xc8], R14 ;  /* 0x0000c80e01007387 */ /* 0x000fe80000100a00 */
[----:B------:R-:W-:Y:S04]  /*34480*/  STL [R1+0x1100], R25 ;  /* 0x0011001901007387 */ /* 0x000fe80000100800 */
[----:B------:R-:W-:Y:S04]  /*34490*/  STL [R1+0x10fc], R26 ;  /* 0x0010fc1a01007387 */ /* 0x000fe80000100800 */
[----:B------:R0:W-:Y:S04]  /*344a0*/  STL [R1+0x10f4], R27 ;  /* 0x0010f41b01007387 */ /* 0x0001e80000100800 */
[----:B0-----:R-:W3:Y:S04]  /*344b0*/  LDL R27, [R1+0x5c4] ;  /* 0x0005c400011b7983 */ /* 0x001ee80000100800 */
[----:B------:R-:W4:Y:S04]  /*344c0*/  LDL.LU R20, [R1+0x60] ;  /* 0x0000600001147983 */ /* 0x000f280000300800 */
[----:B------:R-:W4:Y:S04]  /*344d0*/  LDL.LU R21, [R1+0x64] ;  /* 0x0000640001157983 */ /* 0x000f280000300800 */
[----:B------:R-:W5:Y:S04]  /*344e0*/  LDL.LU R22, [R1+0x68] ;  /* 0x0000680001167983 */ /* 0x000f680000300800 */
[----:B------:R-:W5:Y:S04]  /*344f0*/  LDL.LU R23, [R1+0x6c] ;  /* 0x00006c0001177983 */ /* 0x000f680000300800 */
[----:B-----5:R-:W-:Y:S04]  /*34500*/  STL.64 [R1+0x1148], R22 ;  /* 0x0011481601007387 */ /* 0x020fe80000100a00 */
[----:B----4-:R0:W-:Y:S04]  /*34510*/  STL.64 [R1+0x1140], R20 ;  /* 0x0011401401007387 */ /* 0x0101e80000100a00 */
[----:B0-----:R-:W4:Y:S04]  /*34520*/  LDL.LU R20, [R1+0x50] ;  /* 0x0000500001147983 */ /* 0x001f280000300800 */
        /* <DEDUP_REMOVED lines=9> */
[----:B--2---:R0:W-:Y:S04]  /*345c0*/  STS.128 [R0+0x400], R16 ;  /* 0x0004001000007388 */ /* 0x0041e80000000c00 */
[----:B0-----:R-:W0:Y:S04]  /*345d0*/  S2R R19, SR_TID.X ;  /* 0x0000000000137919 */ /* 0x001e280000002100 */
[----:B------:R-:W-:Y:S04]  /*345e0*/  STS.128 [R0], R8 ;  /* 0x0000000800007388 */ /* 0x000fe80000000c00 */
[----:B------:R-:W-:Y:S04]  /*345f0*/  STS.128 [R0+0x80], R4 ;  /* 0x0000800400007388 */ /* 0x000fe80000000c00 */
[----:B------:R-:W-:Y:S01]  /*34600*/  BAR.SYNC.DEFER_BLOCKING 0x0 ;  /* 0x0000000000007b1d */ /* 0x000fe20000010000 */
[----:B0-----:R-:W-:-:S05]  /*34610*/  IMAD.SHL.U32 R24, R19, 0x400, RZ ;  /* 0x0000040013187824 */ /* 0x001fca00078e00ff */
[----:B-----5:R-:W-:Y:S04]  /*34620*/  STL.64 [R1+0x1168], R22 ;  /* 0x0011681601007387 */ /* 0x020fe80000100a00 */
[----:B----4-:R0:W-:Y:S01]  /*34630*/  STL.64 [R1+0x1160], R20 ;  /* 0x0011601401007387 */ /* 0x0101e20000100a00 */
[----:B------:R-:W-:Y:S02]  /*34640*/  LOP3.LUT R3, R19, 0x7f, RZ, 0xc0, !PT ;  /* 0x0000007f13037812 */ /* 0x000fe400078ec0ff */
[----:B------:R-:W-:Y:S01]  /*34650*/  LOP3.LUT R24, R24, 0x1800, RZ, 0xc0, !PT ;  /* 0x0000180018187812 */ /* 0x000fe200078ec0ff */
[----:B------:R-:W-:Y:S04]  /*34660*/  LDS.128 R8, [R29] ;  /* 0x000000001d087984 */ /* 0x000fe80000000c00 */
[----:B------:R-:W-:Y:S04]  /*34670*/  LDS.128 R12, [R28] ;  /* 0x000000001c0c7984 */ /* 0x000fe80000000c00 */
[----:B0-----:R-:W2:Y:S04]  /*34680*/  LDL.LU R20, [R1+0x30] ;  /* 0x0000300001147983 */ /* 0x001ea80000300800 */
[----:B------:R-:W2:Y:S04]  /*34690*/  LDL.LU R21, [R1+0x34] ;  /* 0x0000340001157983 */ /* 0x000ea80000300800 */
[----:B------:R-:W4:Y:S04]  /*346a0*/  LDL.LU R22, [R1+0x38] ;  /* 0x0000380001167983 */ /* 0x000f280000300800 */
[----:B------:R-:W4:Y:S01]  /*346b0*/  LDL.LU R23, [R1+0x3c] ;  /* 0x00003c0001177983 */ /* 0x000f220000300800 */
[----:B------:R-:W-:-:S03]  /*346c0*/  IMAD R24, R3, 0x10, R24 ;  /* 0x0000001003187824 */ /* 0x000fc600078e0218 */
[----:B------:R-:W-:Y:S04]  /*346d0*/  LDS.128 R16, [R2] ;  /* 0x0000000002107984 */ /* 0x000fe80000000c00 */
[----:B------:R-:W0:Y:S04]  /*346e0*/  LDS.128 R4, [R24] ;  /* 0x0000000018047984 */ /* 0x000e280000000c00 */
[----:B------:R-:W-:Y:S06]  /*346f0*/  BAR.SYNC.DEFER_BLOCKING 0x0 ;  /* 0x0000000000007b1d */ /* 0x000fec0000010000 */
[----:B----4-:R-:W-:Y:S04]  /*34700*/  STL.64 [R1+0x1178], R22 ;  /* 0x0011781601007387 */ /* 0x010fe80000100a00 */
[----:B--2---:R1:W-:Y:S04]  /*34710*/  STL.64 [R1+0x1170], R20 ;  /* 0x0011701401007387 */ /* 0x0043e80000100a00 */
[----:B-1----:R-:W2:Y:S04]  /*34720*/  LDL.LU R20, [R1+0x20] ;  /* 0x0000200001147983 */ /* 0x002ea80000300800 */
[----:B------:R-:W2:Y:S04]  /*34730*/  LDL.LU R21, [R1+0x24] ;  /* 0x0000240001157983 */ /* 0x000ea80000300800 */
[----:B------:R-:W2:Y:S04]  /*34740*/  LDL.LU R22, [R1+0x28] ;  /* 0x0000280001167983 */ /* 0x000ea80000300800 */
[----:B------:R-:W2:Y:S04]  /*34750*/  LDL.LU R23, [R1+0x2c] ;  /* 0x00002c0001177983 */ /* 0x000ea80000300800 */
[----:B0-----:R-:W-:Y:S04]  /*34760*/  STL [R1+0x10f8], R7 ;  /* 0x0010f80701007387 */ /* 0x001fe80000100800 */
[----:B------:R-:W-:Y:S04]  /*34770*/  STL.64 [R1+0x1108], R10 ;  /* 0x0011080a01007387 */ /* 0x000fe80000100a00 */
[----:B------:R-:W-:Y:S04]  /*34780*/  STL.64 [R1+0x1118], R14 ;  /* 0x0011180e01007387 */ /* 0x000fe80000100a00 */
[----:B------:R0:W-:Y:S04]  /*34790*/  STL.64 [R1+0x1110], R12 ;  /* 0x0011100c01007387 */ /* 0x0001e80000100a00 */
        /* <DEDUP_REMOVED lines=10> */
[----:B--2---:R-:W-:Y:S04]  /*34840*/  STS.128 [R0], R20 ;  /* 0x0000001400007388 */ /* 0x004fe80000000c00 */
[----:B-----5:R-:W-:Y:S04]  /*34850*/  STL.64 [R1+0x1138], R14 ;  /* 0x0011380e01007387 */ /* 0x020fe80000100a00 */
[----:B----4-:R0:W-:Y:S04]  /*34860*/  STL.64 [R1+0x1130], R12 ;  /* 0x0011300c01007387 */ /* 0x0101e80000100a00 */
[----:B0-----:R-:W2:Y:S04]  /*34870*/  LDL.LU R12, [R1+0x70] ;  /* 0x00007000010c7983 */ /* 0x001ea80000300800 */
[----:B------:R-:W2:Y:S04]  /*34880*/  LDL.LU R13, [R1+0x74] ;  /* 0x00007400010d7983 */ /* 0x000ea80000300800 */
[----:B------:R-:W2:Y:S04]  /*34890*/  LDL.LU R14, [R1+0x78] ;  /* 0x00007800010e7983 */ /* 0x000ea80000300800 */
[----:B------:R-:W2:Y:S04]  /*348a0*/  LDL.LU R15, [R1+0x7c] ;  /* 0x00007c00010f7983 */ /* 0x000ea80000300800 */
[----:B------:R-:W4:Y:S04]  /*348b0*/  LDL.LU.64 R22, [R1+0x1178] ;  /* 0x0011780001167983 */ /* 0x000f280000300a00 */
[----:B------:R-:W4:Y:S04]  /*348c0*/  LDL.LU.64 R20, [R1+0x1170] ;  /* 0x0011700001147983 */ /* 0x000f280000300a00 */
[----:B----4-:R0:W-:Y:S04]  /*348d0*/  STS.128 [R0+0x80], R20 ;  /* 0x0000801400007388 */ /* 0x0101e80000000c00 */
[----:B0-----:R-:W4:Y:S04]  /*348e0*/  LDL.LU.64 R22, [R1+0x1168] ;  /* 0x0011680001167983 */ /* 0x001f280000300a00 */
[----:B------:R-:W4:Y:S04]  /*348f0*/  LDL.LU.64 R20, [R1+0x1160] ;  /* 0x0011600001147983 */ /* 0x000f280000300a00 */
[----:B------:R-:W5:Y:S04]  /*34900*/  LDL.LU R11, [R1+0xb0] ;  /* 0x0000b000010b7983 */ /* 0x000f680000300800 */
[----:B----4-:R0:W-:Y:S04]  /*34910*/  STS.128 [R0+0x400], R20 ;  /* 0x0004001400007388 */ /* 0x0101e80000000c00 */
[----:B0-----:R-:W4:Y:S04]  /*34920*/  LDL.LU.64 R22, [R1+0x1158] ;  /* 0x0011580001167983 */ /* 0x001f280000300a00 */
[----:B------:R-:W4:Y:S04]  /*34930*/  LDL.LU.64 R20, [R1+0x1150] ;  /* 0x0011500001147983 */ /* 0x000f280000300a00 */
[----:B------:R-:W2:Y:S04]  /*34940*/  LDL.LU R10, [R1+0x5c0] ;  /* 0x0005c000010a7983 */ /* 0x000ea80000300800 */
[----:B------:R-:W2:Y:S04]  /*34950*/  LDL R7, [R1+0x678] ;  /* 0x0006780001077983 */ /* 0x000ea80000100800 */
[----:B----4-:R-:W-:Y:S04]  /*34960*/  STS.128 [R0+0x480], R20 ;  /* 0x0004801400007388 */ /* 0x010fe80000000c00 */
[----:B------:R-:W-:Y:S06]  /*34970*/  BAR.SYNC.DEFER_BLOCKING 0x0 ;  /* 0x0000000000007b1d */ /* 0x000fec0000010000 */
[----:B------:R-:W0:Y:S04]  /*34980*/  LDS.128 R20, [R24] ;  /* 0x0000000018147984 */ /* 0x000e280000000c00 */
[----:B0-----:R-:W-:Y:S04]  /*34990*/  STL.64 [R1+0x40], R20 ;  /* 0x0000401401007387 */ /* 0x001fe80000100a00 */
[----:B------:R-:W-:Y:S04]  /*349a0*/  STL.64 [R1+0x48], R22 ;  /* 0x0000481601007387 */ /* 0x000fe80000100a00 */
[----:B------:R-:W0:Y:S04]  /*349b0*/  LDS.128 R20, [R29] ;  /* 0x000000001d147984 */ /* 0x000e280000000c00 */
[----:B0-----:R-:W-:Y:S04]  /*349c0*/  STL.64 [R1+0x30], R20 ;  /* 0x0000301401007387 */ /* 0x001fe80000100a00 */
[----:B------:R-:W-:Y:S04]  /*349d0*/  STL.64 [R1+0x38], R22 ;  /* 0x0000381601007387 */ /* 0x000fe80000100a00 */
[----:B------:R-:W0:Y:S04]  /*349e0*/  LDS.128 R20, [R28] ;  /* 0x000000001c147984 */ /* 0x000e280000000c00 */
[----:B0-----:R-:W-:Y:S04]  /*349f0*/  STL.64 [R1+0x20], R20 ;  /* 0x0000201401007387 */ /* 0x001fe80000100a00 */
[----:B------:R-:W-:Y:S04]  /*34a00*/  STL.64 [R1+0x28], R22 ;  /* 0x0000281601007387 */ /* 0x000fe80000100a00 */
[----:B------:R-:W0:Y:S04]  /*34a10*/  LDS.128 R20, [R2] ;  /* 0x0000000002147984 */ /* 0x000e280000000c00 */
[----:B------:R-:W-:Y:S06]  /*34a20*/  BAR.SYNC.DEFER_BLOCKING 0x0 ;  /* 0x0000000000007b1d */ /* 0x000fec0000010000 */
[----:B--2---:R-:W-:Y:S04]  /*34a30*/  STS.128 [R0+0x80], R12 ;  /* 0x0000800c00007388 */ /* 0x004fe80000000c00 */
[----:B0-----:R-:W-:Y:S04]  /*34a40*/  STL.64 [R1+0x10], R20 ;  /* 0x0000101401007387 */ /* 0x001fe80000100a00 */
[----:B------:R0:W-:Y:S04]  /*34a50*/  STL.64 [R1+0x18], R22 ;  /* 0x0000181601007387 */ /* 0x0001e80000100a00 */
[----:B0-----:R-:W2:Y:S04]  /*34a60*/  LDL.LU.64 R22, [R1+0x1148] ;  /* 0x0011480001167983 */ /* 0x001ea80000300a00 */
[----:B------:R-:W2:Y:S04]  /*34a70*/  LDL.LU.64 R20, [R1+0x1140] ;  /* 0x0011400001147983 */ /* 0x000ea80000300a00 */
[----:B------:R-:W4:Y:S04]  /*34a80*/  LDL.LU.64 R14, [R1+0x1138] ;  /* 0x00113800010e7983 */ /* 0x000f280000300a00 */
[----:B------:R-:W4:Y:S04]  /*34a90*/  LDL.LU.64 R12, [R1+0x1130] ;  /* 0x00113000010c7983 */ /* 0x000f280000300a00 */
[----:B----4-:R0:W-:Y:S04]  /*34aa0*/  STS.128 [R0+0x400], R12 ;  /* 0x0004000c00007388 */ /* 0x0101e80000000c00 */
[----:B0-----:R-:W4:Y:S04]  /*34ab0*/  LDL.LU.64 R14, [R1+0x1128] ;  /* 0x00112800010e7983 */ /* 0x001f280000300a00 */
[----:B------:R-:W4:Y:S04]  /*34ac0*/  LDL.LU.64 R12, [R1+0x1120] ;  /* 0x00112000010c7983 */ /* 0x000f280000300a00 */
[----:B--2---:R0:W-:Y:S01]  /*34ad0*/  STS.128 [R0], R20 ;  /* 0x0000001400007388 */ /* 0x0041e20000000c00 */
[C---:B---3--:R-:W-:Y:S01]  /*34ae0*/  IMAD R3, R27.reuse, c[0x0][0x194], RZ ;  /* 0x000065001b037a24 */ /* 0x048fe200078e02ff */
[----:B------:R-:W-:-:S02]  /*34af0*/  ISETP.GE.AND P0, PT, R27, c[0x0][0x178], PT ;  /* 0x00005e001b007a0c */ /* 0x000fc40003f06270 */
[C---:B------:R-:W-:Y:S02]  /*34b00*/  ISETP.GE.AND P3, PT, R10.reuse, c[0x0][0x17c], PT ;  /* 0x00005f000a007a0c */ /* 0x040fe40003f66270 */
[----:B------:R-:W-:Y:S02]  /*34b10*/  LEA R2, P2, R3, c[0x0][0x170], 0x1 ;  /* 0x00005c0003027a11 */ /* 0x000fe400078408ff */
[----:B------:R-:W-:Y:S01]  /*34b20*/  ISETP.LT.AND P0, PT, R10, c[0x0][0x17c], !P0 ;  /* 0x00005f000a007a0c */ /* 0x000fe20004701270 */
[----:B0-----:R-:W-:-:S04]  /*34b30*/  IMAD.MOV.U32 R21, RZ, RZ, c[0x0][0x194] ;  /* 0x00006500ff157624 */ /* 0x001fc800078e00ff */
[----:B------:R-:W-:Y:S01]  /*34b40*/  IMAD R21, R21, 0x80, R3 ;  /* 0x0000008015157824 */ /* 0x000fe200078e0203 */
[----:B------:R-:W-:Y:S01]  /*34b50*/  LEA.HI.X.SX32 R3, R3, c[0x0][0x174], 0x1, P2 ;  /* 0x00005d0003037a11 */ /* 0x000fe200010f0eff */
[----:B------:R-:W-:Y:S01]  /*34b60*/  IMAD R10, R10, c[0x0][0x198], RZ ;  /* 0x000066000a0a7a24 */ /* 0x000fe200078e02ff */
[----:B------:R-:W-:Y:S02]  /*34b70*/  ISETP.LT.AND P3, PT, R7, c[0x0][0x178], !P3 ;  /* 0x00005e0007007a0c */ /* 0x000fe40005f61270 */
[C---:B------:R-:W-:Y:S01]  /*34b80*/  LEA R20, P2, R21.reuse, c[0x0][0x170], 0x1 ;  /* 0x00005c0015147a11 */ /* 0x040fe200078408ff */
[----:B----4-:R0:W-:Y:S04]  /*34b90*/  STS.128 [R0+0x480], R12 ;  /* 0x0004800c00007388 */ /* 0x0101e80000000c00 */
[----:B0-----:R-:W2:Y:S04]  /*34ba0*/  LDL.LU.64 R14, [R1+0x1118] ;  /* 0x00111800010e7983 */ /* 0x001ea80000300a00 */
[----:B------:R-:W3:Y:S04]  /*34bb0*/  LDL.LU.64 R12, [R1+0x1110] ;  /* 0x00111000010c7983 */ /* 0x000ee80000300a00 */
[----:B------:R-:W4:Y:S01]  /*34bc0*/  LDL.LU R24, [R1+0xff8] ;  /* 0x000ff80001187983 */ /* 0x000f220000300800 */
[----:B------:R-:W-:Y:S01]  /*34bd0*/  LEA.HI.X.SX32 R21, R21, c[0x0][0x174], 0x1, P2 ;  /* 0x00005d0015157a11 */ /* 0x000fe200010f0eff */
[----:B------:R-:W-:-:S02]  /*34be0*/  IMAD.WIDE R28, R10, 0x2, R2 ;  /* 0x000000020a1c7825 */ /* 0x000fc400078e0202 */
[----:B------:R-:W-:Y:S01]  /*34bf0*/  BAR.SYNC.DEFER_BLOCKING 0x0 ;  /* 0x0000000000007b1d */ /* 0x000fe20000010000 */
[----:B------:R-:W-:Y:S01]  /*34c00*/  ISETP.LT.AND P2, PT, R27, c[0x0][0x178], !P6 ;  /* 0x00005e001b007a0c */ /* 0x000fe20007741270 */
[----:B------:R-:W-:-:S04]  /*34c10*/  IMAD.WIDE R22, R10, 0x2, R20 ;  /* 0x000000020a167825 */ /* 0x000fc800078e0214 */
[----:B-----5:R0:W-:Y:S04]  /*34c20*/  @P0 STG.E.U16 [R28.64], R11 ;  /* 0x0000000b1c000986 */ /* 0x0201e8000c101506 */
[----:B------:R1:W-:Y:S01]  /*34c30*/  @P3 STG.E.U16 [R22.64], R4 ;  /* 0x0000000416003986 */ /* 0x0003e2000c101506 */
[----:B0-----:R-:W-:-:S03]  /*34c40*/  IADD3 R28, R10, c[0x0][0x198], RZ ;  /* 0x000066000a1c7a10 */ /* 0x001fc60007ffe0ff */
[----:B------:R-:W5:Y:S01]  /*34c50*/  LDL.LU R29, [R1+0xff4] ;  /* 0x000ff400011d7983 */ /* 0x000f620000300800 */
[----:B-1----:R-:W-:Y:S01]  /*34c60*/  PRMT R4, R11, 0x7632, R4 ;  /* 0x000076320b047816 */ /* 0x002fe20000000004 */
[----:B------:R-:W-:Y:S01]  /*34c70*/  IMAD.WIDE R22, R28, 0x2, R2 ;  /* 0x000000021c167825 */ /* 0x000fe200078e0202 */
[----:B------:R-:W-:Y:S02]  /*34c80*/  ISETP.LT.AND P0, PT, R7, c[0x0][0x178], !P6 ;  /* 0x00005e0007007a0c */ /* 0x000fe40007701270 */
[----:B------:R-:W-:Y:S02]  /*34c90*/  PRMT R25, R4, 0x7632, R25 ;  /* 0x0000763204197816 */ /* 0x000fe40000000019 */
[----:B------:R0:W-:Y:S01]  /*34ca0*/  @P2 STG.E.U16 [R22.64], R4 ;  /* 0x0000000416002986 */ /* 0x0001e2000c101506 */
[----:B------:R-:W-:-:S03]  /*34cb0*/  IMAD.WIDE R10, R28, 0x2, R20 ;  /* 0x000000021c0a7825 */ /* 0x000fc600078e0214 */
[----:B0-----:R-:W2:Y:S05]  /*34cc0*/  LDL.LU R4, [R1+0xa0] ;  /* 0x0000a00001047983 */ /* 0x001eaa0000300800 */
[----:B------:R0:W-:Y:S01]  /*34cd0*/  @P0 STG.E.U16 [R10.64], R25 ;  /* 0x000000190a000986 */ /* 0x0001e2000c101506 */
[----:B----4-:R-:W-:-:S03]  /*34ce0*/  ISETP.GE.AND P2, PT, R24, c[0x0][0x17c], PT ;  /* 0x00005f0018007a0c */ /* 0x010fc60003f46270 */
[----:B------:R-:W4:Y:S04]  /*34cf0*/  LDL.LU R24, [R1+0xffc] ;  /* 0x000ffc0001187983 */ /* 0x000f280000300800 */
[----:B0-----:R-:W3:Y:S04]  /*34d00*/  LDL.LU.64 R10, [R1+0x1108] ;  /* 0x00110800010a7983 */ /* 0x001ee80000300a00 */
[----:B------:R-:W3:Y:S01]  /*34d10*/  LDL.LU R25, [R1+0x1000] ;  /* 0x0010000001197983 */ /* 0x000ee20000300800 */
[----:B------:R-:W-:Y:S02]  /*34d20*/  ISETP.LT.AND P6, PT, R27, c[0x0][0x178], !P4 ;  /* 0x00005e001b007a0c */ /* 0x000fe400067c1270 */
[----:B------:R-:W-:-:S02]  /*34d30*/  ISETP.LT.AND P4, PT, R7, c[0x0][0x178], !P4 ;  /* 0x00005e0007007a0c */ /* 0x000fc40006781270 */
[----:B------:R-:W-:-:S05]  /*34d40*/  IADD3 R0, R28, c[0x0][0x198], RZ ;  /* 0x000066001c007a10 */ /* 0x000fca0007ffe0ff */
[C---:B------:R-:W-:Y:S01]  /*34d50*/  IMAD.WIDE R22, R0.reuse, 0x2, R20 ;  /* 0x0000000200167825 */ /* 0x040fe200078e0214 */
[----:B------:R-:W-:Y:S02]  /*34d60*/  ISETP.LT.AND P0, PT, R27, c[0x0][0x178], !P5 ;  /* 0x00005e001b007a0c */ /* 0x000fe40006f01270 */
[----:B------:R-:W-:Y:S02]  /*34d70*/  ISETP.LT.AND P5, PT, R7, c[0x0][0x178], !P5 ;  /* 0x00005e0007007a0c */ /* 0x000fe40006fa1270 */
[----:B-----5:R-:W-:Y:S01]  /*34d80*/  ISETP.GE.AND P3, PT, R29, c[0x0][0x17c], PT ;  /* 0x00005f001d007a0c */ /* 0x020fe20003f66270 */
[C---:B------:R-:W-:Y:S01]  /*34d90*/  IMAD.WIDE R28, R0.reuse, 0x2, R2 ;  /* 0x00000002001c7825 */ /* 0x040fe200078e0202 */
[----:B------:R-:W-:-:S04]  /*34da0*/  IADD3 R0, R0, c[0x0][0x198], RZ ;  /* 0x0000660000007a10 */ /* 0x000fc80007ffe0ff */
[----:B--2---:R0:W-:Y:S04]  /*34db0*/  @P6 STG.E.U16 [R28.64], R4 ;  /* 0x000000041c006986 */ /* 0x0041e8000c101506 */
[----:B------:R1:W-:Y:S01]  /*34dc0*/  @P4 STG.E.U16 [R22.64], R8 ;  /* 0x0000000816004986 */ /* 0x0003e2000c101506 */
[----:B0-----:R-:W-:Y:S01]  /*34dd0*/  IMAD.WIDE R28, R0, 0x2, R20 ;  /* 0x00000002001c7825 */ /* 0x001fe200078e0214 */
[----:B-1----:R-:W-:-:S03]  /*34de0*/  PRMT R8, R4, 0x7632, R8 ;  /* 0x0000763204087816 */ /* 0x002fc60000000008 */
[C---:B------:R-:W-:Y:S01]  /*34df0*/  IMAD.WIDE R22, R0.reuse, 0x2, R2 ;  /* 0x0000000200167825 */ /* 0x040fe200078e0202 */
[----:B------:R-:W-:Y:S02]  /*34e00*/  IADD3 R4, R0, c[0x0][0x198], RZ ;  /* 0x0000660000047a10 */ /* 0x000fe40007ffe0ff */
[----:B------:R-:W2:Y:S01]  /*34e10*/  LDL.LU R0, [R1+0xc0] ;  /* 0x0000c00001007983 */ /* 0x000ea20000300800 */
[----:B------:R-:W-:-:S03]  /*34e20*/  PRMT R26, R8, 0x7632, R26 ;  /* 0x00007632081a7816 */ /* 0x000fc6000000001a */
[----:B------:R-:W-:Y:S04]  /*34e30*/  @P0 STG.E.U16 [R22.64], R8 ;  /* 0x0000000816000986 */ /* 0x000fe8000c101506 */
[----:B------:R0:W-:Y:S01]  /*34e40*/  @P5 STG.E.U16 [R28.64], R26 ;  /* 0x0000001a1c005986 */ /* 0x0001e2000c101506 */
[----:B----4-:R-:W-:-:S03]  /*34e50*/  ISETP.GE.AND P4, PT, R24, c[0x0][0x17c], PT ;  /* 0x00005f0018007a0c */ /* 0x010fc60003f86270 */
[----:B------:R-:W4:Y:S01]  /*34e60*/  LDL.LU R24, [R1+0x1104] ;  /* 0x0011040001187983 */ /* 0x000f220000300800 */
[----:B---3--:R-:W-:-:S03]  /*34e70*/  ISETP.GE.AND P0, PT, R25, c[0x0][0x17c], PT ;  /* 0x00005f0019007a0c */ /* 0x008fc60003f06270 */
[----:B------:R-:W3:Y:S04]  /*34e80*/  LDL.LU R25, [R1+0x1100] ;  /* 0x0011000001197983 */ /* 0x000ee80000300800 */
[----:B0-----:R-:W5:Y:S01]  /*34e90*/  LDL.LU R26, [R1+0x1008] ;  /* 0x00100800011a7983 */ /* 0x001f620000300800 */
[----:B------:R-:W-:Y:S02]  /*34ea0*/  ISETP.LT.AND P6, PT, R27, c[0x0][0x178], !P1 ;  /* 0x00005e001b007a0c */ /* 0x000fe40004fc1270 */
[----:B------:R-:W-:Y:S01]  /*34eb0*/  ISETP.LT.AND P1, PT, R7, c[0x0][0x178], !P1 ;  /* 0x00005e0007007a0c */ /* 0x000fe20004f21270 */
[C---:B------:R-:W-:Y:S01]  /*34ec0*/  IMAD.WIDE R22, R4.reuse, 0x2, R2 ;  /* 0x0000000204167825 */ /* 0x040fe200078e0202 */
[----:B------:R-:W-:Y:S02]  /*34ed0*/  ISETP.LT.AND P5, PT, R27, c[0x0][0x178], !P3 ;  /* 0x00005e001b007a0c */ /* 0x000fe40005fa1270 */
[----:B------:R-:W-:Y:S01]  /*34ee0*/  ISETP.LT.AND P3, PT, R7, c[0x0][0x178], !P3 ;  /* 0x00005e0007007a0c */ /* 0x000fe20005f61270 */
[C---:B------:R-:W-:Y:S01]  /*34ef0*/  IMAD.WIDE R28, R4.reuse, 0x2, R20 ;  /* 0x00000002041c7825 */ /* 0x040fe200078e0214 */
[----:B------:R-:W-:-:S05]  /*34f00*/  IADD3 R4, R4, c[0x0][0x198], RZ ;  /* 0x0000660004047a10 */ /* 0x000fca0007ffe0ff */
[----:B--2---:R0:W-:Y:S01]  /*34f10*/  @P6 STG.E.U16 [R22.64], R0 ;  /* 0x0000000016006986 */ /* 0x0041e2000c101506 */
[----:B------:R-:W-:Y:S02]  /*34f20*/  PRMT R8, R0, 0x7632, R8 ;  /* 0x0000763200087816 */ /* 0x000fe40000000008 */
[----:B------:R-:W-:Y:S01]  /*34f30*/  ISETP.LT.AND P6, PT, R27, c[0x0][0x178], !P2 ;  /* 0x00005e001b007a0c */ /* 0x000fe200057c1270 */
[----:B------:R1:W-:Y:S01]  /*34f40*/  @P1 STG.E.U16 [R28.64], R12 ;  /* 0x0000000c1c001986 */ /* 0x0003e2000c101506 */
[----:B------:R-:W-:Y:S02]  /*34f50*/  ISETP.LT.AND P2, PT, R7, c[0x0][0x178], !P2 ;  /* 0x00005e0007007a0c */ /* 0x000fe40005741270 */
[C---:B0-----:R-:W-:Y:S01]  /*34f60*/  IADD3 R0, R4.reuse, c[0x0][0x198], RZ ;  /* 0x0000660004007a10 */ /* 0x041fe20007ffe0ff */
[----:B------:R-:W-:-:S04]  /*34f70*/  IMAD.WIDE R22, R4, 0x2, R20 ;  /* 0x0000000204167825 */ /* 0x000fc800078e0214 */
[----:B-1----:R-:W-:Y:S01]  /*34f80*/  IMAD.WIDE R28, R4, 0x2, R2 ;  /* 0x00000002041c7825 */ /* 0x002fe200078e0202 */
[----:B------:R-:W-:Y:S01]  /*34f90*/  PRMT R12, R12, 0x7632, R12 ;  /* 0x000076320c0c7816 */ /* 0x000fe2000000000c */
[----:B------:R-:W2:Y:S04]  /*34fa0*/  LDL.LU R4, [R1+0x1004] ;  /* 0x0010040001047983 */ /* 0x000ea80000300800 */
[----:B------:R0:W-:Y:S04]  /*34fb0*/  @P5 STG.E.U16 [R28.64], R8 ;  /* 0x000000081c005986 */ /* 0x0001e8000c101506 */
[----:B------:R1:W-:Y:S01]  /*34fc0*/  @P3 STG.E.U16 [R22.64], R12 ;  /* 0x0000000c16003986 */ /* 0x0003e2000c101506 */
[----:B0-----:R-:W-:-:S04]  /*34fd0*/  IMAD.WIDE R28, R0, 0x2, R2 ;  /* 0x00000002001c7825 */ /* 0x001fc800078e0202 */
[----:B-1----:R-:W-:Y:S01]  /*34fe0*/  IMAD.WIDE R22, R0, 0x2, R20 ;  /* 0x0000000200167825 */ /* 0x002fe200078e0214 */
[----:B------:R-:W-:Y:S01]  /*34ff0*/  PRMT R12, R16, 0x7632, R12 ;  /* 0x00007632100c7816 */ /* 0x000fe2000000000c */
[----:B----4-:R0:W-:Y:S01]  /*35000*/  @P6 STG.E.U16 [R28.64], R24 ;  /* 0x000000181c006986 */ /* 0x0101e2000c101506 */
[----:B------:R-:W-:-:S03]  /*35010*/  PRMT R8, R24, 0x7632, R8 ;  /* 0x0000763218087816 */ /* 0x000fc60000000008 */
[----:B------:R1:W-:Y:S01]  /*35020*/  @P2 STG.E.U16 [R22.64], R16 ;  /* 0x0000001016002986 */ /* 0x0003e2000c101506 */
[----:B-----5:R-:W-:-:S03]  /*35030*/  ISETP.GE.AND P5, PT, R26, c[0x0][0x17c], PT ;  /* 0x00005f001a007a0c */ /* 0x020fc60003fa6270 */
[----:B------:R-:W4:Y:S04]  /*35040*/  LDL.LU R26, [R1+0x1010] ;  /* 0x00101000011a7983 */ /* 0x000f280000300800 */
[----:B0-----:R-:W5:Y:S04]  /*35050*/  LDL.LU R24, [R1+0xb4] ;  /* 0x0000b40001187983 */ /* 0x001f680000300800 */
[----:B-1----:R-:W3:Y:S01]  /*35060*/  LDL.LU R16, [R1+0x100c] ;  /* 0x00100c0001107983 */ /* 0x002ee20000300800 */
[----:B------:R-:W-:Y:S02]  /*35070*/  ISETP.LT.AND P3, PT, R27, c[0x0][0x178], !P4 ;  /* 0x00005e001b007a0c */ /* 0x000fe40006761270 */
[----:B--2---:R-:W-:-:S02]  /*35080*/  ISETP.GE.AND P1, PT, R4, c[0x0][0x17c], PT ;  /* 0x00005f0004007a0c */ /* 0x004fc40003f26270 */
[----:B------:R-:W-:-:S05]  /*35090*/  IADD3 R4, R0, c[0x0][0x198], RZ ;  /* 0x0000660000047a10 */ /* 0x000fca0007ffe0ff */
[----:B------:R-:W-:-:S05]  /*350a0*/  IMAD.WIDE R28, R4, 0x2, R2 ;  /* 0x00000002041c7825 */ /* 0x000fca00078e0202 */
[----:B------:R0:W-:Y:S01]  /*350b0*/  @P3 STG.E.U16 [R28.64], R8 ;  /* 0x000000081c003986 */ /* 0x0001e2000c101506 */
[----:B----4-:R-:W-:-:S03]  /*350c0*/  ISETP.GE.AND P3, PT, R26, c[0x0][0x17c], PT ;  /* 0x00005f001a007a0c */ /* 0x010fc60003f66270 */
[----:B------:R-:W2:Y:S01]  /*350d0*/  LDL.LU R26, [R1+0x1014] ;  /* 0x00101400011a7983 */ /* 0x000ea20000300800 */
[----:B---3--:R-:W-:-:S03]  /*350e0*/  ISETP.GE.AND P2, PT, R16, c[0x0][0x17c], PT ;  /* 0x00005f0010007a0c */ /* 0x008fc60003f46270 */
[----:B------:R-:W3:Y:S01]  /*350f0*/  LDL.LU R16, [R1+0x1018] ;  /* 0x0010180001107983 */ /* 0x000ee20000300800 */
[----:B------:R-:W-:Y:S02]  /*35100*/  ISETP.LT.AND P4, PT, R7, c[0x0][0x178], !P4 ;  /* 0x00005e0007007a0c */ /* 0x000fe40006781270 */
[----:B------:R-:W-:Y:S02]  /*35110*/  ISETP.LT.AND P6, PT, R27, c[0x0][0x178], !P0 ;  /* 0x00005e001b007a0c */ /* 0x000fe400047c1270 */
[----:B------:R-:W-:Y:S01]  /*35120*/  ISETP.LT.AND P0, PT, R7, c[0x0][0x178], !P0 ;  /* 0x00005e0007007a0c */ /* 0x000fe20004701270 */
[C---:B------:R-:W-:Y:S01]  /*35130*/  IMAD.WIDE R22, R4.reuse, 0x2, R20 ;  /* 0x0000000204167825 */ /* 0x040fe200078e0214 */
[----:B------:R-:W-:-:S05]  /*35140*/  IADD3 R0, R4, c[0x0][0x198], RZ ;  /* 0x0000660004007a10 */ /* 0x000fca0007ffe0ff */
[C---:B0-----:R-:W-:Y:S02]  /*35150*/  IMAD.WIDE R28, R0.reuse, 0x2, R2 ;  /* 0x00000002001c7825 */ /* 0x041fe400078e0202 */
[----:B------:R0:W-:Y:S04]  /*35160*/  @P4 STG.E.U16 [R22.64], R12 ;  /* 0x0000000c16004986 */ /* 0x0001e8000c101506 */
[----:B-----5:R1:W-:Y:S01]  /*35170*/  @P6 STG.E.U16 [R28.64], R24 ;  /* 0x000000181c006986 */ /* 0x0203e2000c101506 */
[C---:B0-----:R-:W-:Y:S01]  /*35180*/  IMAD.WIDE R22, R0.reuse, 0x2, R20 ;  /* 0x0000000200167825 */ /* 0x041fe200078e0214 */
[----:B------:R-:W-:-:S04]  /*35190*/  IADD3 R0, R0, c[0x0][0x198], RZ ;  /* 0x0000660000007a10 */ /* 0x000fc80007ffe0ff */
[----:B------:R0:W-:Y:S01]  /*351a0*/  @P0 STG.E.U16 [R22.64], R5 ;  /* 0x0000000516000986 */ /* 0x0001e2000c101506 */
[C---:B-1----:R-:W-:Y:S01]  /*351b0*/  IMAD.WIDE R28, R0.reuse, 0x2, R2 ;  /* 0x00000002001c7825 */ /* 0x042fe200078e0202 */
[----:B------:R-:W-:Y:S02]  /*351c0*/  IADD3 R4, R0, c[0x0][0x198], RZ ;  /* 0x0000660000047a10 */ /* 0x000fe40007ffe0ff */
[----:B0-----:R-:W-:Y:S01]  /*351d0*/  PRMT R5, R24, 0x7632, R5 ;  /* 0x0000763218057816 */ /* 0x001fe20000000005 */
[----:B------:R-:W-:Y:S01]  /*351e0*/  IMAD.WIDE R22, R0, 0x2, R20 ;  /* 0x0000000200167825 */ /* 0x000fe200078e0214 */
[----:B------:R-:W4:Y:S04]  /*351f0*/  LDL.LU R24, [R1+0xc4] ;  /* 0x0000c40001187983 */ /* 0x000f280000300800 */
[----:B------:R-:W5:Y:S01]  /*35200*/  LDL.LU R0, [R1+0xa4] ;  /* 0x0000a40001007983 */ /* 0x000f620000300800 */
[----:B------:R-:W-:-:S13]  /*35210*/  ISETP.LT.AND P4, PT, R27, c[0x0][0x178], !P1 ;  /* 0x00005e001b007a0c */ /* 0x000fda0004f81270 */
[----:B------:R0:W-:Y:S01]  /*35220*/  @P4 STG.E.U16 [R28.64], R5 ;  /* 0x000000051c004986 */ /* 0x0001e2000c101506 */
[----:B--2---:R-:W-:-:S03]  /*35230*/  ISETP.GE.AND P0, PT, R26, c[0x0][0x17c], PT ;  /* 0x00005f001a007a0c */ /* 0x004fc60003f06270 */
[----:B------:R-:W2:Y:S01]  /*35240*/  LDL.LU R26, [R1+0x10fc] ;  /* 0x0010fc00011a7983 */ /* 0x000ea20000300800 */
[----:B---3--:R-:W-:-:S03]  /*35250*/  ISETP.GE.AND P4, PT, R16, c[0x0][0x17c], PT ;  /* 0x00005f0010007a0c */ /* 0x008fc60003f86270 */
[----:B------:R-:W3:Y:S01]  /*35260*/  LDL.LU R16, [R1+0x1020] ;  /* 0x0010200001107983 */ /* 0x000ee20000300800 */
[----:B------:R-:W-:Y:S02]  /*35270*/  ISETP.LT.AND P1, PT, R7, c[0x0][0x178], !P1 ;  /* 0x00005e0007007a0c */ /* 0x000fe40004f21270 */
[----:B------:R-:W-:Y:S02]  /*35280*/  ISETP.LT.AND P6, PT, R27, c[0x0][0x178], !P5 ;  /* 0x00005e001b007a0c */ /* 0x000fe40006fc1270 */
[----:B------:R-:W-:Y:S02]  /*35290*/  ISETP.LT.AND P5, PT, R7, c[0x0][0x178], !P5 ;  /* 0x00005e0007007a0c */ /* 0x000fe40006fa1270 */
[----:B------:R-:W-:Y:S01]  /*352a0*/  PRMT R8, R5, 0x7632, R8 ;  /* 0x0000763205087816 */ /* 0x000fe20000000008 */
[----:B0-----:R-:W-:-:S06]  /*352b0*/  IMAD.WIDE R28, R4, 0x2, R2 ;  /* 0x00000002041c7825 */ /* 0x001fcc00078e0202 */
[----:B------:R0:W-:Y:S01]  /*352c0*/  @P1 STG.E.U16 [R22.64], R8 ;  /* 0x0000000816001986 */ /* 0x0001e2000c101506 */
[----:B------:R-:W-:Y:S01]  /*352d0*/  ISETP.LT.AND P1, PT, R27, c[0x0][0x178], !P2 ;  /* 0x00005e001b007a0c */ /* 0x000fe20005721270 */
[C---:B0-----:R-:W-:Y:S01]  /*352e0*/  IMAD.WIDE R22, R4.reuse, 0x2, R20 ;  /* 0x0000000204167825 */ /* 0x041fe200078e0214 */
[----:B------:R-:W-:Y:S01]  /*352f0*/  IADD3 R4, R4, c[0x0][0x198], RZ ;  /* 0x0000660004047a10 */ /* 0x000fe20007ffe0ff */
[----:B-----5:R0:W-:Y:S01]  /*35300*/  @P6 STG.E.U16 [R28.64], R0 ;  /* 0x000000001c006986 */ /* 0x0201e2000c101506 */
[----:B------:R-:W-:-:S03]  /*35310*/  PRMT R8, R0, 0x7632, R8 ;  /* 0x0000763200087816 */ /* 0x000fc60000000008 */
[----:B------:R1:W-:Y:S04]  /*35320*/  @P5 STG.E.U16 [R22.64], R9 ;  /* 0x0000000916005986 */ /* 0x0003e8000c101506 */
[----:B0-----:R-:W5:Y:S01]  /*35330*/  LDL.LU R29, [R1+0x101c] ;  /* 0x00101c00011d7983 */ /* 0x001f620000300800 */
[----:B-1----:R-:W-:-:S03]  /*35340*/  IMAD.WIDE R22, R4, 0x2, R2 ;  /* 0x0000000204167825 */ /* 0x002fc600078e0202 */
[----:B------:R-:W2:Y:S04]  /*35350*/  LDL.LU R28, [R1+0x1024] ;  /* 0x00102400011c7983 */ /* 0x000ea80000300800 */
[----:B------:R0:W-:Y:S04]  /*35360*/  @P1 STG.E.U16 [R22.64], R8 ;  /* 0x0000000816001986 */ /* 0x0001e8000c101506 */
[----:B0-----:R-:W2:Y:S04]  /*35370*/  LDL.LU R23, [R1+0x1028] ;  /* 0x0010280001177983 */ /* 0x001ea80000300800 */
[----:B------:R-:W2:Y:S01]  /*35380*/  LDL.LU R22, [R1+0x102c] ;  /* 0x00102c0001167983 */ /* 0x000ea20000300800 */
[----:B------:R-:W-:-:S02]  /*35390*/  ISETP.LT.AND P2, PT, R7, c[0x0][0x178], !P2 ;  /* 0x00005e0007007a0c */ /* 0x000fc40005741270 */
[----:B------:R-:W-:Y:S02]  /*353a0*/  ISETP.LT.AND P5, PT, R27, c[0x0][0x178], !P3 ;  /* 0x00005e001b007a0c */ /* 0x000fe40005fa1270 */
[C---:B------:R-:W-:Y:S01]  /*353b0*/  IADD3 R0, R4.reuse, c[0x0][0x198], RZ ;  /* 0x0000660004007a10 */ /* 0x040fe20007ffe0ff */
[----:B------:R-:W-:Y:S01]  /*353c0*/  IMAD.WIDE R4, R4, 0x2, R20 ;  /* 0x0000000204047825 */ /* 0x000fe200078e0214 */
[----:B------:R-:W-:-:S03]  /*353d0*/  PRMT R12, R9, 0x7632, R12 ;  /* 0x00007632090c7816 */ /* 0x000fc6000000000c */
[----:B------:R-:W-:-:S04]  /*353e0*/  IMAD.WIDE R8, R0, 0x2, R2 ;  /* 0x0000000200087825 */ /* 0x000fc800078e0202 */
[----:B------:R0:W-:Y:S04]  /*353f0*/  @P2 STG.E.U16 [R4.64], R12 ;  /* 0x0000000c04002986 */ /* 0x0001e8000c101506 */
[----:B----4-:R1:W-:Y:S01]  /*35400*/  @P5 STG.E.U16 [R8.64], R24 ;  /* 0x0000001808005986 */ /* 0x0103e2000c101506 */
[----:B0-----:R-:W-:Y:S02]  /*35410*/  PRMT R12, R24, 0x7632, R12 ;  /* 0x00007632180c7816 */ /* 0x001fe4000000000c */
[----:B---3--:R-:W-:Y:S02]  /*35420*/  ISETP.GE.AND P1, PT, R16, c[0x0][0x17c], PT ;  /* 0x00005f0010007a0c */ /* 0x008fe40003f26270 */
[----:B------:R-:W3:Y:S04]  /*35430*/  LDL.LU R16, [R1+0x1030] ;  /* 0x0010300001107983 */ /* 0x000ee80000300800 */
[----:B-1----:R-:W4:Y:S01]  /*35440*/  LDL.LU R24, [R1+0xb8] ;  /* 0x0000b80001187983 */ /* 0x002f220000300800 */
[----:B------:R-:W-:-:S02]  /*35450*/  ISETP.LT.AND P3, PT, R7, c[0x0][0x178], !P3 ;  /* 0x00005e0007007a0c */ /* 0x000fc40005f61270 */
[----:B------:R-:W-:Y:S01]  /*35460*/  ISETP.LT.AND P2, PT, R27, c[0x0][0x178], !P0 ;  /* 0x00005e001b007a0c */ /* 0x000fe20004741270 */
[C---:B------:R-:W-:Y:S01]  /*35470*/  IMAD.WIDE R4, R0.reuse, 0x2, R20 ;  /* 0x0000000200047825 */ /* 0x040fe200078e0214 */
[----:B------:R-:W-:Y:S02]  /*35480*/  ISETP.LT.AND P0, PT, R7, c[0x0][0x178], !P0 ;  /* 0x00005e0007007a0c */ /* 0x000fe40004701270 */
[----:B------:R-:W-:Y:S02]  /*35490*/  IADD3 R8, R0, c[0x0][0x198], RZ ;  /* 0x0000660000087a10 */ /* 0x000fe40007ffe0ff */
[----:B------:R-:W-:Y:S02]  /*354a0*/  ISETP.LT.AND P5, PT, R27, c[0x0][0x178], !P4 ;  /* 0x00005e001b007a0c */ /* 0x000fe400067a1270 */
[----:B------:R-:W-:Y:S02]  /*354b0*/  ISETP.LT.AND P4, PT, R7, c[0x0][0x178], !P4 ;  /* 0x00005e0007007a0c */ /* 0x000fe40006781270 */
[C---:B------:R-:W-:Y:S01]  /*354c0*/  IADD3 R0, R8.reuse, c[0x0][0x198], RZ ;  /* 0x0000660008007a10 */ /* 0x040fe20007ffe0ff */
[----:B------:R0:W-:Y:S02]  /*354d0*/  @P3 STG.E.U16 [R4.64], R13 ;  /* 0x0000000d04003986 */ /* 0x0001e4000c101506 */
[----:B0-----:R-:W-:Y:S01]  /*354e0*/  IMAD.WIDE R4, R8, 0x2, R2 ;  /* 0x0000000208047825 */ /* 0x001fe200078e0202 */
[----:B------:R-:W-:-:S03]  /*354f0*/  PRMT R13, R13, 0x7632, R13 ;  /* 0x000076320d0d7816 */ /* 0x000fc6000000000d */
[----:B------:R-:W-:Y:S01]  /*35500*/  IMAD.WIDE R8, R8, 0x2, R20 ;  /* 0x0000000208087825 */ /* 0x000fe200078e0214 */
[----:B------:R0:W-:Y:S04]  /*35510*/  @P2 STG.E.U16 [R4.64], R12 ;  /* 0x0000000c04002986 */ /* 0x0001e8000c101506 */
[----:B------:R1:W-:Y:S01]  /*35520*/  @P0 STG.E.U16 [R8.64], R13 ;  /* 0x0000000d08000986 */ /* 0x0003e2000c101506 */
[----:B0-----:R-:W-:-:S04]  /*35530*/  IMAD.WIDE R4, R0, 0x2, R2 ;  /* 0x0000000200047825 */ /* 0x001fc800078e0202 */
[----:B-1----:R-:W-:Y:S01]  /*35540*/  IMAD.WIDE R8, R0, 0x2, R20 ;  /* 0x0000000200087825 */ /* 0x002fe200078e0214 */
[----:B------:R0:W-:Y:S04]  /*35550*/  @P5 STG.E.U16 [R4.64], R25 ;  /* 0x0000001904005986 */ /* 0x0001e8000c101506 */
[----:B------:R1:W-:Y:S01]  /*35560*/  @P4 STG.E.U16 [R8.64], R17 ;  /* 0x0000001108004986 */ /* 0x0003e2000c101506 */
[----:B-----5:R-:W-:-:S03]  /*35570*/  ISETP.GE.AND P6, PT, R29, c[0x0][0x17c], PT ;  /* 0x00005f001d007a0c */ /* 0x020fc60003fc6270 */
[----:B------:R-:W5:Y:S01]  /*35580*/  LDL.LU R29, [R1+0xa8] ;  /* 0x0000a800011d7983 */ /* 0x000f620000300800 */
[----:B0-----:R-:W-:-:S03]  /*35590*/  PRMT R5, R25, 0x7632, R5 ;  /* 0x0000763219057816 */ /* 0x001fc60000000005 */
[----:B------:R-:W5:Y:S01]  /*355a0*/  LDL.LU R25, [R1+0x1034] ;  /* 0x0010340001197983 */ /* 0x000f620000300800 */
[----:B--2---:R-:W-:-:S03]  /*355b0*/  ISETP.GE.AND P4, PT, R22, c[0x0][0x17c], PT ;  /* 0x00005f0016007a0c */ /* 0x004fc60003f86270 */
[----:B------:R-:W2:Y:S01]  /*355c0*/  LDL.LU R22, [R1+0x1038] ;  /* 0x0010380001167983 */ /* 0x000ea20000300800 */
[----:B------:R-:W-:Y:S02]  /*355d0*/  ISETP.LT.AND P0, PT, R27, c[0x0][0x178], !P6 ;  /* 0x00005e001b007a0c */ /* 0x000fe40007701270 */
[----:B------:R-:W-:-:S05]  /*355e0*/  IADD3 R0, R0, c[0x0][0x198], RZ ;  /* 0x0000660000007a10 */ /* 0x000fca0007ffe0ff */
[----:B-1----:R-:W-:Y:S01]  /*355f0*/  IMAD.WIDE R8, R0, 0x2, R2 ;  /* 0x0000000200087825 */ /* 0x002fe200078e0202 */
[----:B------:R-:W-:Y:S02]  /*35600*/  ISETP.GE.AND P2, PT, R23, c[0x0][0x17c], PT ;  /* 0x00005f0017007a0c */ /* 0x000fe40003f46270 */
[----:B------:R-:W2:Y:S04]  /*35610*/  LDL.LU R23, [R1+0x103c] ;  /* 0x00103c0001177983 */ /* 0x000ea80000300800 */
[----:B------:R0:W-:Y:S01]  /*35620*/  @P0 STG.E.U16 [R8.64], R5 ;  /* 0x0000000508000986 */ /* 0x0001e2000c101506 */
[----:B------:R-:W-:Y:S02]  /*35630*/  ISETP.LT.AND P6, PT, R7, c[0x0][0x178], !P6 ;  /* 0x00005e0007007a0c */ /* 0x000fe400077c1270 */
[----:B------:R-:W-:-:S02]  /*35640*/  ISETP.LT.AND P5, PT, R27, c[0x0][0x178], !P1 ;  /* 0x00005e001b007a0c */ /* 0x000fc40004fa1270 */
[C---:B------:R-:W-:Y:S01]  /*35650*/  IADD3 R4, R0.reuse, c[0x0][0x198], RZ ;  /* 0x0000660000047a10 */ /* 0x040fe20007ffe0ff */
[----:B------:R-:W-:Y:S01]  /*35660*/  IMAD.WIDE R12, R0, 0x2, R20 ;  /* 0x00000002000c7825 */ /* 0x000fe200078e0214 */
[----:B------:R-:W-:-:S03]  /*35670*/  PRMT R17, R17, 0x7632, R17 ;  /* 0x0000763211117816 */ /* 0x000fc60000000011 */
[----:B0-----:R-:W-:-:S04]  /*35680*/  IMAD.WIDE R8, R4, 0x2, R2 ;  /* 0x0000000204087825 */ /* 0x001fc800078e0202 */
[----:B------:R-:W-:Y:S01]  /*35690*/  @P6 STG.E.U16 [R12.64], R17 ;  /* 0x000000110c006986 */ /* 0x000fe2000c101506 */
[----:B---3--:R-:W-:-:S03]  /*356a0*/  ISETP.GE.AND P0, PT, R16, c[0x0][0x17c], PT ;  /* 0x00005f0010007a0c */ /* 0x008fc60003f06270 */
[----:B------:R-:W3:Y:S01]  /*356b0*/  LDL.LU R16, [R1+0x1040] ;  /* 0x0010400001107983 */ /* 0x000ee20000300800 */
[----:B----4-:R-:W-:-:S03]  /*356c0*/  PRMT R5, R24, 0x7632, R5 ;  /* 0x0000763218057816 */ /* 0x010fc60000000005 */
[----:B------:R0:W-:Y:S04]  /*356d0*/  @P5 STG.E.U16 [R8.64], R24 ;  /* 0x0000001808005986 */ /* 0x0001e8000c101506 */
[----:B0-----:R-:W4:Y:S01]  /*356e0*/  LDL.LU R24, [R1+0xc8] ;  /* 0x0000c80001187983 */ /* 0x001f220000300800 */
[----:B------:R-:W-:Y:S02]  /*356f0*/  ISETP.LT.AND P1, PT, R7, c[0x0][0x178], !P1 ;  /* 0x00005e0007007a0c */ /* 0x000fe40004f21270 */
[----:B------:R-:W-:Y:S01]  /*35700*/  ISETP.GE.AND P3, PT, R28, c[0x0][0x17c], PT ;  /* 0x00005f001c007a0c */ /* 0x000fe20003f66270 */
[----:B------:R-:W-:-:S03]  /*35710*/  IMAD.WIDE R12, R4, 0x2, R20 ;  /* 0x00000002040c7825 */ /* 0x000fc600078e0214 */
[----:B------:R-:W-:Y:S02]  /*35720*/  ISETP.LT.AND P6, PT, R27, c[0x0][0x178], !P3 ;  /* 0x00005e001b007a0c */ /* 0x000fe40005fc1270 */
[----:B------:R-:W-:Y:S02]  /*35730*/  ISETP.LT.AND P3, PT, R7, c[0x0][0x178], !P3 ;  /* 0x00005e0007007a0c */ /* 0x000fe40005f61270 */
[----:B------:R-:W-:Y:S02]  /*35740*/  IADD3 R0, R4, c[0x0][0x198], RZ ;  /* 0x0000660004007a10 */ /* 0x000fe40007ffe0ff */
[----:B------:R-:W-:Y:S01]  /*35750*/  ISETP.LT.AND P5, PT, R27, c[0x0][0x178], !P2 ;  /* 0x00005e001b007a0c */ /* 0x000fe200057a1270 */
[----:B------:R0:W-:Y:S01]  /*35760*/  @P1 STG.E.U16 [R12.64], R6 ;  /* 0x000000060c001986 */ /* 0x0001e2000c101506 */
[----:B------:R-:W-:Y:S01]  /*35770*/  ISETP.LT.AND P2, PT, R7, c[0x0][0x178], !P2 ;  /* 0x00005e0007007a0c */ /* 0x000fe20005741270 */
[C---:B------:R-:W-:Y:S01]  /*35780*/  IMAD.WIDE R8, R0.reuse, 0x2, R2 ;  /* 0x0000000200087825 */ /* 0x040fe200078e0202 */
[----:B------:R-:W-:-:S04]  /*35790*/  IADD3 R4, R0, c[0x0][0x198], RZ ;  /* 0x0000660000047a10 */ /* 0x000fc80007ffe0ff */
[----:B------:R1:W-:Y:S01]  /*357a0*/  @P6 STG.E.U16 [R8.64], R5 ;  /* 0x0000000508006986 */ /* 0x0003e2000c101506 */
[----:B0-----:R-:W-:Y:S01]  /*357b0*/  PRMT R6, R6, 0x7632, R6 ;  /* 0x0000763206067816 */ /* 0x001fe20000000006 */
[----:B------:R-:W-:-:S05]  /*357c0*/  IMAD.WIDE R12, R0, 0x2, R20 ;  /* 0x00000002000c7825 */ /* 0x000fca00078e0214 */
[----:B------:R0:W-:Y:S01]  /*357d0*/  @P3 STG.E.U16 [R12.64], R6 ;  /* 0x000000060c003986 */ /* 0x0001e2000c101506 */
[----:B-1----:R-:W-:-:S04]  /*357e0*/  IMAD.WIDE R8, R4, 0x2, R2 ;  /* 0x0000000204087825 */ /* 0x002fc800078e0202 */
[----:B0-----:R-:W-:Y:S01]  /*357f0*/  IMAD.WIDE R12, R4, 0x2, R20 ;  /* 0x00000002040c7825 */ /* 0x001fe200078e0214 */
[----:B-----5:R-:W-:Y:S04]  /*35800*/  @P5 STG.E.U16 [R8.64], R29 ;  /* 0x0000001d08005986 */ /* 0x020fe8000c101506 */
[----:B------:R0:W-:Y:S01]  /*35810*/  @P2 STG.E.U16 [R12.64], R10 ;  /* 0x0000000a0c002986 */ /* 0x0001e2000c101506 */
[----:B--2---:R-:W-:-:S03]  /*35820*/  ISETP.GE.AND P6, PT, R22, c[0x0][0x17c], PT ;  /* 0x00005f0016007a0c */ /* 0x004fc60003fc6270 */
[----:B------:R-:W2:Y:S04]  /*35830*/  LDL.LU R22, [R1+0x1044] ;  /* 0x0010440001167983 */ /* 0x000ea80000300800 */
[----:B------:R-:W5:Y:S04]  /*35840*/  LDL.LU R17, [R1+0x1048] ;  /* 0x0010480001117983 */ /* 0x000f680000300800 */
[----:B0-----:R-:W2:Y:S01]  /*35850*/  LDL.LU R13, [R1+0x104c] ;  /* 0x00104c00010d7983 */ /* 0x001ea20000300800 */
[----:B------:R-:W-:Y:S02]  /*35860*/  ISETP.LT.AND P3, PT, R27, c[0x0][0x178], !P4 ;  /* 0x00005e001b007a0c */ /* 0x000fe40006761270 */
[----:B------:R-:W-:-:S02]  /*35870*/  IADD3 R4, R4, c[0x0][0x198], RZ ;  /* 0x0000660004047a10 */ /* 0x000fc40007ffe0ff */
[----:B------:R-:W-:-:S03]  /*35880*/  PRMT R10, R29, 0x7632, R10 ;  /* 0x000076321d0a7816 */ /* 0x000fc6000000000a */
[----:B------:R-:W-:-:S06]  /*35890*/  IMAD.WIDE R8, R4, 0x2, R2 ;  /* 0x0000000204087825 */ /* 0x000fcc00078e0202 */
[----:B------:R0:W-:Y:S01]  /*358a0*/  @P3 STG.E.U16 [R8.64], R10 ;  /* 0x0000000a08003986 */ /* 0x0001e2000c101506 */
[----:B------:R-:W-:Y:S02]  /*358b0*/  ISETP.LT.AND P4, PT, R7, c[0x0][0x178], !P4 ;  /* 0x00005e0007007a0c */ /* 0x000fe40006781270 */
[----:B------:R-:W-:Y:S02]  /*358c0*/  ISETP.LT.AND P2, PT, R27, c[0x0][0x178], !P0 ;  /* 0x00005e001b007a0c */ /* 0x000fe40004741270 */
[C---:B------:R-:W-:Y:S01]  /*358d0*/  IADD3 R0, R4.reuse, c[0x0][0x198], RZ ;  /* 0x0000660004007a10 */ /* 0x040fe20007ffe0ff */
[----:B------:R-:W-:Y:S01]  /*358e0*/  IMAD.WIDE R4, R4, 0x2, R20 ;  /* 0x0000000204047825 */ /* 0x000fe200078e0214 */
[----:B------:R-:W-:-:S03]  /*358f0*/  PRMT R6, R10, 0x7632, R6 ;  /* 0x000076320a067816 */ /* 0x000fc60000000006 */
[----:B0-----:R-:W-:-:S04]  /*35900*/  IMAD.WIDE R8, R0, 0x2, R2 ;  /* 0x0000000200087825 */ /* 0x001fc800078e0202 */
[----:B------:R-:W-:Y:S01]  /*35910*/  @P4 STG.E.U16 [R4.64], R6 ;  /* 0x0000000604004986 */ /* 0x000fe2000c101506 */
[----:B---3--:R-:W-:-:S03]  /*35920*/  ISETP.GE.AND P3, PT, R16, c[0x0][0x17c], PT ;  /* 0x00005f0010007a0c */ /* 0x008fc60003f66270 */
[----:B------:R-:W3:Y:S04]  /*35930*/  LDL.LU R16, [R1+0x1050] ;  /* 0x0010500001107983 */ /* 0x000ee80000300800 */
[----:B----4-:R0:W-:Y:S01]  /*35940*/  @P2 STG.E.U16 [R8.64], R24 ;  /* 0x0000001808002986 */ /* 0x0101e2000c101506 */
[----:B------:R-:W-:-:S03]  /*35950*/  PRMT R12, R24, 0x7632, R12 ;  /* 0x00007632180c7816 */ /* 0x000fc6000000000c */
[----:B0-----:R-:W4:Y:S01]  /*35960*/  LDL.LU R24, [R1+0xbc] ;  /* 0x0000bc0001187983 */ /* 0x001f220000300800 */
[----:B------:R-:W-:Y:S02]  /*35970*/  ISETP.LT.AND P0, PT, R7, c[0x0][0x178], !P0 ;  /* 0x00005e0007007a0c */ /* 0x000fe40004701270 */
[----:B------:R-:W-:Y:S01]  /*35980*/  ISETP.GE.AND P1, PT, R25, c[0x0][0x17c], PT ;  /* 0x00005f0019007a0c */ /* 0x000fe20003f26270 */
[----:B------:R-:W-:-:S03]  /*35990*/  IMAD.WIDE R4, R0, 0x2, R20 ;  /* 0x0000000200047825 */ /* 0x000fc600078e0214 */
[----:B------:R-:W-:Y:S02]  /*359a0*/  ISETP.LT.AND P4, PT, R27, c[0x0][0x178], !P1 ;  /* 0x00005e001b007a0c */ /* 0x000fe40004f81270 */
[----:B------:R-:W-:Y:S02]  /*359b0*/  ISETP.LT.AND P1, PT, R7, c[0x0][0x178], !P1 ;  /* 0x00005e0007007a0c */ /* 0x000fe40004f21270 */
[----:B------:R-:W-:-:S03]  /*359c0*/  IADD3 R6, R0, c[0x0][0x198], RZ ;  /* 0x0000660000067a10 */ /* 0x000fc60007ffe0ff */
[----:B------:R0:W-:Y:S01]  /*359d0*/  @P0 STG.E.U16 [R4.64], R14 ;  /* 0x0000000e04000986 */ /* 0x0001e2000c101506 */
[----:B------:R-:W-:Y:S01]  /*359e0*/  ISETP.LT.AND P0, PT, R27, c[0x0][0x178], !P6 ;  /* 0x00005e001b007a0c */ /* 0x000fe20007701270 */
[C---:B------:R-:W-:Y:S01]  /*359f0*/  IMAD.WIDE R8, R6.reuse, 0x2, R2 ;  /* 0x0000000206087825 */ /* 0x040fe200078e0202 */
[----:B------:R-:W-:Y:S02]  /*35a00*/  IADD3 R0, R6, c[0x0][0x198], RZ ;  /* 0x0000660006007a10 */ /* 0x000fe40007ffe0ff */
[----:B------:R-:W-:Y:S02]  /*35a10*/  PRMT R10, R14, 0x7632, R10 ;  /* 0x000076320e0a7816 */ /* 0x000fe4000000000a */
[----:B------:R-:W-:Y:S01]  /*35a20*/  ISETP.GE.AND P5, PT, R23, c[0x0][0x17c], PT ;  /* 0x00005f0017007a0c */ /* 0x000fe20003fa6270 */
[----:B------:R1:W-:Y:S01]  /*35a30*/  @P4 STG.E.U16 [R8.64], R12 ;  /* 0x0000000c08004986 */ /* 0x0003e2000c101506 */
[----:B0-----:R-:W-:Y:S01]  /*35a40*/  IMAD.WIDE R4, R6, 0x2, R20 ;  /* 0x0000000206047825 */ /* 0x001fe200078e0214 */
[----:B------:R-:W-:-:S04]  /*35a50*/  ISETP.LT.AND P6, PT, R7, c[0x0][0x178], !P6 ;  /* 0x00005e0007007a0c */ /* 0x000fc800077c1270 */
[----:B------:R0:W-:Y:S01]  /*35a60*/  @P1 STG.E.U16 [R4.64], R10 ;  /* 0x0000000a04001986 */ /* 0x0001e2000c101506 */
[----:B------:R-:W-:Y:S01]  /*35a70*/  ISETP.LT.AND P1, PT, R27, c[0x0][0x178], !P5 ;  /* 0x00005e001b007a0c */ /* 0x000fe20006f21270 */
[----:B-1----:R-:W-:Y:S01]  /*35a80*/  IMAD.WIDE R8, R0, 0x2, R2 ;  /* 0x0000000200087825 */ /* 0x002fe200078e0202 */
[----:B------:R-:W-:Y:S02]  /*35a90*/  ISETP.LT.AND P5, PT, R7, c[0x0][0x178], !P5 ;  /* 0x00005e0007007a0c */ /* 0x000fe40006fa1270 */
[----:B------:R-:W4:Y:S04]  /*35aa0*/  LDL.LU R7, [R1+0x10f8] ;  /* 0x0010f80001077983 */ /* 0x000f280000300800 */
[----:B------:R1:W-:Y:S01]  /*35ab0*/  @P0 STG.E.U16 [R8.64], R26 ;  /* 0x0000001a08000986 */ /* 0x0003e2000c101506 */
[----:B0-----:R-:W-:-:S02]  /*35ac0*/  PRMT R10, R26, 0x7632, R10 ;  /* 0x000076321a0a7816 */ /* 0x001fc4000000000a */
[----:B-----5:R-:W-:Y:S02]  /*35ad0*/  ISETP.GE.AND P4, PT, R17, c[0x0][0x17c], PT ;  /* 0x00005f0011007a0c */ /* 0x020fe40003f86270 */
[----:B------:R-:W5:Y:S01]  /*35ae0*/  LDL.LU R17, [R1+0x1054] ;  /* 0x0010540001117983 */ /* 0x000f620000300800 */
[----:B--2---:R-:W-:-:S03]  /*35af0*/  ISETP.GE.AND P0, PT, R13, c[0x0][0x17c], PT ;  /* 0x00005f000d007a0c */ /* 0x004fc60003f06270 */
[----:B------:R-:W2:Y:S04]  /*35b00*/  LDL.LU R14, [R1+0x1058] ;  /* 0x00105800010e7983 */ /* 0x000ea80000300800 */
[----:B------:R-:W2:Y:S04]  /*35b10*/  LDL.LU R13, [R1+0x105c] ;  /* 0x00105c00010d7983 */ /* 0x000ea80000300800 */
[----:B------:R-:W2:Y:S04]  /*35b20*/  LDL.LU R29, [R1+0xac] ;  /* 0x0000ac00011d7983 */ /* 0x000ea80000300800 */
[----:B-1----:R-:W2:Y:S01]  /*35b30*/  LDL R26, [R1+0x678] ;  /* 0x00067800011a7983 */ /* 0x002ea20000100800 */
[C---:B------:R-:W-:Y:S01]  /*35b40*/  IMAD.WIDE R4, R0.reuse, 0x2, R20 ;  /* 0x0000000200047825 */ /* 0x040fe200078e0214 */
[----:B------:R-:W-:-:S04]  /*35b50*/  IADD3 R0, R0, c[0x0][0x198], RZ ;  /* 0x0000660000007a10 */ /* 0x000fc80007ffe0ff */
[----:B------:R0:W-:Y:S02]  /*35b60*/  @P6 STG.E.U16 [R4.64], R18 ;  /* 0x0000001204006986 */ /* 0x0001e4000c101506 */
[----:B0-----:R-:W-:-:S05]  /*35b70*/  IMAD.WIDE R4, R0, 0x2, R2 ;  /* 0x0000000200047825 */ /* 0x001fca00078e0202 */
[----:B------:R0:W-:Y:S01]  /*35b80*/  @P1 STG.E.U16 [R4.64], R10 ;  /* 0x0000000a04001986 */ /* 0x0001e2000c101506 */
[----:B------:R-:W-:Y:S02]  /*35b90*/  ISETP.LT.AND P6, PT, R27, c[0x0][0x178], !P3 ;  /* 0x00005e001b007a0c */ /* 0x000fe40005fc1270 */
[C---:B------:R-:W-:Y:S01]  /*35ba0*/  IADD3 R6, R0.reuse, c[0x0][0x198], RZ ;  /* 0x0000660000067a10 */ /* 0x040fe20007ffe0ff */
[----:B------:R-:W-:Y:S01]  /*35bb0*/  IMAD.WIDE R8, R0, 0x2, R20 ;  /* 0x0000000200087825 */ /* 0x000fe200078e0214 */
[----:B------:R-:W-:-:S03]  /*35bc0*/  PRMT R12, R18, 0x7632, R12 ;  /* 0x00007632120c7816 */ /* 0x000fc6000000000c */
[----:B0-----:R-:W-:Y:S02]  /*35bd0*/  IMAD.WIDE R4, R6, 0x2, R2 ;  /* 0x0000000206047825 */ /* 0x001fe400078e0202 */
[----:B------:R-:W-:Y:S01]  /*35be0*/  @P5 STG.E.U16 [R8.64], R12 ;  /* 0x0000000c08005986 */ /* 0x000fe2000c101506 */
[----:B---3--:R-:W-:-:S03]  /*35bf0*/  ISETP.GE.AND P1, PT, R16, c[0x0][0x17c], PT ;  /* 0x00005f0010007a0c */ /* 0x008fc60003f26270 */
[----:B------:R-:W3:Y:S01]  /*35c00*/  LDL.LU R16, [R1+0x1060] ;  /* 0x0010600001107983 */ /* 0x000ee20000300800 */
[----:B----4-:R-:W-:-:S03]  /*35c10*/  PRMT R0, R24, 0x7632, R0 ;  /* 0x0000763218007816 */ /* 0x010fc60000000000 */
[----:B------:R0:W-:Y:S04]  /*35c20*/  @P6 STG.E.U16 [R4.64], R24 ;  /* 0x0000001804006986 */ /* 0x0001e8000c101506 */
[----:B0-----:R-:W4:Y:S01]  /*35c30*/  LDL.LU R24, [R1+0xcc] ;  /* 0x0000cc0001187983 */ /* 0x001f220000300800 */
[----:B------:R-:W-:Y:S01]  /*35c40*/  ISETP.GE.AND P2, PT, R22, c[0x0][0x17c], PT ;  /* 0x00005f0016007a0c */ /* 0x000fe20003f46270 */
[----:B------:R-:W-:-:S03]  /*35c50*/  IMAD.WIDE R8, R6, 0x2, R20 ;  /* 0x0000000206087825 */ /* 0x000fc600078e0214 */
[C---:B------:R-:W-:Y:S02]  /*35c60*/  ISETP.LT.AND P5, PT, R27.reuse, c[0x0][0x178], !P2 ;  /* 0x00005e001b007a0c */ /* 0x040fe400057a1270 */
[----:B------:R-:W-:Y:S02]  /*35c70*/  IADD3 R6, R6, c[0x0][0x198], RZ ;  /* 0x0000660006067a10 */ /* 0x000fe40007ffe0ff */
[----:B------:R-:W-:-:S03]  /*35c80*/  ISETP.LT.AND P6, PT, R27, c[0x0][0x178], !P4 ;  /* 0x00005e001b007a0c */ /* 0x000fc600067c1270 */
[C---:B------:R-:W-:Y:S01]  /*35c90*/  IMAD.WIDE R4, R6.reuse, 0x2, R2 ;  /* 0x0000000206047825 */ /* 0x040fe200078e0202 */
[----:B------:R-:W-:Y:S02]  /*35ca0*/  IADD3 R12, R6, c[0x0][0x198], RZ ;  /* 0x00006600060c7a10 */ /* 0x000fe40007ffe0ff */
[----:B------:R-:W-:Y:S02]  /*35cb0*/  PRMT R10, R7, 0x7632, R10 ;  /* 0x00007632070a7816 */ /* 0x000fe4000000000a */
[C---:B--2---:R-:W-:Y:S02]  /*35cc0*/  ISETP.LT.AND P3, PT, R26.reuse, c[0x0][0x178], !P3 ;  /* 0x00005e001a007a0c */ /* 0x044fe40005f61270 */
[C---:B------:R-:W-:Y:S02]  /*35cd0*/  ISETP.LT.AND P2, PT, R26.reuse, c[0x0][0x178], !P2 ;  /* 0x00005e001a007a0c */ /* 0x040fe40005741270 */
[----:B------:R-:W-:-:S09]  /*35ce0*/  ISETP.LT.AND P4, PT, R26, c[0x0][0x178], !P4 ;  /* 0x00005e001a007a0c */ /* 0x000fd20006781270 */
[----:B------:R0:W-:Y:S04]  /*35cf0*/  @P3 STG.E.U16 [R8.64], R7 ;  /* 0x0000000708003986 */ /* 0x0001e8000c101506 */
[----:B------:R1:W-:Y:S01]  /*35d00*/  @P5 STG.E.U16 [R4.64], R0 ;  /* 0x0000000004005986 */ /* 0x0003e2000c101506 */
[----:B------:R-:W-:Y:S01]  /*35d10*/  ISETP.LT.AND P5, PT, R27, c[0x0][0x178], !P0 ;  /* 0x00005e001b007a0c */ /* 0x000fe200047a1270 */
[----:B0-----:R-:W-:-:S04]  /*35d20*/  IMAD.WIDE R6, R6, 0x2, R20 ;  /* 0x0000000206067825 */ /* 0x001fc800078e0214 */
[C---:B------:R-:W-:Y:S01]  /*35d30*/  IMAD.WIDE R8, R12.reuse, 0x2, R2 ;  /* 0x000000020c087825 */ /* 0x040fe200078e0202 */
[C---:B-1----:R-:W-:Y:S01]  /*35d40*/  IADD3 R0, R12.reuse, c[0x0][0x198], RZ ;  /* 0x000066000c007a10 */ /* 0x042fe20007ffe0ff */
[----:B------:R0:W-:Y:S02]  /*35d50*/  @P2 STG.E.U16 [R6.64], R10 ;  /* 0x0000000a06002986 */ /* 0x0001e4000c101506 */
[----:B------:R-:W-:Y:S02]  /*35d60*/  IMAD.WIDE R4, R12, 0x2, R20 ;  /* 0x000000020c047825 */ /* 0x000fe400078e0214 */
[----:B------:R1:W-:Y:S04]  /*35d70*/  @P6 STG.E.U16 [R8.64], R29 ;  /* 0x0000001d08006986 */ /* 0x0003e8000c101506 */
[----:B------:R2:W-:Y:S01]  /*35d80*/  @P4 STG.E.U16 [R4.64], R11 ;  /* 0x0000000b04004986 */ /* 0x0005e2000c101506 */
[----:B0-----:R-:W-:Y:S01]  /*35d90*/  IMAD.WIDE R6, R0, 0x2, R2 ;  /* 0x0000000200067825 */ /* 0x001fe200078e0202 */
[----:B-1----:R-:W-:-:S05]  /*35da0*/  PRMT R9, R29, 0x7632, R9 ;  /* 0x000076321d097816 */ /* 0x002fca0000000009 */
[----:B------:R-:W-:Y:S01]  /*35db0*/  @P5 STG.E.U16 [R6.64], R9 ;  /* 0x0000000906005986 */ /* 0x000fe2000c101506 */
[----:B------:R-:W-:Y:S01]  /*35dc0*/  ISETP.LT.AND P6, PT, R26, c[0x0][0x178], !P0 ;  /* 0x00005e001a007a0c */ /* 0x000fe200047c1270 */
[----:B--2---:R-:W-:Y:S01]  /*35dd0*/  IMAD.WIDE R4, R0, 0x2, R20 ;  /* 0x0000000200047825 */ /* 0x004fe200078e0214 */
[----:B------:R-:W-:-:S11]  /*35de0*/  PRMT R8, R11, 0x7632, R8 ;  /* 0x000076320b087816 */ /* 0x000fd60000000008 */
[----:B------:R-:W-:Y:S01]  /*35df0*/  @P6 STG.E.U16 [R4.64], R8 ;  /* 0x0000000804006986 */ /* 0x000fe2000c101506 */
[----:B-----5:R-:W-:Y:S02]  /*35e00*/  ISETP.GE.AND P3, PT, R17, c[0x0][0x17c], PT ;  /* 0x00005f0011007a0c */ /* 0x020fe40003f66270 */
[----:B------:R-:W-:Y:S02]  /*35e10*/  ISETP.GE.AND P2, PT, R14, c[0x0][0x17c], PT ;  /* 0x00005f000e007a0c */ /* 0x000fe40003f46270 */
[----:B------:R-:W2:Y:S01]  /*35e20*/  LDL.LU R14, [R1+0x1064] ;  /* 0x00106400010e7983 */ /* 0x000ea20000300800 */
[----:B------:R-:W-:Y:S02]  /*35e30*/  ISETP.GE.AND P0, PT, R13, c[0x0][0x17c], PT ;  /* 0x00005f000d007a0c */ /* 0x000fe40003f06270 */
[C---:B------:R-:W-:Y:S01]  /*35e40*/  ISETP.LT.AND P4, PT, R27.reuse, c[0x0][0x178], !P1 ;  /* 0x00005e001b007a0c */ /* 0x040fe20004f81270 */
[----:B------:R-:W5:Y:S01]  /*35e50*/  LDL.LU R13, [R1+0x1068] ;  /* 0x00106800010d7983 */ /* 0x000f620000300800 */
[----:B------:R-:W-:-:S03]  /*35e60*/  ISETP.LT.AND P6, PT, R27, c[0x0][0x178], !P3 ;  /* 0x00005e001b007a0c */ /* 0x000fc60005fc1270 */
[----:B------:R-:W5:Y:S01]  /*35e70*/  LDL.LU R27, [R1+0x10f4] ;  /* 0x0010f400011b7983 */ /* 0x000f620000300800 */
[----:B---3--:R-:W-:-:S03]  /*35e80*/  ISETP.GE.AND P5, PT, R16, c[0x0][0x17c], PT ;  /* 0x00005f0010007a0c */ /* 0x008fc60003fa6270 */
[----:B------:R-:W0:Y:S02]  /*35e90*/  S2R R16, SR_TID.X ;  /* 0x0000000000107919 */ /* 0x000e240000002100 */
[C---:B0-----:R-:W-:Y:S01]  /*35ea0*/  LOP3.LUT R29, R16.reuse, 0x7f, RZ, 0xc0, !PT ;  /* 0x0000007f101d7812 */ /* 0x041fe200078ec0ff */
[----:B------:R-:W-:-:S05]  /*35eb0*/  IMAD.SHL.U32 R16, R16, 0x400, RZ ;  /* 0x0000040010107824 */ /* 0x000fca00078e00ff */
[----:B------:R-:W-:-:S05]  /*35ec0*/  LOP3.LUT R16, R16, 0x1800, RZ, 0xc0, !PT ;  /* 0x0000180010107812 */ /* 0x000fca00078ec0ff */
[----:B------:R-:W-:-:S05]  /*35ed0*/  IMAD R16, R29, 0x10, R16 ;  /* 0x000000101d107824 */ /* 0x000fca00078e0210 */
[----:B------:R-:W0:Y:S04]  /*35ee0*/  LDS.128 R4, [R16] ;  /* 0x0000000010047984 */ /* 0x000e280000000c00 */
[----:B0-----:R-:W-:Y:S04]  /*35ef0*/  STL [R1+0x10ec], R5 ;  /* 0x0010ec0501007387 */ /* 0x001fe80000100800 */
[----:B------:R-:W-:Y:S04]  /*35f00*/  STL [R1+0x10e8], R6 ;  /* 0x0010e80601007387 */ /* 0x000fe80000100800 */
[----:B------:R0:W-:Y:S04]  /*35f10*/  STL [R1+0x10e4], R7 ;  /* 0x0010e40701007387 */ /* 0x0001e80000100800 */
[----:B0-----:R-:W3:Y:S01]  /*35f20*/  LDL R7, [R1+0x5c4] ;  /* 0x0005c40001077983 */ /* 0x001ee20000100800 */
[----:B------:R-:W-:-:S05]  /*35f30*/  IADD3 R0, R0, c[0x0][0x198], RZ ;  /* 0x0000660000007a10 */ /* 0x000fca0007ffe0ff */
[----:B------:R-:W-:Y:S01]  /*35f40*/  IMAD.WIDE R8, R0, 0x2, R2 ;  /* 0x0000000200087825 */ /* 0x000fe200078e0202 */
[----:B----4-:R-:W-:-:S04]  /*35f50*/  PRMT R12, R24, 0x7632, R12 ;  /* 0x00007632180c7816 */ /* 0x010fc8000000000c */
[----:B------:R0:W-:Y:S04]  /*35f60*/  @P4 STG.E.U16 [R8.64], R24 ;  /* 0x0000001808004986 */ /* 0x0001e8000c101506 */
[----:B0-----:R-:W4:Y:S04]  /*35f70*/  LDL.LU R24, [R1+0x40] ;  /* 0x0000400001187983 */ /* 0x001f280000300800 */
[----:B------:R-:W4:Y:S04]  /*35f80*/  LDL.LU R28, [R1+0x1070] ;  /* 0x00107000011c7983 */ /* 0x000f280000300800 */
[----:B------:R-:W0:Y:S01]  /*35f90*/  S2R R29, SR_TID.X ;  /* 0x00000000001d7919 */ /* 0x000e220000002100 */
[----:B------:R-:W-:Y:S01]  /*35fa0*/  ISETP.LT.AND P1, PT, R26, c[0x0][0x178], !P1 ;  /* 0x00005e001a007a0c */ /* 0x000fe20004f21270 */
[C---:B------:R-:W-:Y:S01]  /*35fb0*/  IMAD.WIDE R10, R0.reuse, 0x2, R20 ;  /* 0x00000002000a7825 */ /* 0x040fe200078e0214 */
[----:B------:R-:W-:Y:S01]  /*35fc0*/  IADD3 R0, R0, c[0x0][0x198], RZ ;  /* 0x0000660000007a10 */ /* 0x000fe20007ffe0ff */
[----:B------:R-:W4:Y:S01]  /*35fd0*/  LDL.LU R25, [R1+0x106c] ;  /* 0x00106c0001197983 */ /* 0x000f220000300800 */
[----:B------:R-:W-:-:S03]  /*35fe0*/  ISETP.LT.AND P3, PT, R26, c[0x0][0x178], !P3 ;  /* 0x00005e001a007a0c */ /* 0x000fc60005f61270 */
[----:B------:R-:W-:-:S06]  /*35ff0*/  IMAD.WIDE R8, R0, 0x2, R2 ;  /* 0x0000000200087825 */ /* 0x000fcc00078e0202 */
[----:B------:R1:W-:Y:S01]  /*36000*/  @P1 STG.E.U16 [R10.64], R15 ;  /* 0x0000000f0a001986 */ /* 0x0003e2000c101506 */
[C---:B0-----:R-:W-:Y:S01]  /*36010*/  LOP3.LUT R16, R29.reuse, 0x7f, RZ, 0xc0, !PT ;  /* 0x0000007f1d107812 */ /* 0x041fe200078ec0ff */
[----:B------:R-:W-:Y:S01]  /*36020*/  IMAD.SHL.U32 R29, R29, 0x400, RZ ;  /* 0x000004001d1d7824 */ /* 0x000fe200078e00ff */
[----:B-1----:R-:W-:-:S04]  /*36030*/  IADD3 R10, R0, c[0x0][0x198], RZ ;  /* 0x00006600000a7a10 */ /* 0x002fc80007ffe0ff */
[----:B------:R-:W-:Y:S01]  /*36040*/  LOP3.LUT R29, R29, 0x1800, RZ, 0xc0, !PT ;  /* 0x000018001d1d7812 */ /* 0x000fe200078ec0ff */
[----:B------:R0:W-:Y:S01]  /*36050*/  @P6 STG.E.U16 [R8.64], R12 ;  /* 0x0000000c08006986 */ /* 0x0001e2000c101506 */
[----:B------:R-:W-:-:S03]  /*36060*/  PRMT R11, R15, 0x7632, R11 ;  /* 0x000076320f0b7816 */ /* 0x000fc6000000000b */
[----:B------:R-:W-:Y:S01]  /*36070*/  IMAD R29, R16, 0x10, R29 ;  /* 0x00000010101d7824 */ /* 0x000fe200078e021d */
[----:B--2---:R-:W-:Y:S01]  /*36080*/  ISETP.GE.AND P1, PT, R14, c[0x0][0x17c], PT ;  /* 0x00005f000e007a0c */ /* 0x004fe20003f26270 */
[----:B------:R-:W-:-:S03]  /*36090*/  IMAD.WIDE R14, R0, 0x2, R20 ;  /* 0x00000002000e7825 */ /* 0x000fc600078e0214 */
[----:B------:R-:W-:Y:S01]  /*360a0*/  LOP3.LUT R29, R29, 0x20, RZ, 0x3c, !PT ;  /* 0x000000201d1d7812 */ /* 0x000fe200078e3cff */
[C---:B0-----:R-:W-:Y:S01]  /*360b0*/  IMAD.WIDE R8, R10.reuse, 0x2, R2 ;  /* 0x000000020a087825 */ /* 0x041fe200078e0202 */
[----:B-----5:R-:W-:Y:S01]  /*360c0*/  ISETP.GE.AND P6, PT, R13, c[0x0][0x17c], PT ;  /* 0x00005f000d007a0c */ /* 0x020fe20003fc6270 */
[----:B------:R-:W-:Y:S01]  /*360d0*/  @P3 STG.E.U16 [R14.64], R11 ;  /* 0x0000000b0e003986 */ /* 0x000fe2000c101506 */
[C---:B------:R-:W-:Y:S01]  /*360e0*/  IADD3 R13, R10.reuse, c[0x0][0x198], RZ ;  /* 0x000066000a0d7a10 */ /* 0x040fe20007ffe0ff */
[----:B------:R-:W-:Y:S01]  /*360f0*/  IMAD.WIDE R16, R10, 0x2, R20 ;  /* 0x000000020a107825 */ /* 0x000fe200078e0214 */
[----:B------:R-:W-:Y:S02]  /*36100*/  PRMT R0, R27, 0x7632, R0 ;  /* 0x000076321b007816 */ /* 0x000fe40000000000 */
[----:B---3--:R-:W-:-:S13]  /*36110*/  ISETP.LT.AND P4, PT, R7, c[0x0][0x178], !P2 ;  /* 0x00005e0007007a0c */ /* 0x008fda0005781270 */
[----:B------:R-:W-:Y:S04]  /*36120*/  @P4 STG.E.U16 [R8.64], R27 ;  /* 0x0000001b08004986 */ /* 0x000fe8000c101506 */
[----:B------:R0:W1:Y:S01]  /*36130*/  LDS.128 R8, [R29] ;  /* 0x000000001d087984 */ /* 0x0000620000000c00 */
[----:B------:R-:W-:-:S03]  /*36140*/  ISETP.LT.AND P2, PT, R26, c[0x0][0x178], !P2 ;  /* 0x00005e001a007a0c */ /* 0x000fc60005741270 */
[----:B0-----:R-:W2:Y:S10]  /*36150*/  LDL.LU R29, [R1+0x30] ;  /* 0x00003000011d7983 */ /* 0x001eb40000300800 */
[----:B------:R0:W-:Y:S01]  /*36160*/  @P2 STG.E.U16 [R16.64], R19 ;  /* 0x0000001310002986 */ /* 0x0001e2000c101506 */
[----:B----4-:R-:W-:-:S03]  /*36170*/  ISETP.GE.AND P2, PT, R28, c[0x0][0x17c], PT ;  /* 0x00005f001c007a0c */ /* 0x010fc60003f46270 */
[----:B-1----:R-:W-:Y:S04]  /*36180*/  STL [R1+0x10f0], R11 ;  /* 0x0010f00b01007387 */ /* 0x002fe80000100800 */
[----:B------:R-:W3:Y:S04]  /*36190*/  LDL.LU R28, [R1+0x1078] ;  /* 0x00107800011c7983 */ /* 0x000ee80000300800 */
[----:B------:R-:W4:Y:S01]  /*361a0*/  LDL.LU R27, [R1+0x1074] ;  /* 0x00107400011b7983 */ /* 0x000f220000300800 */
[----:B------:R-:W-:Y:S02]  /*361b0*/  ISETP.LT.AND P3, PT, R7, c[0x0][0x178], !P0 ;  /* 0x00005e0007007a0c */ /* 0x000fe40004761270 */
[----:B------:R-:W-:-:S02]  /*361c0*/  ISETP.LT.AND P0, PT, R26, c[0x0][0x178], !P0 ;  /* 0x00005e001a007a0c */ /* 0x000fc40004701270 */
[----:B------:R-:W-:Y:S01]  /*361d0*/  ISETP.LT.AND P4, PT, R7, c[0x0][0x178], !P5 ;  /* 0x00005e0007007a0c */ /* 0x000fe20006f81270 */
[----:B0-----:R-:W-:Y:S01]  /*361e0*/  IMAD.WIDE R16, R13, 0x2, R2 ;  /* 0x000000020d107825 */ /* 0x001fe200078e0202 */
[----:B------:R-:W-:Y:S02]  /*361f0*/  ISETP.LT.AND P5, PT, R26, c[0x0][0x178], !P5 ;  /* 0x00005e001a007a0c */ /* 0x000fe40006fa1270 */
[----:B------:R-:W-:Y:S01]  /*36200*/  PRMT R12, R19, 0x7632, R12 ;  /* 0x00007632130c7816 */ /* 0x000fe2000000000c */
[C---:B------:R-:W-:Y:S01]  /*36210*/  IMAD.WIDE R18, R13.reuse, 0x2, R20 ;  /* 0x000000020d127825 */ /* 0x040fe200078e0214 */
[----:B------:R-:W-:-:S03]  /*36220*/  IADD3 R14, R13, c[0x0][0x198], RZ ;  /* 0x000066000d0e7a10 */ /* 0x000fc60007ffe0ff */
[----:B------:R-:W-:Y:S02]  /*36230*/  @P3 STG.E.U16 [R16.64], R0 ;  /* 0x0000000010003986 */ /* 0x000fe4000c101506 */
[C---:B------:R-:W-:Y:S02]  /*36240*/  IMAD.WIDE R22, R14.reuse, 0x2, R2 ;  /* 0x000000020e167825 */ /* 0x040fe400078e0202 */
[----:B------:R0:W-:Y:S04]  /*36250*/  @P0 STG.E.U16 [R18.64], R12 ;  /* 0x0000000c12000986 */ /* 0x0001e8000c101506 */
[----:B------:R-:W-:Y:S01]  /*36260*/  @P4 STG.E.U16 [R22.64], R24 ;  /* 0x0000001816004986 */ /* 0x000fe2000c101506 */
[----:B0-----:R-:W-:Y:S01]  /*36270*/  IMAD.WIDE R12, R14, 0x2, R20 ;  /* 0x000000020e0c7825 */ /* 0x001fe200078e0214 */
[----:B------:R-:W-:-:S04]  /*36280*/  ISETP.GE.AND P3, PT, R25, c[0x0][0x17c], PT ;  /* 0x00005f0019007a0c */ /* 0x000fc80003f66270 */
[----:B------:R0:W-:Y:S04]  /*36290*/  @P5 STG.E.U16 [R12.64], R4 ;  /* 0x000000040c005986 */ /* 0x0001e8000c101506 */
[----:B------:R-:W1:Y:S01]  /*362a0*/  S2R R25, SR_TID.X ;  /* 0x0000000000197919 */ /* 0x000e620000002100 */
[----:B------:R-:W-:Y:S02]  /*362b0*/  ISETP.LT.AND P0, PT, R7, c[0x0][0x178], !P1 ;  /* 0x00005e0007007a0c */ /* 0x000fe40004f01270 */
[----:B------:R-:W-:Y:S02]  /*362c0*/  IADD3 R14, R14, c[0x0][0x198], RZ ;  /* 0x000066000e0e7a10 */ /* 0x000fe40007ffe0ff */
[----:B------:R-:W-:-:S03]  /*362d0*/  PRMT R0, R24, 0x7632, R0 ;  /* 0x0000763218007816 */ /* 0x000fc60000000000 */
[----:B0-----:R-:W-:-:S06]  /*362e0*/  IMAD.WIDE R12, R14, 0x2, R2 ;  /* 0x000000020e0c7825 */ /* 0x001fcc00078e0202 */
[----:B------:R-:W-:Y:S01]  /*362f0*/  @P0 STG.E.U16 [R12.64], R0 ;  /* 0x000000000c000986 */ /* 0x000fe2000c101506 */
[----:B------:R-:W-:Y:S02]  /*36300*/  ISETP.LT.AND P1, PT, R26, c[0x0][0x178], !P1 ;  /* 0x00005e001a007a0c */ /* 0x000fe40004f21270 */
[C---:B-1----:R-:W-:Y:S01]  /*36310*/  LOP3.LUT R15, R25.reuse, 0x7f, RZ, 0xc0, !PT ;  /* 0x0000007f190f7812 */ /* 0x042fe200078ec0ff */
[----:B------:R-:W-:-:S05]  /*36320*/  IMAD.SHL.U32 R25, R25, 0x400, RZ ;  /* 0x0000040019197824 */ /* 0x000fca00078e00ff */
[----:B------:R-:W-:Y:S02]  /*36330*/  LOP3.LUT R25, R25, 0x1800, RZ, 0xc0, !PT ;  /* 0x0000180019197812 */ /* 0x000fe400078ec0ff */
[----:B------:R-:W-:Y:S02]  /*36340*/  IADD3 R22, R14, c[0x0][0x198], RZ ;  /* 0x000066000e167a10 */ /* 0x000fe40007ffe0ff */
[----:B------:R-:W-:Y:S01]  /*36350*/  PRMT R4, R4, 0x7632, R4 ;  /* 0x0000763204047816 */ /* 0x000fe20000000004 */
[----:B------:R-:W-:Y:S02]  /*36360*/  IMAD R25, R15, 0x10, R25 ;  /* 0x000000100f197824 */ /* 0x000fe400078e0219 */
[----:B------:R-:W-:-:S05]  /*36370*/  IMAD.WIDE R14, R14, 0x2, R20 ;  /* 0x000000020e0e7825 */ /* 0x000fca00078e0214 */
[----:B------:R0:W-:Y:S01]  /*36380*/  @P1 STG.E.U16 [R14.64], R4 ;  /* 0x000000040e001986 */ /* 0x0001e2000c101506 */
[----:B------:R-:W-:Y:S02]  /*36390*/  ISETP.LT.AND P4, PT, R7, c[0x0][0x178], !P6 ;  /* 0x00005e0007007a0c */ /* 0x000fe40007781270 */
[----:B------:R-:W-:Y:S02]  /*363a0*/  LOP3.LUT R25, R25, 0x40, RZ, 0x3c, !PT ;  /* 0x0000004019197812 */ /* 0x000fe400078e3cff */
[----:B------:R-:W-:-:S03]  /*363b0*/  ISETP.LT.AND P6, PT, R26, c[0x0][0x178], !P6 ;  /* 0x00005e001a007a0c */ /* 0x000fc600077c1270 */
[----:B------:R1:W-:Y:S01]  /*363c0*/  LDS.128 R16, [R25] ;  /* 0x0000000019107984 */ /* 0x0003e20000000c00 */
[----:B------:R-:W-:Y:S02]  /*363d0*/  ISETP.LT.AND P1, PT, R7, c[0x0][0x178], !P2 ;  /* 0x00005e0007007a0c */ /* 0x000fe40005721270 */
[C---:B0-----:R-:W-:Y:S01]  /*363e0*/  IADD3 R4, R22.reuse, c[0x0][0x198], RZ ;  /* 0x0000660016047a10 */ /* 0x041fe20007ffe0ff */
[----:B-1----:R-:W-:Y:S01]  /*363f0*/  IMAD.WIDE R24, R22, 0x2, R2 ;  /* 0x0000000216187825 */ /* 0x002fe200078e0202 */
[----:B------:R-:W-:-:S03]  /*36400*/  ISETP.LT.AND P2, PT, R26, c[0x0][0x178], !P2 ;  /* 0x00005e001a007a0c */ /* 0x000fc60005741270 */
[----:B------:R-:W-:Y:S01]  /*36410*/  IMAD.WIDE R22, R22, 0x2, R20 ;  /* 0x0000000216167825 */ /* 0x000fe200078e0214 */
[----:B------:R-:W-:Y:S02]  /*36420*/  IADD3 R0, R4, c[0x0][0x198], RZ ;  /* 0x0000660004007a10 */ /* 0x000fe40007ffe0ff */
[----:B---3--:R-:W-:Y:S02]  /*36430*/  ISETP.GE.AND P5, PT, R28, c[0x0][0x17c], PT ;  /* 0x00005f001c007a0c */ /* 0x008fe40003fa6270 */
[----:B------:R-:W0:Y:S01]  /*36440*/  S2R R28, SR_TID.X ;  /* 0x00000000001c7919 */ /* 0x000e220000002100 */
[----:B----4-:R-:W-:Y:S02]  /*36450*/  ISETP.GE.AND P0, PT, R27, c[0x0][0x17c], PT ;  /* 0x00005f001b007a0c */ /* 0x010fe40003f06270 */
[C---:B0-----:R-:W-:Y:S01]  /*36460*/  LOP3.LUT R27, R28.reuse, 0x7f, RZ, 0xc0, !PT ;  /* 0x0000007f1c1b7812 */ /* 0x041fe200078ec0ff */
[----:B------:R-:W-:-:S05]  /*36470*/  IMAD.SHL.U32 R28, R28, 0x400, RZ ;  /* 0x000004001c1c7824 */ /* 0x000fca00078e00ff */
[----:B------:R-:W-:-:S05]  /*36480*/  LOP3.LUT R28, R28, 0x1800, RZ, 0xc0, !PT ;  /* 0x000018001c1c7812 */ /* 0x000fca00078ec0ff */
[----:B------:R-:W-:-:S05]  /*36490*/  IMAD R28, R27, 0x10, R28 ;  /* 0x000000101b1c7824 */ /* 0x000fca00078e021c */
[----:B------:R-:W-:-:S05]  /*364a0*/  LOP3.LUT R28, R28, 0x60, RZ, 0x3c, !PT ;  /* 0x000000601c1c7812 */ /* 0x000fca00078e3cff */
[----:B------:R-:W0:Y:S01]  /*364b0*/  LDS.128 R12, [R28] ;  /* 0x000000001c0c7984 */ /* 0x000e220000000c00 */
[----:B------:R-:W-:-:S03]  /*364c0*/  IMAD.WIDE R26, R4, 0x2, R20 ;  /* 0x00000002041a7825 */ /* 0x000fc600078e0214 */
[----:B--2---:R1:W-:Y:S04]  /*364d0*/  @P4 STG.E.U16 [R24.64], R29 ;  /* 0x0000001d18004986 */ /* 0x0043e8000c101506 */
[----:B------:R-:W-:Y:S01]  /*364e0*/  @P6 STG.E.U16 [R22.64], R8 ;  /* 0x0000000816006986 */ /* 0x000fe2000c101506 */
[----:B-1----:R-:W-:-:S03]  /*364f0*/  IMAD.WIDE R24, R4, 0x2, R2 ;  /* 0x0000000204187825 */ /* 0x002fc600078e0202 */
[----:B0-----:R0:W-:Y:S04]  /*36500*/  STL [R1+0x10e0], R15 ;  /* 0x0010e00f01007387 */ /* 0x0011e80000100800 */
[----:B0-----:R-:W2:Y:S04]  /*36510*/  LDL.LU R15, [R1+0x678] ;  /* 0x00067800010f7983 */ /* 0x001ea80000300800 */
[----:B------:R-:W3:Y:S04]  /*36520*/  LDL.LU R4, [R1+0x20] ;  /* 0x0000200001047983 */ /* 0x000ee80000300800 */
[----:B------:R-:W4:Y:S04]  /*36530*/  LDL.LU R22, [R1+0x107c] ;  /* 0x00107c0001167983 */ /* 0x000f280000300800 */
[----:B------:R-:W5:Y:S01]  /*36540*/  LDL.LU R23, [R1+0x1080] ;  /* 0x0010800001177983 */ /* 0x000f620000300800 */
[----:B------:R-:W-:-:S02]  /*36550*/  ISETP.LT.AND P4, PT, R7, c[0x0][0x178], !P3 ;  /* 0x00005e0007007a0c */ /* 0x000fc40005f81270 */
[----:B------:R-:W-:Y:S01]  /*36560*/  PRMT R11, R29, 0x7632, R11 ;  /* 0x000076321d0b7816 */ /* 0x000fe2000000000b */
[----:B------:R-:W-:Y:S01]  /*36570*/  IMAD.WIDE R28, R0, 0x2, R2 ;  /* 0x00000002001c7825 */ /* 0x000fe200078e0202 */
[----:B------:R-:W-:-:S03]  /*36580*/  PRMT R5, R8, 0x7632, R5 ;  /* 0x0000763208057816 */ /* 0x000fc60000000005 */
[----:B------:R0:W-:Y:S01]  /*36590*/  @P1 STG.E.U16 [R24.64], R11 ;  /* 0x0000000b18001986 */ /* 0x0001e2000c101506 */
[----:B------:R-:W-:-:S03]  /*365a0*/  IADD3 R8, R0, c[0x0][0x198], RZ ;  /* 0x0000660000087a10 */ /* 0x000fc60007ffe0ff */
[----:B------:R1:W-:Y:S04]  /*365b0*/  @P2 STG.E.U16 [R26.64], R5 ;  /* 0x000000051a002986 */ /* 0x0003e8000c101506 */
[----:B0-----:R-:W3:Y:S04]  /*365c0*/  LDL.LU R11, [R1+0x10f0] ;  /* 0x0010f000010b7983 */ /* 0x001ee80000300800 */
[----:B-1----:R-:W3:Y:S01]  /*365d0*/  LDL.LU R5, [R1+0x10ec] ;  /* 0x0010ec0001057983 */ /* 0x002ee20000300800 */
[----:B--2---:R-:W-:Y:S02]  /*365e0*/  ISETP.LT.AND P3, PT, R15, c[0x0][0x178], !P3 ;  /* 0x00005e000f007a0c */ /* 0x004fe40005f61270 */
[----:B----4-:R-:W-:-:S02]  /*365f0*/  ISETP.GE.AND P6, PT, R22, c[0x0][0x17c], PT ;  /* 0x00005f0016007a0c */ /* 0x010fc40003fc6270 */
[----:B-----5:R-:W-:Y:S01]  /*36600*/  ISETP.GE.AND P1, PT, R23, c[0x0][0x17c], PT ;  /* 0x00005f0017007a0c */ /* 0x020fe20003f26270 */
[----:B------:R-:W-:Y:S01]  /*36610*/  IMAD.WIDE R22, R0, 0x2, R20 ;  /* 0x0000000200167825 */ /* 0x000fe200078e0214 */
[----:B---3--:R-:W-:Y:S01]  /*36620*/  @P4 STG.E.U16 [R28.64], R4 ;  /* 0x000000041c004986 */ /* 0x008fe2000c101506 */
[----:B------:R-:W-:-:S06]  /*36630*/  PRMT R0, R16, 0x7632, R0 ;  /* 0x0000763210007816 */ /* 0x000fcc0000000000 */
[----:B------:R0:W-:Y:S04]  /*36640*/  @P3 STG.E.U16 [R22.64], R16 ;  /* 0x0000001016003986 */ /* 0x0001e8000c101506 */
[----:B0-----:R-:W2:Y:S04]  /*36650*/  LDL.LU R16, [R1+0x1084] ;  /* 0x0010840001107983 */ /* 0x001ea80000300800 */
[----:B------:R-:W3:Y:S04]  /*36660*/  LDL.LU R22, [R1+0x1088] ;  /* 0x0010880001167983 */ /* 0x000ee80000300800 */
[----:B------:R-:W4:Y:S01]  /*36670*/  LDL.LU R23, [R1+0x10] ;  /* 0x0000100001177983 */ /* 0x000f220000300800 */
[----:B------:R-:W-:-:S02]  /*36680*/  ISETP.LT.AND P2, PT, R7, c[0x0][0x178], !P5 ;  /* 0x00005e0007007a0c */ /* 0x000fc40006f41270 */
[----:B------:R-:W-:Y:S02]  /*36690*/  ISETP.LT.AND P5, PT, R15, c[0x0][0x178], !P5 ;  /* 0x00005e000f007a0c */ /* 0x000fe40006fa1270 */
[----:B------:R-:W-:Y:S02]  /*366a0*/  ISETP.LT.AND P4, PT, R7, c[0x0][0x178], !P0 ;  /* 0x00005e0007007a0c */ /* 0x000fe40004781270 */
[----:B------:R-:W-:Y:S02]  /*366b0*/  PRMT R6, R4, 0x7632, R6 ;  /* 0x0000763204067816 */ /* 0x000fe40000000006 */
[C---:B------:R-:W-:Y:S01]  /*366c0*/  IADD3 R4, R8.reuse, c[0x0][0x198], RZ ;  /* 0x0000660008047a10 */ /* 0x040fe20007ffe0ff */
[----:B------:R-:W-:Y:S01]  /*366d0*/  IMAD.WIDE R24, R8, 0x2, R2 ;  /* 0x0000000208187825 */ /* 0x000fe200078e0202 */
[----:B------:R-:W-:-:S03]  /*366e0*/  ISETP.LT.AND P0, PT, R15, c[0x0][0x178], !P0 ;  /* 0x00005e000f007a0c */ /* 0x000fc60004701270 */
[----:B------:R-:W-:Y:S01]  /*366f0*/  IMAD.WIDE R26, R8, 0x2, R20 ;  /* 0x00000002081a7825 */ /* 0x000fe200078e0214 */
[----:B------:R0:W-:Y:S03]  /*36700*/  @P2 STG.E.U16 [R24.64], R6 ;  /* 0x0000000618002986 */ /* 0x0001e6000c101506 */
[----:B------:R-:W-:Y:S01]  /*36710*/  IMAD.WIDE R28, R4, 0x2, R2 ;  /* 0x00000002041c7825 */ /* 0x000fe200078e0202 */
[----:B------:R-:W-:Y:S04]  /*36720*/  @P5 STG.E.U16 [R26.64], R0 ;  /* 0x000000001a005986 */ /* 0x000fe8000c101506 */
[----:B0-----:R-:W5:Y:S01]  /*36730*/  LDL.LU R6, [R1+0x10e8] ;  /* 0x0010e80001067983 */ /* 0x001f620000300800 */
[----:B---3--:R-:W-:-:S03]  /*36740*/  ISETP.GE.AND P2, PT, R22, c[0x0][0x17c], PT ;  /* 0x00005f0016007a0c */ /* 0x008fc60003f46270 */
[----:B----4-:R0:W-:Y:S01]  /*36750*/  @P4 STG.E.U16 [R28.64], R23 ;  /* 0x000000171c004986 */ /* 0x0101e2000c101506 */
[----:B------:R-:W-:Y:S02]  /*36760*/  PRMT R8, R23, 0x7632, R8 ;  /* 0x0000763217087816 */ /* 0x000fe40000000008 */
[----:B--2---:R-:W-:Y:S02]  /*36770*/  ISETP.GE.AND P3, PT, R16, c[0x0][0x17c], PT ;  /* 0x00005f0010007a0c */ /* 0x004fe40003f66270 */
[----:B------:R-:W2:Y:S01]  /*36780*/  LDL.LU R16, [R1+0x1090] ;  /* 0x0010900001107983 */ /* 0x000ea20000300800 */
[----:B0-----:R-:W-:-:S05]  /*36790*/  IMAD.WIDE R22, R4, 0x2, R20 ;  /* 0x0000000204167825 */ /* 0x001fca00078e0214 */
[----:B------:R0:W-:Y:S04]  /*367a0*/  @P0 STG.E.U16 [R22.64], R12 ;  /* 0x0000000c16000986 */ /* 0x0001e8000c101506 */
[----:B0-----:R-:W3:Y:S04]  /*367b0*/  LDL.LU R22, [R1+0x108c] ;  /* 0x00108c0001167983 */ /* 0x001ee80000300800 */
[----:B------:R-:W4:Y:S01]  /*367c0*/  LDL.LU R23, [R1+0x44] ;  /* 0x0000440001177983 */ /* 0x000f220000300800 */
[----:B------:R-:W-:Y:S02]  /*367d0*/  ISETP.LT.AND P4, PT, R7, c[0x0][0x178], !P6 ;  /* 0x00005e0007007a0c */ /* 0x000fe40007781270 */
[----:B------:R-:W-:-:S02]  /*367e0*/  ISETP.LT.AND P6, PT, R15, c[0x0][0x178], !P6 ;  /* 0x00005e000f007a0c */ /* 0x000fc400077c1270 */
[----:B------:R-:W-:Y:S02]  /*367f0*/  IADD3 R26, R4, c[0x0][0x198], RZ ;  /* 0x00006600041a7a10 */ /* 0x000fe40007ffe0ff */
[----:B------:R-:W-:Y:S02]  /*36800*/  ISETP.LT.AND P5, PT, R7, c[0x0][0x178], !P1 ;  /* 0x00005e0007007a0c */ /* 0x000fe40004fa1270 */
[C---:B------:R-:W-:Y:S01]  /*36810*/  IADD3 R0, R26.reuse, c[0x0][0x198], RZ ;  /* 0x000066001a007a10 */ /* 0x040fe20007ffe0ff */
[----:B------:R-:W-:Y:S01]  /*36820*/  IMAD.WIDE R24, R26, 0x2, R2 ;  /* 0x000000021a187825 */ /* 0x000fe200078e0202 */
[C---:B------:R-:W-:Y:S02]  /*36830*/  ISETP.LT.AND P1, PT, R15.reuse, c[0x0][0x178], !P1 ;  /* 0x00005e000f007a0c */ /* 0x040fe40004f21270 */
[----:B------:R-:W-:Y:S01]  /*36840*/  PRMT R4, R12, 0x7632, R4 ;  /* 0x000076320c047816 */ /* 0x000fe20000000004 */
[----:B------:R-:W-:Y:S01]  /*36850*/  IMAD.WIDE R26, R26, 0x2, R20 ;  /* 0x000000021a1a7825 */ /* 0x000fe200078e0214 */
[----:B------:R-:W-:Y:S03]  /*36860*/  @P4 STG.E.U16 [R24.64], R8 ;  /* 0x0000000818004986 */ /* 0x000fe6000c101506 */
[----:B------:R-:W-:Y:S01]  /*36870*/  IMAD.WIDE R28, R0, 0x2, R2 ;  /* 0x00000002001c7825 */ /* 0x000fe200078e0202 */
[----:B------:R0:W-:Y:S01]  /*36880*/  @P6 STG.E.U16 [R26.64], R4 ;  /* 0x000000041a006986 */ /* 0x0001e2000c101506 */
[----:B------:R-:W-:-:S02]  /*36890*/  ISETP.LT.AND P4, PT, R15, c[0x0][0x178], !P3 ;  /* 0x00005e000f007a0c */ /* 0x000fc40005f81270 */
[----:B0-----:R-:W-:Y:S02]  /*368a0*/  IADD3 R26, R0, c[0x0][0x198], RZ ;  /* 0x00006600001a7a10 */ /* 0x001fe40007ffe0ff */
[----:B---3--:R-:W-:Y:S01]  /*368b0*/  ISETP.GE.AND P0, PT, R22, c[0x0][0x17c], PT ;  /* 0x00005f0016007a0c */ /* 0x008fe20003f06270 */
[----:B----4-:R0:W-:Y:S01]  /*368c0*/  @P5 STG.E.U16 [R28.64], R23 ;  /* 0x000000171c005986 */ /* 0x0101e2000c101506 */
[----:B------:R-:W-:Y:S02]  /*368d0*/  PRMT R8, R23, 0x7632, R8 ;  /* 0x0000763217087816 */ /* 0x000fe40000000008 */
[----:B------:R-:W-:Y:S02]  /*368e0*/  ISETP.LT.AND P5, PT, R7, c[0x0][0x178], !P3 ;  /* 0x00005e0007007a0c */ /* 0x000fe40005fa1270 */
[----:B--2---:R-:W-:Y:S02]  /*368f0*/  ISETP.GE.AND P3, PT, R16, c[0x0][0x17c], PT ;  /* 0x00005f0010007a0c */ /* 0x004fe40003f66270 */
[----:B------:R-:W2:Y:S01]  /*36900*/  LDL.LU R16, [R1+0x24] ;  /* 0x0000240001107983 */ /* 0x000ea20000300800 */
[----:B0-----:R-:W-:Y:S01]  /*36910*/  IMAD.WIDE R22, R0, 0x2, R20 ;  /* 0x0000000200167825 */ /* 0x001fe200078e0214 */
[----:B------:R-:W-:-:S04]  /*36920*/  PRMT R0, R5, 0x7632, R0 ;  /* 0x0000763205007816 */ /* 0x000fc80000000000 */
[----:B------:R0:W-:Y:S04]  /*36930*/  @P1 STG.E.U16 [R22.64], R5 ;  /* 0x0000000516001986 */ /* 0x0001e8000c101506 */
[----:B0-----:R-:W3:Y:S04]  /*36940*/  LDL.LU R5, [R1+0x1094] ;  /* 0x0010940001057983 */ /* 0x001ee80000300800 */
[----:B------:R-:W4:Y:S04]  /*36950*/  LDL.LU R22, [R1+0x1098] ;  /* 0x0010980001167983 */ /* 0x000f280000300800 */
[----:B------:R-:W2:Y:S01]  /*36960*/  LDL.LU R23, [R1+0x34] ;  /* 0x0000340001177983 */ /* 0x000ea20000300800 */
[----:B------:R-:W-:-:S02]  /*36970*/  ISETP.LT.AND P6, PT, R7, c[0x0][0x178], !P2 ;  /* 0x00005e0007007a0c */ /* 0x000fc400057c1270 */
[C---:B------:R-:W-:Y:S01]  /*36980*/  IADD3 R4, R26.reuse, c[0x0][0x198], RZ ;  /* 0x000066001a047a10 */ /* 0x040fe20007ffe0ff */
[----:B------:R-:W-:-:S04]  /*36990*/  IMAD.WIDE R24, R26, 0x2, R2 ;  /* 0x000000021a187825 */ /* 0x000fc800078e0202 */
[----:B------:R-:W-:Y:S01]  /*369a0*/  IMAD.WIDE R26, R26, 0x2, R20 ;  /* 0x000000021a1a7825 */ /* 0x000fe200078e0214 */
[----:B------:R0:W-:Y:S03]  /*369b0*/  @P5 STG.E.U16 [R24.64], R8 ;  /* 0x0000000818005986 */ /* 0x0001e6000c101506 */
[C---:B------:R-:W-:Y:S01]  /*369c0*/  IMAD.WIDE R28, R4.reuse, 0x2, R2 ;  /* 0x00000002041c7825 */ /* 0x040fe200078e0202 */
[----:B------:R-:W-:Y:S01]  /*369d0*/  ISETP.LT.AND P2, PT, R15, c[0x0][0x178], !P2 ;  /* 0x00005e000f007a0c */ /* 0x000fe20005741270 */
[----:B------:R1:W-:Y:S01]  /*369e0*/  @P4 STG.E.U16 [R26.64], R0 ;  /* 0x000000001a004986 */ /* 0x0003e2000c101506 */
[----:B------:R-:W-:Y:S02]  /*369f0*/  ISETP.LT.AND P5, PT, R7, c[0x0][0x178], !P0 ;  /* 0x00005e0007007a0c */ /* 0x000fe400047a1270 */
[----:B------:R-:W-:Y:S02]  /*36a00*/  ISETP.LT.AND P4, PT, R15, c[0x0][0x178], !P0 ;  /* 0x00005e000f007a0c */ /* 0x000fe40004781270 */
[----:B0-----:R-:W-:-:S04]  /*36a10*/  IADD3 R24, R4, c[0x0][0x198], RZ ;  /* 0x0000660004187a10 */ /* 0x001fc80007ffe0ff */
[----:B-1----:R-:W-:Y:S02]  /*36a20*/  IADD3 R0, R24, c[0x0][0x198], RZ ;  /* 0x0000660018007a10 */ /* 0x002fe40007ffe0ff */
[----:B------:R-:W-:-:S03]  /*36a30*/  PRMT R12, R9, 0x7632, R12 ;  /* 0x00007632090c7816 */ /* 0x000fc6000000000c */
[----:B------:R-:W-:Y:S01]  /*36a40*/  IMAD.WIDE R26, R0, 0x2, R2 ;  /* 0x00000002001a7825 */ /* 0x000fe200078e0202 */
[----:B---3--:R-:W-:-:S03]  /*36a50*/  ISETP.GE.AND P1, PT, R5, c[0x0][0x17c], PT ;  /* 0x00005f0005007a0c */ /* 0x008fc60003f26270 */
[----:B------:R-:W-:Y:S01]  /*36a60*/  IMAD.WIDE R4, R4, 0x2, R20 ;  /* 0x0000000204047825 */ /* 0x000fe200078e0214 */
[----:B--2---:R0:W-:Y:S01]  /*36a70*/  @P6 STG.E.U16 [R28.64], R23 ;  /* 0x000000171c006986 */ /* 0x0041e2000c101506 */
[----:B------:R-:W-:Y:S02]  /*36a80*/  ISETP.LT.AND P6, PT, R7, c[0x0][0x178], !P3 ;  /* 0x00005e0007007a0c */ /* 0x000fe40005fc1270 */
[----:B----4-:R-:W-:Y:S01]  /*36a90*/  ISETP.GE.AND P0, PT, R22, c[0x0][0x17c], PT ;  /* 0x00005f0016007a0c */ /* 0x010fe20003f06270 */
[----:B------:R-:W2:Y:S01]  /*36aa0*/  LDL.LU R7, [R1+0x10e4] ;  /* 0x0010e40001077983 */ /* 0x000ea20000300800 */
[----:B------:R-:W-:-:S03]  /*36ab0*/  PRMT R8, R23, 0x7632, R8 ;  /* 0x0000763217087816 */ /* 0x000fc60000000008 */
[----:B------:R1:W-:Y:S01]  /*36ac0*/  @P2 STG.E.U16 [R4.64], R9 ;  /* 0x0000000904002986 */ /* 0x0003e2000c101506 */
[----:B0-----:R-:W-:-:S03]  /*36ad0*/  IMAD.WIDE R22, R24, 0x2, R2 ;  /* 0x0000000218167825 */ /* 0x001fc600078e0202 */
[----:B------:R-:W3:Y:S01]  /*36ae0*/  LDL.LU R28, [R1+0x10a0] ;  /* 0x0010a000011c7983 */ /* 0x000ee20000300800 */
[----:B------:R-:W-:-:S03]  /*36af0*/  IMAD.WIDE R24, R24, 0x2, R20 ;  /* 0x0000000218187825 */ /* 0x000fc600078e0214 */
[----:B------:R-:W-:Y:S04]  /*36b00*/  @P5 STG.E.U16 [R22.64], R8 ;  /* 0x0000000816005986 */ /* 0x000fe8000c101506 */
[----:B------:R-:W4:Y:S04]  /*36b10*/  LDL.LU R29, [R1+0x14] ;  /* 0x00001400011d7983 */ /* 0x000f280000300800 */
[----:B------:R-:W-:Y:S04]  /*36b20*/  @P4 STG.E.U16 [R24.64], R12 ;  /* 0x0000000c18004986 */ /* 0x000fe8000c101506 */
[----:B-1----:R-:W2:Y:S04]  /*36b30*/  LDL.LU R5, [R1+0x109c] ;  /* 0x00109c0001057983 */ /* 0x002ea80000300800 */
[----:B------:R0:W-:Y:S04]  /*36b40*/  @P6 STG.E.U16 [R26.64], R16 ;  /* 0x000000101a006986 */ /* 0x0001e8000c101506 */
[----:B0-----:R-:W3:Y:S04]  /*36b50*/  LDL.LU R27, [R1+0x10a4] ;  /* 0x0010a400011b7983 */ /* 0x001ee80000300800 */
[----:B------:R-:W3:Y:S01]  /*36b60*/  LDL.LU R26, [R1+0x5c4] ;  /* 0x0005c400011a7983 */ /* 0x000ee20000300800 */
[----:B------:R-:W-:-:S02]  /*36b70*/  ISETP.LT.AND P3, PT, R15, c[0x0][0x178], !P3 ;  /* 0x00005e000f007a0c */ /* 0x000fc40005f61270 */
[----:B------:R-:W-:Y:S02]  /*36b80*/  ISETP.LT.AND P4, PT, R15, c[0x0][0x178], !P1 ;  /* 0x00005e000f007a0c */ /* 0x000fe40004f81270 */
[----:B------:R-:W-:Y:S02]  /*36b90*/  IADD3 R22, R0, c[0x0][0x198], RZ ;  /* 0x0000660000167a10 */ /* 0x000fe40007ffe0ff */
[----:B------:R-:W-:Y:S02]  /*36ba0*/  PRMT R12, R16, 0x7632, R12 ;  /* 0x00007632100c7816 */ /* 0x000fe4000000000c */
[C---:B------:R-:W-:Y:S01]  /*36bb0*/  IADD3 R16, R22.reuse, c[0x0][0x198], RZ ;  /* 0x0000660016107a10 */ /* 0x040fe20007ffe0ff */
[----:B------:R-:W-:-:S04]  /*36bc0*/  IMAD.WIDE R8, R22, 0x2, R2 ;  /* 0x0000000216087825 */ /* 0x000fc800078e0202 */
[----:B------:R-:W-:-:S04]  /*36bd0*/  IMAD.WIDE R22, R22, 0x2, R20 ;  /* 0x0000000216167825 */ /* 0x000fc800078e0214 */
[----:B------:R-:W-:Y:S01]  /*36be0*/  IMAD.WIDE R24, R16, 0x2, R2 ;  /* 0x0000000210187825 */ /* 0x000fe200078e0202 */
[----:B--2---:R-:W-:-:S03]  /*36bf0*/  ISETP.GE.AND P2, PT, R5, c[0x0][0x17c], PT ;  /* 0x00005f0005007a0c */ /* 0x004fc60003f46270 */
[----:B------:R-:W-:Y:S01]  /*36c00*/  IMAD.WIDE R4, R0, 0x2, R20 ;  /* 0x0000000200047825 */ /* 0x000fe200078e0214 */
[----:B------:R-:W-:-:S04]  /*36c10*/  PRMT R0, R17, 0x7632, R0 ;  /* 0x0000763211007816 */ /* 0x000fc80000000000 */
[----:B------:R0:W-:Y:S01]  /*36c20*/  @P3 STG.E.U16 [R4.64], R17 ;  /* 0x0000001104003986 */ /* 0x0001e2000c101506 */
[C---:B---3--:R-:W-:Y:S02]  /*36c30*/  ISETP.LT.AND P5, PT, R26.reuse, c[0x0][0x178], !P1 ;  /* 0x00005e001a007a0c */ /* 0x048fe40004fa1270 */
[----:B------:R-:W-:Y:S02]  /*36c40*/  ISETP.LT.AND P6, PT, R26, c[0x0][0x178], !P0 ;  /* 0x00005e001a007a0c */ /* 0x000fe400047c1270 */
[----:B------:R-:W-:Y:S02]  /*36c50*/  ISETP.GE.AND P1, PT, R28, c[0x0][0x17c], PT ;  /* 0x00005f001c007a0c */ /* 0x000fe40003f26270 */
[----:B------:R-:W2:Y:S04]  /*36c60*/  LDL.LU R28, [R1+0x48] ;  /* 0x00004800011c7983 */ /* 0x000ea80000300800 */
[----:B0-----:R-:W3:Y:S01]  /*36c70*/  LDL.LU R5, [R1+0x10a8] ;  /* 0x0010a80001057983 */ /* 0x001ee20000300800 */
[----:B------:R-:W-:-:S03]  /*36c80*/  ISETP.GE.AND P3, PT, R27, c[0x0][0x17c], PT ;  /* 0x00005f001b007a0c */ /* 0x000fc60003f66270 */
[----:B------:R-:W-:Y:S04]  /*36c90*/  @P5 STG.E.U16 [R8.64], R12 ;  /* 0x0000000c08005986 */ /* 0x000fe8000c101506 */
[----:B------:R-:W2:Y:S04]  /*36ca0*/  LDL.LU R27, [R1+0x10ac] ;  /* 0x0010ac00011b7983 */ /* 0x000ea80000300800 */
[----:B------:R-:W-:Y:S04]  /*36cb0*/  @P4 STG.E.U16 [R22.64], R0 ;  /* 0x0000000016004986 */ /* 0x000fe8000c101506 */
[----:B----4-:R0:W-:Y:S04]  /*36cc0*/  @P6 STG.E.U16 [R24.64], R29 ;  /* 0x0000001d18006986 */ /* 0x0101e8000c101506 */
[----:B0-----:R-:W4:Y:S01]  /*36cd0*/  LDL.LU R25, [R1+0x10b0] ;  /* 0x0010b00001197983 */ /* 0x001f220000300800 */
[----:B------:R-:W-:-:S03]  /*36ce0*/  PRMT R0, R29, 0x7632, R0 ;  /* 0x000076321d007816 */ /* 0x000fc60000000000 */
[----:B------:R-:W5:Y:S01]  /*36cf0*/  LDL.LU R29, [R1+0x38] ;  /* 0x00003800011d7983 */ /* 0x000f620000300800 */
[C---:B------:R-:W-:Y:S02]  /*36d00*/  ISETP.LT.AND P0, PT, R15.reuse, c[0x0][0x178], !P0 ;  /* 0x00005e000f007a0c */ /* 0x040fe40004701270 */
[----:B------:R-:W-:Y:S02]  /*36d10*/  ISETP.LT.AND P5, PT, R26, c[0x0][0x178], !P2 ;  /* 0x00005e001a007a0c */ /* 0x000fe400057a1270 */
[----:B------:R-:W-:Y:S02]  /*36d20*/  ISETP.LT.AND P4, PT, R15, c[0x0][0x178], !P2 ;  /* 0x00005e000f007a0c */ /* 0x000fe40005781270 */
[----:B------:R-:W-:Y:S02]  /*36d30*/  IADD3 R8, R16, c[0x0][0x198], RZ ;  /* 0x0000660010087a10 */ /* 0x000fe40007ffe0ff */
[----:B------:R-:W-:Y:S01]  /*36d40*/  ISETP.LT.AND P6, PT, R26, c[0x0][0x178], !P1 ;  /* 0x00005e001a007a0c */ /* 0x000fe20004fc1270 */
[----:B------:R-:W-:Y:S01]  /*36d50*/  IMAD.WIDE R16, R16, 0x2, R20 ;  /* 0x0000000210107825 */ /* 0x000fe200078e0214 */
[----:B------:R-:W-:-:S02]  /*36d60*/  IADD3 R12, R8, c[0x0][0x198], RZ ;  /* 0x00006600080c7a10 */ /* 0x000fc40007ffe0ff */
[----:B------:R-:W-:Y:S02]  /*36d70*/  PRMT R24, R13, 0x7632, R24 ;  /* 0x000076320d187816 */ /* 0x000fe40000000018 */
[----:B------:R-:W-:Y:S01]  /*36d80*/  @P0 STG.E.U16 [R16.64], R13 ;  /* 0x0000000d10000986 */ /* 0x000fe2000c101506 */
[--C-:B------:R-:W-:Y:S01]  /*36d90*/  IMAD.WIDE R22, R12, 0x2, R2.reuse ;  /* 0x000000020c167825 */ /* 0x100fe200078e0202 */
[----:B------:R-:W-:Y:S02]  /*36da0*/  ISETP.LT.AND P1, PT, R15, c[0x0][0x178], !P1 ;  /* 0x00005e000f007a0c */ /* 0x000fe40004f21270 */
[----:B---3--:R-:W-:Y:S01]  /*36db0*/  ISETP.GE.AND P2, PT, R5, c[0x0][0x17c], PT ;  /* 0x00005f0005007a0c */ /* 0x008fe20003f46270 */
[----:B------:R-:W-:-:S04]  /*36dc0*/  IMAD.WIDE R4, R8, 0x2, R2 ;  /* 0x0000000208047825 */ /* 0x000fc800078e0202 */
[----:B------:R-:W-:Y:S01]  /*36dd0*/  IMAD.WIDE R8, R8, 0x2, R20 ;  /* 0x0000000208087825 */ /* 0x000fe200078e0214 */
[----:B------:R-:W-:Y:S01]  /*36de0*/  @P5 STG.E.U16 [R4.64], R0 ;  /* 0x0000000004005986 */ /* 0x000fe2000c101506 */
[----:B------:R-:W-:Y:S02]  /*36df0*/  ISETP.LT.AND P5, PT, R26, c[0x0][0x178], !P3 ;  /* 0x00005e001a007a0c */ /* 0x000fe40005fa1270 */
[----:B--2---:R-:W-:Y:S01]  /*36e00*/  ISETP.GE.AND P0, PT, R27, c[0x0][0x17c], PT ;  /* 0x00005f001b007a0c */ /* 0x004fe20003f06270 */
[----:B------:R0:W-:Y:S01]  /*36e10*/  @P4 STG.E.U16 [R8.64], R24 ;  /* 0x0000001808004986 */ /* 0x0001e2000c101506 */
[----:B------:R-:W-:-:S03]  /*36e20*/  ISETP.LT.AND P4, PT, R15, c[0x0][0x178], !P3 ;  /* 0x00005e000f007a0c */ /* 0x000fc60005f81270 */
[----:B------:R-:W2:Y:S04]  /*36e30*/  LDL.LU R27, [R1+0x10b4] ;  /* 0x0010b400011b7983 */ /* 0x000ea80000300800 */
[----:B------:R1:W-:Y:S01]  /*36e40*/  @P6 STG.E.U16 [R22.64], R28 ;  /* 0x0000001c16006986 */ /* 0x0003e2000c101506 */
[----:B------:R-:W-:Y:S02]  /*36e50*/  ISETP.LT.AND P6, PT, R26, c[0x0][0x178], !P2 ;  /* 0x00005e001a007a0c */ /* 0x000fe400057c1270 */
[----:B0-----:R-:W-:Y:S02]  /*36e60*/  IADD3 R8, R12, c[0x0][0x198], RZ ;  /* 0x000066000c087a10 */ /* 0x001fe40007ffe0ff */
[----:B----4-:R-:W-:Y:S02]  /*36e70*/  ISETP.GE.AND P3, PT, R25, c[0x0][0x17c], PT ;  /* 0x00005f0019007a0c */ /* 0x010fe40003f66270 */
[----:B------:R-:W3:Y:S01]  /*36e80*/  LDL.LU R25, [R1+0x10b8] ;  /* 0x0010b80001197983 */ /* 0x000ee20000300800 */
[----:B-1----:R-:W-:-:S03]  /*36e90*/  PRMT R22, R28, 0x7632, R22 ;  /* 0x000076321c167816 */ /* 0x002fc60000000016 */
[----:B------:R-:W4:Y:S01]  /*36ea0*/  LDL.LU R28, [R1+0x28] ;  /* 0x00002800011c7983 */ /* 0x000f220000300800 */
[----:B------:R-:W-:Y:S01]  /*36eb0*/  IADD3 R0, R8, c[0x0][0x198], RZ ;  /* 0x0000660008007a10 */ /* 0x000fe20007ffe0ff */
[----:B------:R-:W-:Y:S01]  /*36ec0*/  IMAD.WIDE R12, R12, 0x2, R20 ;  /* 0x000000020c0c7825 */ /* 0x000fe200078e0214 */
[----:B-----5:R-:W-:Y:S01]  /*36ed0*/  PRMT R23, R6, 0x7632, R23 ;  /* 0x0000763206177816 */ /* 0x020fe20000000017 */
[----:B------:R-:W5:Y:S02]  /*36ee0*/  LDL.LU R24, [R1+0x10c0] ;  /* 0x0010c00001187983 */ /* 0x000f640000300800 */
[----:B------:R-:W-:-:S04]  /*36ef0*/  IMAD.WIDE R4, R8, 0x2, R2 ;  /* 0x0000000208047825 */ /* 0x000fc800078e0202 */
[----:B------:R-:W-:Y:S01]  /*36f00*/  IMAD.WIDE R8, R8, 0x2, R20 ;  /* 0x0000000208087825 */ /* 0x000fe200078e0214 */
[----:B------:R-:W-:Y:S03]  /*36f10*/  @P1 STG.E.U16 [R12.64], R6 ;  /* 0x000000060c001986 */ /* 0x000fe6000c101506 */
[----:B------:R-:W-:Y:S01]  /*36f20*/  IMAD.WIDE R16, R0, 0x2, R2 ;  /* 0x0000000200107825 */ /* 0x000fe200078e0202 */
[----:B------:R0:W-:Y:S04]  /*36f30*/  @P5 STG.E.U16 [R4.64], R22 ;  /* 0x0000001604005986 */ /* 0x0001e8000c101506 */
[----:B------:R1:W-:Y:S04]  /*36f40*/  @P4 STG.E.U16 [R8.64], R23 ;  /* 0x0000001708004986 */ /* 0x0003e8000c101506 */
[----:B------:R1:W-:Y:S01]  /*36f50*/  @P6 STG.E.U16 [R16.64], R29 ;  /* 0x0000001d10006986 */ /* 0x0003e2000c101506 */
[----:B0-----:R-:W-:-:S03]  /*36f60*/  PRMT R22, R29, 0x7632, R22 ;  /* 0x000076321d167816 */ /* 0x001fc60000000016 */
[----:B-1----:R-:W5:Y:S04]  /*36f70*/  LDL.LU R23, [R1+0x10bc] ;  /* 0x0010bc0001177983 */ /* 0x002f680000300800 */
[----:B------:R-:W5:Y:S01]  /*36f80*/  LDL.LU R29, [R1+0x18] ;  /* 0x00001800011d7983 */ /* 0x000f620000300800 */
[C---:B------:R-:W-:Y:S02]  /*36f90*/  ISETP.LT.AND P2, PT, R15.reuse, c[0x0][0x178], !P2 ;  /* 0x00005e000f007a0c */ /* 0x040fe40005741270 */
[----:B------:R-:W-:Y:S02]  /*36fa0*/  ISETP.LT.AND P5, PT, R26, c[0x0][0x178], !P0 ;  /* 0x00005e001a007a0c */ /* 0x000fe400047a1270 */
[----:B------:R-:W-:Y:S02]  /*36fb0*/  ISETP.LT.AND P4, PT, R15, c[0x0][0x178], !P0 ;  /* 0x00005e000f007a0c */ /* 0x000fe40004781270 */
[----:B------:R-:W-:-:S02]  /*36fc0*/  IADD3 R12, R0, c[0x0][0x198], RZ ;  /* 0x00006600000c7a10 */ /* 0x000fc40007ffe0ff */
[----:B------:R-:W-:Y:S02]  /*36fd0*/  ISETP.LT.AND P6, PT, R26, c[0x0][0x178], !P3 ;  /* 0x00005e001a007a0c */ /* 0x000fe40005fc1270 */
[----:B------:R-:W-:Y:S01]  /*36fe0*/  IADD3 R6, R12, c[0x0][0x198], RZ ;  /* 0x000066000c067a10 */ /* 0x000fe20007ffe0ff */
[----:B------:R-:W-:Y:S01]  /*36ff0*/  IMAD.WIDE R4, R0, 0x2, R20 ;  /* 0x0000000200047825 */ /* 0x000fe200078e0214 */
[----:B------:R-:W-:-:S03]  /*37000*/  PRMT R0, R10, 0x7632, R0 ;  /* 0x000076320a007816 */ /* 0x000fc60000000000 */
[C---:B------:R-:W-:Y:S01]  /*37010*/  IMAD.WIDE R8, R12.reuse, 0x2, R2 ;  /* 0x000000020c087825 */ /* 0x040fe200078e0202 */
[----:B------:R0:W-:Y:S03]  /*37020*/  @P2 STG.E.U16 [R4.64], R10 ;  /* 0x0000000a04002986 */ /* 0x0001e6000c101506 */
[----:B------:R-:W-:Y:S01]  /*37030*/  IMAD.WIDE R12, R12, 0x2, R20 ;  /* 0x000000020c0c7825 */ /* 0x000fe200078e0214 */
[----:B------:R-:W-:Y:S03]  /*37040*/  @P5 STG.E.U16 [R8.64], R22 ;  /* 0x0000001608005986 */ /* 0x000fe6000c101506 */
[C---:B------:R-:W-:Y:S01]  /*37050*/  IMAD.WIDE R16, R6.reuse, 0x2, R2 ;  /* 0x0000000206107825 */ /* 0x040fe200078e0202 */
[----:B------:R-:W-:Y:S01]  /*37060*/  ISETP.LT.AND P3, PT, R15, c[0x0][0x178], !P3 ;  /* 0x00005e000f007a0c */ /* 0x000fe20005f61270 */
[----:B------:R1:W-:Y:S02]  /*37070*/  @P4 STG.E.U16 [R12.64], R0 ;  /* 0x000000000c004986 */ /* 0x0003e4000c101506 */
[C---:B0-----:R-:W-:Y:S01]  /*37080*/  IMAD.WIDE R4, R6.reuse, 0x2, R20 ;  /* 0x0000000206047825 */ /* 0x041fe200078e0214 */
[----:B-1----:R-:W-:-:S04]  /*37090*/  IADD3 R12, R6, c[0x0][0x198], RZ ;  /* 0x00006600060c7a10 */ /* 0x002fc80007ffe0ff */
[C---:B------:R-:W-:Y:S01]  /*370a0*/  IADD3 R0, R12.reuse, c[0x0][0x198], RZ ;  /* 0x000066000c007a10 */ /* 0x040fe20007ffe0ff */
[----:B------:R-:W-:Y:S01]  /*370b0*/  IMAD.WIDE R8, R12, 0x2, R2 ;  /* 0x000000020c087825 */ /* 0x000fe200078e0202 */
[----:B------:R-:W-:-:S03]  /*370c0*/  PRMT R6, R18, 0x7632, R6 ;  /* 0x0000763212067816 */ /* 0x000fc60000000006 */
[----:B------:R-:W-:Y:S01]  /*370d0*/  IMAD.WIDE R12, R12, 0x2, R20 ;  /* 0x000000020c0c7825 */ /* 0x000fe200078e0214 */
[----:B--2---:R-:W-:-:S04]  /*370e0*/  ISETP.GE.AND P1, PT, R27, c[0x0][0x17c], PT ;  /* 0x00005f001b007a0c */ /* 0x004fc80003f26270 */
[C---:B------:R-:W-:Y:S02]  /*370f0*/  ISETP.LT.AND P5, PT, R26.reuse, c[0x0][0x178], !P1 ;  /* 0x00005e001a007a0c */ /* 0x040fe40004fa1270 */
[----:B------:R-:W-:Y:S02]  /*37100*/  ISETP.LT.AND P4, PT, R15, c[0x0][0x178], !P1 ;  /* 0x00005e000f007a0c */ /* 0x000fe40004f81270 */
[----:B---3--:R-:W-:Y:S02]  /*37110*/  ISETP.GE.AND P0, PT, R25, c[0x0][0x17c], PT ;  /* 0x00005f0019007a0c */ /* 0x008fe40003f06270 */
[----:B------:R-:W2:Y:S04]  /*37120*/  LDL.LU R25, [R1+0x10c8] ;  /* 0x0010c80001197983 */ /* 0x000ea80000300800 */
[----:B----4-:R0:W-:Y:S01]  /*37130*/  @P6 STG.E.U16 [R16.64], R28 ;  /* 0x0000001c10006986 */ /* 0x0101e2000c101506 */
[----:B------:R-:W-:-:S02]  /*37140*/  ISETP.LT.AND P6, PT, R26, c[0x0][0x178], !P0 ;  /* 0x00005e001a007a0c */ /* 0x000fc400047c1270 */
[----:B------:R-:W-:Y:S01]  /*37150*/  PRMT R10, R28, 0x7632, R10 ;  /* 0x000076321c0a7816 */ /* 0x000fe2000000000a */
[----:B------:R-:W-:Y:S01]  /*37160*/  @P3 STG.E.U16 [R4.64], R18 ;  /* 0x0000001204003986 */ /* 0x000fe2000c101506 */
[----:B-----5:R-:W-:-:S03]  /*37170*/  ISETP.GE.AND P2, PT, R24, c[0x0][0x17c], PT ;  /* 0x00005f0018007a0c */ /* 0x020fc60003f46270 */
[----:B------:R-:W3:Y:S01]  /*37180*/  LDL.LU R24, [R1+0x10c4] ;  /* 0x0010c40001187983 */ /* 0x000ee20000300800 */
[----:B0-----:R-:W-:-:S03]  /*37190*/  IMAD.WIDE R16, R0, 0x2, R2 ;  /* 0x0000000200107825 */ /* 0x001fc600078e0202 */
[----:B------:R0:W-:Y:S04]  /*371a0*/  @P5 STG.E.U16 [R8.64], R10 ;  /* 0x0000000a08005986 */ /* 0x0001e8000c101506 */
[----:B------:R-:W-:Y:S01]  /*371b0*/  @P4 STG.E.U16 [R12.64], R6 ;  /* 0x000000060c004986 */ /* 0x000fe2000c101506 */
[----:B------:R-:W-:-:S03]  /*371c0*/  ISETP.GE.AND P1, PT, R23, c[0x0][0x17c], PT ;  /* 0x00005f0017007a0c */ /* 0x000fc60003f26270 */
[----:B------:R-:W4:Y:S01]  /*371d0*/  LDL.LU R23, [R1+0x10d0] ;  /* 0x0010d00001177983 */ /* 0x000f220000300800 */
[----:B0-----:R-:W-:-:S03]  /*371e0*/  PRMT R10, R29, 0x7632, R10 ;  /* 0x000076321d0a7816 */ /* 0x001fc6000000000a */
[----:B------:R-:W5:Y:S04]  /*371f0*/  LDL.LU R27, [R1+0x4c] ;  /* 0x00004c00011b7983 */ /* 0x000f680000300800 */
[----:B------:R-:W3:Y:S04]  /*37200*/  LDL.LU R22, [R1+0x10cc] ;  /* 0x0010cc0001167983 */ /* 0x000ee80000300800 */
[----:B------:R0:W-:Y:S04]  /*37210*/  @P6 STG.E.U16 [R16.64], R29 ;  /* 0x0000001d10006986 */ /* 0x0001e8000c101506 */
[----:B0-----:R-:W4:Y:S04]  /*37220*/  LDL.LU R29, [R1+0x3c] ;  /* 0x00003c00011d7983 */ /* 0x001f280000300800 */
[----:B------:R-:W4:Y:S01]  /*37230*/  LDL.LU R18, [R1+0x10dc] ;  /* 0x0010dc0001127983 */ /* 0x000f220000300800 */
[----:B------:R-:W-:-:S02]  /*37240*/  ISETP.LT.AND P0, PT, R15, c[0x0][0x178], !P0 ;  /* 0x00005e000f007a0c */ /* 0x000fc40004701270 */
[----:B------:R-:W-:Y:S02]  /*37250*/  ISETP.LT.AND P5, PT, R26, c[0x0][0x178], !P2 ;  /* 0x00005e001a007a0c */ /* 0x000fe400057a1270 */
[C---:B------:R-:W-:Y:S02]  /*37260*/  ISETP.LT.AND P4, PT, R15.reuse, c[0x0][0x178], !P2 ;  /* 0x00005e000f007a0c */ /* 0x040fe40005781270 */
[----:B------:R-:W-:Y:S02]  /*37270*/  IADD3 R12, R0, c[0x0][0x198], RZ ;  /* 0x00006600000c7a10 */ /* 0x000fe40007ffe0ff */
[----:B------:R-:W-:Y:S02]  /*37280*/  ISETP.LT.AND P6, PT, R26, c[0x0][0x178], !P1 ;  /* 0x00005e001a007a0c */ /* 0x000fe40004fc1270 */
[----:B------:R-:W-:Y:S01]  /*37290*/  ISETP.LT.AND P1, PT, R15, c[0x0][0x178], !P1 ;  /* 0x00005e000f007a0c */ /* 0x000fe20004f21270 */
[----:B------:R-:W-:Y:S01]  /*372a0*/  IMAD.WIDE R4, R0, 0x2, R20 ;  /* 0x0000000200047825 */ /* 0x000fe200078e0214 */
[----:B------:R-:W-:-:S02]  /*372b0*/  IADD3 R6, R12, c[0x0][0x198], RZ ;  /* 0x000066000c067a10 */ /* 0x000fc40007ffe0ff */
[----:B------:R-:W-:Y:S01]  /*372c0*/  PRMT R0, R14, 0x7632, R0 ;  /* 0x000076320e007816 */ /* 0x000fe20000000000 */
[C---:B------:R-:W-:Y:S01]  /*372d0*/  IMAD.WIDE R8, R12.reuse, 0x2, R2 ;  /* 0x000000020c087825 */ /* 0x040fe200078e0202 */
[----:B------:R0:W-:Y:S03]  /*372e0*/  @P0 STG.E.U16 [R4.64], R14 ;  /* 0x0000000e04000986 */ /* 0x0001e6000c101506 */
[----:B------:R-:W-:Y:S01]  /*372f0*/  IMAD.WIDE R12, R12, 0x2, R20 ;  /* 0x000000020c0c7825 */ /* 0x000fe200078e0214 */
[----:B------:R1:W-:Y:S03]  /*37300*/  @P5 STG.E.U16 [R8.64], R10 ;  /* 0x0000000a08005986 */ /* 0x0003e6000c101506 */
[C---:B------:R-:W-:Y:S01]  /*37310*/  IMAD.WIDE R16, R6.reuse, 0x2, R2 ;  /* 0x0000000206107825 */ /* 0x040fe200078e0202 */
[----:B------:R1:W-:Y:S03]  /*37320*/  @P4 STG.E.U16 [R12.64], R0 ;  /* 0x000000000c004986 */ /* 0x0003e6000c101506 */
[----:B0-----:R-:W-:Y:S01]  /*37330*/  IMAD.WIDE R4, R6, 0x2, R20 ;  /* 0x0000000206047825 */ /* 0x001fe200078e0214 */
[----:B--2---:R-:W-:-:S04]  /*37340*/  ISETP.GE.AND P3, PT, R25, c[0x0][0x17c], PT ;  /* 0x00005f0019007a0c */ /* 0x004fc80003f66270 */
[----:B------:R-:W-:Y:S02]  /*37350*/  ISETP.LT.AND P5, PT, R26, c[0x0][0x178], !P3 ;  /* 0x00005e001a007a0c */ /* 0x000fe40005fa1270 */
[----:B------:R-:W-:Y:S01]  /*37360*/  ISETP.LT.AND P4, PT, R15, c[0x0][0x178], !P3 ;  /* 0x00005e000f007a0c */ /* 0x000fe20005f81270 */
[----:B-----5:R0:W-:Y:S01]  /*37370*/  @P6 STG.E.U16 [R16.64], R27 ;  /* 0x0000001b10006986 */ /* 0x0201e2000c101506 */
[----:B---3--:R-:W-:-:S03]  /*37380*/  ISETP.GE.AND P3, PT, R22, c[0x0][0x17c], PT ;  /* 0x00005f0016007a0c */ /* 0x008fc60003f66270 */
[----:B------:R2:W-:Y:S04]  /*37390*/  @P1 STG.E.U16 [R4.64], R7 ;  /* 0x0000000704001986 */ /* 0x0005e8000c101506 */
[----:B------:R-:W3:Y:S04]  /*373a0*/  LDL.LU R22, [R1+0x10d8] ;  /* 0x0010d80001167983 */ /* 0x000ee80000300800 */
[----:B------:R-:W5:Y:S01]  /*373b0*/  LDL.LU R28, [R1+0x2c] ;  /* 0x00002c00011c7983 */ /* 0x000f620000300800 */
[----:B----4-:R-:W-:-:S03]  /*373c0*/  ISETP.GE.AND P1, PT, R18, c[0x0][0x17c], PT ;  /* 0x00005f0012007a0c */ /* 0x010fc60003f26270 */
[----:B------:R-:W4:Y:S01]  /*373d0*/  LDL.LU R18, [R1+0x10d4] ;  /* 0x0010d40001127983 */ /* 0x000f220000300800 */
[----:B------:R-:W-:Y:S02]  /*373e0*/  ISETP.GE.AND P2, PT, R24, c[0x0][0x17c], PT ;  /* 0x00005f0018007a0c */ /* 0x000fe40003f46270 */
[----:B------:R-:W-:Y:S02]  /*373f0*/  IADD3 R25, R6, c[0x0][0x198], RZ ;  /* 0x0000660006197a10 */ /* 0x000fe40007ffe0ff */
[----:B------:R-:W-:Y:S02]  /*37400*/  ISETP.LT.AND P6, PT, R26, c[0x0][0x178], !P2 ;  /* 0x00005e001a007a0c */ /* 0x000fe400057c1270 */
[----:B------:R-:W-:Y:S02]  /*37410*/  ISETP.GE.AND P0, PT, R23, c[0x0][0x17c], PT ;  /* 0x00005f0017007a0c */ /* 0x000fe40003f06270 */
[C---:B------:R-:W-:Y:S01]  /*37420*/  IADD3 R23, R25.reuse, c[0x0][0x198], RZ ;  /* 0x0000660019177a10 */ /* 0x040fe20007ffe0ff */
[----:B-1----:R-:W-:Y:S01]  /*37430*/  IMAD.WIDE R8, R25, 0x2, R2 ;  /* 0x0000000219087825 */ /* 0x002fe200078e0202 */
[----:B------:R-:W-:-:S02]  /*37440*/  PRMT R14, R27, 0x7632, R14 ;  /* 0x000076321b0e7816 */ /* 0x000fc4000000000e */
[----:B------:R-:W-:Y:S01]  /*37450*/  PRMT R6, R7, 0x7632, R6 ;  /* 0x0000763207067816 */ /* 0x000fe20000000006 */
[----:B------:R-:W-:Y:S01]  /*37460*/  IMAD.WIDE R12, R25, 0x2, R20 ;  /* 0x00000002190c7825 */ /* 0x000fe200078e0214 */
[----:B------:R-:W-:-:S03]  /*37470*/  ISETP.LT.AND P2, PT, R15, c[0x0][0x178], !P2 ;  /* 0x00005e000f007a0c */ /* 0x000fc60005741270 */
[C---:B0-----:R-:W-:Y:S01]  /*37480*/  IMAD.WIDE R16, R23.reuse, 0x2, R2 ;  /* 0x0000000217107825 */ /* 0x041fe200078e0202 */
[----:B------:R0:W-:Y:S01]  /*37490*/  @P5 STG.E.U16 [R8.64], R14 ;  /* 0x0000000e08005986 */ /* 0x0001e2000c101506 */
[----:B------:R-:W-:Y:S02]  /*374a0*/  ISETP.LT.AND P5, PT, R26, c[0x0][0x178], !P0 ;  /* 0x00005e001a007a0c */ /* 0x000fe400047a1270 */
[----:B------:R-:W-:Y:S01]  /*374b0*/  IADD3 R25, R23, c[0x0][0x198], RZ ;  /* 0x0000660017197a10 */ /* 0x000fe20007ffe0ff */
[----:B------:R1:W-:Y:S01]  /*374c0*/  @P4 STG.E.U16 [R12.64], R6 ;  /* 0x000000060c004986 */ /* 0x0003e2000c101506 */
[----:B------:R-:W-:-:S03]  /*374d0*/  ISETP.LT.AND P4, PT, R15, c[0x0][0x178], !P0 ;  /* 0x00005e000f007a0c */ /* 0x000fc60004781270 */
[----:B------:R1:W-:Y:S01]  /*374e0*/  @P6 STG.E.U16 [R16.64], R29 ;  /* 0x0000001d10006986 */ /* 0x0003e2000c101506 */
[----:B------:R-:W-:Y:S01]  /*374f0*/  ISETP.LT.AND P6, PT, R26, c[0x0][0x178], !P3 ;  /* 0x00005e001a007a0c */ /* 0x000fe20005fc1270 */
[----:B--2---:R-:W-:Y:S01]  /*37500*/  IMAD.WIDE R4, R23, 0x2, R20 ;  /* 0x0000000217047825 */ /* 0x004fe200078e0214 */
[----:B------:R-:W-:Y:S02]  /*37510*/  IADD3 R27, R25, c[0x0][0x198], RZ ;  /* 0x00006600191b7a10 */ /* 0x000fe40007ffe0ff */
[----:B------:R-:W-:Y:S01]  /*37520*/  PRMT R0, R29, 0x7632, R0 ;  /* 0x000076321d007816 */ /* 0x000fe20000000000 */
[----:B0-----:R-:W-:Y:S01]  /*37530*/  IMAD.WIDE R8, R25, 0x2, R20 ;  /* 0x0000000219087825 */ /* 0x001fe200078e0214 */
[----:B------:R-:W-:-:S03]  /*37540*/  PRMT R10, R11, 0x7632, R10 ;  /* 0x000076320b0a7816 */ /* 0x000fc6000000000a */
[--C-:B-1----:R-:W-:Y:S01]  /*37550*/  IMAD.WIDE R6, R25, 0x2, R2.reuse ;  /* 0x0000000219067825 */ /* 0x102fe200078e0202 */
[----:B------:R0:W-:Y:S03]  /*37560*/  @P2 STG.E.U16 [R4.64], R11 ;  /* 0x0000000b04002986 */ /* 0x0001e6000c101506 */
[----:B------:R-:W-:Y:S01]  /*37570*/  IMAD.WIDE R12, R27, 0x2, R2 ;  /* 0x000000021b0c7825 */ /* 0x000fe200078e0202 */
[----:B------:R1:W-:Y:S01]  /*37580*/  @P5 STG.E.U16 [R6.64], R0 ;  /* 0x0000000006005986 */ /* 0x0003e2000c101506 */
[----:B------:R-:W-:-:S03]  /*37590*/  ISETP.LT.AND P3, PT, R15, c[0x0][0x178], !P3 ;  /* 0x00005e000f007a0c */ /* 0x000fc60005f61270 */
[----:B------:R-:W2:Y:S04]  /*375a0*/  LDL.LU R29, [R1+0x1c] ;  /* 0x00001c00011d7983 */ /* 0x000ea80000300800 */
[----:B------:R0:W-:Y:S01]  /*375b0*/  @P4 STG.E.U16 [R8.64], R10 ;  /* 0x0000000a08004986 */ /* 0x0001e2000c101506 */
[----:B---3--:R-:W-:-:S03]  /*375c0*/  ISETP.GE.AND P0, PT, R22, c[0x0][0x17c], PT ;  /* 0x00005f0016007a0c */ /* 0x008fc60003f06270 */
[----:B-----5:R3:W-:Y:S01]  /*375d0*/  @P6 STG.E.U16 [R12.64], R28 ;  /* 0x0000001c0c006986 */ /* 0x0207e2000c101506 */
[C---:B------:R-:W-:Y:S02]  /*375e0*/  ISETP.LT.AND P6, PT, R26.reuse, c[0x0][0x178], !P1 ;  /* 0x00005e001a007a0c */ /* 0x040fe40004fc1270 */
[----:B------:R-:W-:Y:S02]  /*375f0*/  ISETP.LT.AND P5, PT, R26, c[0x0][0x178], !P0 ;  /* 0x00005e001a007a0c */ /* 0x000fe400047a1270 */
[C---:B------:R-:W-:Y:S02]  /*37600*/  ISETP.LT.AND P1, PT, R15.reuse, c[0x0][0x178], !P1 ;  /* 0x00005e000f007a0c */ /* 0x040fe40004f21270 */
[----:B------:R-:W-:Y:S02]  /*37610*/  ISETP.LT.AND P0, PT, R15, c[0x0][0x178], !P0 ;  /* 0x00005e000f007a0c */ /* 0x000fe40004701270 */
[----:B----4-:R-:W-:-:S04]  /*37620*/  ISETP.GE.AND P2, PT, R18, c[0x0][0x17c], PT ;  /* 0x00005f0012007a0c */ /* 0x010fc80003f46270 */
[----:B------:R-:W-:Y:S02]  /*37630*/  ISETP.LT.AND P4, PT, R26, c[0x0][0x178], !P2 ;  /* 0x00005e001a007a0c */ /* 0x000fe40005781270 */
[----:B------:R-:W-:Y:S02]  /*37640*/  ISETP.LT.AND P2, PT, R15, c[0x0][0x178], !P2 ;  /* 0x00005e000f007a0c */ /* 0x000fe40005741270 */
[----:B------:R-:W4:Y:S01]  /*37650*/  LDL.LU R15, [R1+0x10e0] ;  /* 0x0010e000010f7983 */ /* 0x000f220000300800 */
[C---:B------:R-:W-:Y:S01]  /*37660*/  IADD3 R17, R27.reuse, c[0x0][0x198], RZ ;  /* 0x000066001b117a10 */ /* 0x040fe20007ffe0ff */
[----:B0-----:R-:W-:-:S03]  /*37670*/  IMAD.WIDE R4, R27, 0x2, R20 ;  /* 0x000000021b047825 */ /* 0x001fc600078e0214 */
[C---:B------:R-:W-:Y:S01]  /*37680*/  IADD3 R23, R17.reuse, c[0x0][0x198], RZ ;  /* 0x0000660011177a10 */ /* 0x040fe20007ffe0ff */
[----:B-1----:R-:W-:Y:S01]  /*37690*/  IMAD.WIDE R6, R17, 0x2, R2 ;  /* 0x0000000211067825 */ /* 0x002fe200078e0202 */
[----:B------:R-:W-:Y:S02]  /*376a0*/  PRMT R0, R28, 0x7632, R0 ;  /* 0x000076321c007816 */ /* 0x000fe40000000000 */
[----:B------:R-:W-:Y:S01]  /*376b0*/  IADD3 R25, R23, c[0x0][0x198], RZ ;  /* 0x0000660017197a10 */ /* 0x000fe20007ffe0ff */
[----:B------:R-:W-:Y:S01]  /*376c0*/  IMAD.WIDE R8, R17, 0x2, R20 ;  /* 0x0000000211087825 */ /* 0x000fe200078e0214 */
[----:B------:R-:W-:Y:S01]  /*376d0*/  PRMT R14, R19, 0x7632, R14 ;  /* 0x00007632130e7816 */ /* 0x000fe2000000000e */
[----:B------:R2:W-:Y:S02]  /*376e0*/  @P3 STG.E.U16 [R4.64], R19 ;  /* 0x0000001304003986 */ /* 0x0005e4000c101506 */
[C---:B------:R-:W-:Y:S02]  /*376f0*/  IMAD.WIDE R10, R23.reuse, 0x2, R2 ;  /* 0x00000002170a7825 */ /* 0x040fe400078e0202 */
[----:B------:R0:W-:Y:S02]  /*37700*/  @P6 STG.E.U16 [R6.64], R0 ;  /* 0x0000000006006986 */ /* 0x0001e4000c101506 */
[----:B---3--:R-:W-:-:S02]  /*37710*/  IMAD.WIDE R12, R23, 0x2, R20 ;  /* 0x00000002170c7825 */ /* 0x008fc400078e0214 */
[----:B------:R0:W-:Y:S02]  /*37720*/  @P1 STG.E.U16 [R8.64], R14 ;  /* 0x0000000e08001986 */ /* 0x0001e4000c101506 */
[----:B------:R-:W-:-:S04]  /*37730*/  IMAD.WIDE R2, R25, 0x2, R2 ;  /* 0x0000000219027825 */ /* 0x000fc800078e0202 */
[----:B------:R-:W-:Y:S01]  /*37740*/  IMAD.WIDE R20, R25, 0x2, R20 ;  /* 0x0000000219147825 */ /* 0x000fe200078e0214 */
[----:B--2---:R-:W-:Y:S01]  /*37750*/  PRMT R5, R29, 0x7632, R5 ;  /* 0x000076321d057816 */ /* 0x004fe20000000005 */
[----:B------:R0:W-:Y:S04]  /*37760*/  @P5 STG.E.U16 [R10.64], R29 ;  /* 0x0000001d0a005986 */ /* 0x0001e8000c101506 */
[----:B----4-:R0:W-:Y:S04]  /*37770*/  @P0 STG.E.U16 [R12.64], R15 ;  /* 0x0000000f0c000986 */ /* 0x0101e8000c101506 */
[----:B------:R0:W-:Y:S01]  /*37780*/  @P4 STG.E.U16 [R2.64], R5 ;  /* 0x0000000502004986 */ /* 0x0001e2000c101506 */
[----:B------:R-:W-:Y:S05]  /*37790*/  @!P2 EXIT ;  /* 0x000000000000a94d */ /* 0x000fea0003800000 */
[----:B0-----:R-:W-:-:S05]  /*377a0*/  PRMT R10, R15, 0x7632, R10 ;  /* 0x000076320f0a7816 */ /* 0x001fca000000000a */
[----:B------:R-:W-:Y:S01]  /*377b0*/  STG.E.U16 [R20.64], R10 ;  /* 0x0000000a14007986 */ /* 0x000fe2000c101506 */
[----:B------:R-:W-:Y:S05]  /*377c0*/  EXIT ;  /* 0x000000000000794d */ /* 0x000fea0003800000 */
.L_x_4:
[----:B------:R-:W-:-:S00]  /*377d0*/  BRA `(.L_x_4) ;  /* 0xfffffff000007947 */ /* 0x000fc0000383ffff */
[----:B------:R-:W-:-:S00]  /*377e0*/  NOP ;  /* 0x0000000000007918 */ /* 0x000fc00000000000 */
        /* <DEDUP_REMOVED lines=9> */
.L_x_5:


//--------------------- .nv.shared.matmul_kernel  --------------------------
	.section	.nv.shared.matmul_kernel,"aw",@nobits
	.sectionflags	@""
	.align	16
